def attn_fwd(
    Q,
    K,
    V,
    Out,
    Lse,
    sm_scale,
    stride_qz,
    stride_qh,
    stride_qm,
    stride_qk,
    stride_kz,
    stride_kh,
    stride_kn,
    stride_kk,
    stride_vz,
    stride_vh,
    stride_vn,
    stride_vk,
    stride_oz,
    stride_oh,
    stride_om,
    stride_ok,
    seqlen_q,
    seqlen_k,
    BLOCK_M: tl.constexpr,
    BLOCK_N: tl.constexpr,
    HEAD_DIM: tl.constexpr,
    CAUSAL: tl.constexpr,
):
    start_m = tl.program_id(0)
    off_hz = tl.program_id(1)
    q_off = off_hz * stride_qh
    k_off = off_hz * stride_kh
    v_off = off_hz * stride_vh
    offs_m = start_m * BLOCK_M + tl.arange(0, BLOCK_M)
    offs_d = tl.arange(0, HEAD_DIM)
    offs_n = tl.arange(0, BLOCK_N)
    q_ptrs = Q + q_off + offs_m[:, None] * stride_qm + offs_d[None, :] * stride_qk
    k_ptrs = K + k_off + offs_d[:, None] * stride_kk + offs_n[None, :] * stride_kn
    v_ptrs = V + v_off + offs_n[:, None] * stride_vn + offs_d[None, :] * stride_vk
    m_i = tl.full([BLOCK_M], float("-inf"), dtype=tl.float32)
    l_i = tl.zeros([BLOCK_M], dtype=tl.float32) + 1.0
    acc = tl.zeros([BLOCK_M, HEAD_DIM], dtype=tl.float32)
    q = tl.load(q_ptrs)
    acc, l_i, m_i = _attn_fwd_inner(
        acc,
        l_i,
        m_i,
        q,
        k_ptrs,
        v_ptrs,
        sm_scale,
        stride_kn,
        stride_vn,
        start_m,
        seqlen_k,
        BLOCK_M,
        BLOCK_N,
        HEAD_DIM,
        CAUSAL,
    )
    acc = acc / l_i[:, None]
    lse = m_i + tl.math.log2(l_i) / 1.4426950408889634
    o_ptrs = (
        Out
        + off_hz * stride_oh
        + offs_m[:, None] * stride_om
        + offs_d[None, :] * stride_ok
    )
    tl.store(o_ptrs, acc.to(Out.dtype.element_ty))
    tl.store(Lse + off_hz * seqlen_q + offs_m, lse)

# config = {"BLOCK_M": 128, "BLOCK_N": 64, "HEAD_DIM": 256, "arch": "sm_90", "causal": false, "dtype": "fp8e4m3", "num_stages": 2, "num_warps": 4}
# arch = sm_90


// ===== COMPILED SASS (sm_90a) =====

	.target	sm_90a

	.elftype	@"ET_EXEC"


//--------------------- .note.nv.tkinfo           --------------------------
	.section	.note.nv.tkinfo,"",@"SHT_NOTE"
	.sectionflags	@"SHF_NOTE_NV_TKINFO"
	.tkinfo
        /*0018*/ 	.word	0x00000002
        /*0030*/ 	.string	""
        /*0030*/ 	.string	"ptxas"
        /*0030*/ 	.string	"Cuda compilation tools, release 13.0, V13.0.88"
        /*0030*/ 	.string	"Build cuda_13.0.r13.0/compiler.36424714_0"
        /*0030*/ 	.string	"-v  -suppress-debug-info  -lineinfo  -arch sm_90a "



//--------------------- .note.nv.cuinfo           --------------------------
	.section	.note.nv.cuinfo,"",@"SHT_NOTE"
	.sectionflags	@"SHF_NOTE_NV_CUINFO"
        /*0018*/ 	.short	0x0002
        /*001a*/ 	.short	0x005a
        /*001c*/ 	.short	0x0082
	.zero		2


//--------------------- .nv.info                  --------------------------
	.section	.nv.info,"",@"SHT_CUDA_INFO"
	.align	4


	//----- nvinfo : EIATTR_REGCOUNT
	.align		4
        /*0000*/ 	.byte	0x04, 0x2f
        /*0002*/ 	.short	(.L_2 - .L_1)
	.align		4
.L_1:
        /*0004*/ 	.word	index@(attn_fwd)
        /*0008*/ 	.word	0x000000ff


	//----- nvinfo : EIATTR_FRAME_SIZE
	.align		4
.L_2:
        /*000c*/ 	.byte	0x04, 0x11
        /*000e*/ 	.short	(.L_4 - .L_3)
	.align		4
.L_3:
        /*0010*/ 	.word	index@(attn_fwd)
        /*0014*/ 	.word	0x00000dc0


	//----- nvinfo : EIATTR_MIN_STACK_SIZE
	.align		4
.L_4:
        /*0018*/ 	.byte	0x04, 0x12
        /*001a*/ 	.short	(.L_6 - .L_5)
	.align		4
.L_5:
        /*001c*/ 	.word	index@(attn_fwd)
        /*0020*/ 	.word	0x00000dc0
.L_6:


//--------------------- .nv.compat                --------------------------
	.section	.nv.compat,"",@"SHT_CUDA_COMPAT_INFO"
	.align	4
        /*0000*/ 	.byte	0x02, 0x09, 0x01, 0x00, 0x02, 0x02, 0x04, 0x00, 0x02, 0x05, 0x05, 0x00, 0x03, 0x07, 0x01, 0x01
        /*0010*/ 	.byte	0x02, 0x03, 0x00, 0x00, 0x02, 0x06, 0x01, 0x00, 0x04, 0x0b, 0x08, 0x00, 0x00, 0x00, 0x00, 0x00
        /*0020*/ 	.byte	0x00, 0x00, 0x00, 0x00


//--------------------- .nv.info.attn_fwd         --------------------------
	.section	.nv.info.attn_fwd,"",@"SHT_CUDA_INFO"
	.sectionflags	@""
	.align	4


	//----- nvinfo : EIATTR_CUDA_API_VERSION
	.align		4
        /*0000*/ 	.byte	0x04, 0x37
        /*0002*/ 	.short	(.L_8 - .L_7)
.L_7:
        /*0004*/ 	.word	0x00000082


	//----- nvinfo : EIATTR_KPARAM_INFO
	.align		4
.L_8:
        /*0008*/ 	.byte	0x04, 0x17
        /*000a*/ 	.short	(.L_10 - .L_9)
.L_9:
        /*000c*/ 	.word	0x00000000
        /*0010*/ 	.short	0x0019
        /*0012*/ 	.short	0x0080
        /*0014*/ 	.byte	0x00, 0xf4, 0x21, 0x00


	//----- nvinfo : EIATTR_KPARAM_INFO
	.align		4
.L_10:
        /*0018*/ 	.byte	0x04, 0x17
        /*001a*/ 	.short	(.L_12 - .L_11)
.L_11:
        /*001c*/ 	.word	0x00000000
        /*0020*/ 	.short	0x0018
        /*0022*/ 	.short	0x0078
        /*0024*/ 	.byte	0x00, 0xf4, 0x21, 0x00


	//----- nvinfo : EIATTR_KPARAM_INFO
	.align		4
.L_12:
        /*0028*/ 	.byte	0x04, 0x17
        /*002a*/ 	.short	(.L_14 - .L_13)
.L_13:
        /*002c*/ 	.word	0x00000000
        /*0030*/ 	.short	0x0017
        /*0032*/ 	.short	0x0070
        /*0034*/ 	.byte	0x00, 0xf0, 0x11, 0x00


	//----- nvinfo : EIATTR_KPARAM_INFO
	.align		4
.L_14:
        /*0038*/ 	.byte	0x04, 0x17
        /*003a*/ 	.short	(.L_16 - .L_15)
.L_15:
        /*003c*/ 	.word	0x00000000
        /*0040*/ 	.short	0x0016
        /*0042*/ 	.short	0x006c
        /*0044*/ 	.byte	0x00, 0xf0, 0x11, 0x00


	//----- nvinfo : EIATTR_KPARAM_INFO
	.align		4
.L_16:
        /*0048*/ 	.byte	0x04, 0x17
        /*004a*/ 	.short	(.L_18 - .L_17)
.L_17:
        /*004c*/ 	.word	0x00000000
        /*0050*/ 	.short	0x0015
        /*0052*/ 	.short	0x0068
        /*0054*/ 	.byte	0x00, 0xf0, 0x11, 0x00


	//----- nvinfo : EIATTR_KPARAM_INFO
	.align		4
.L_18:
        /*0058*/ 	.byte	0x04, 0x17
        /*005a*/ 	.short	(.L_20 - .L_19)
.L_19:
        /*005c*/ 	.word	0x00000000
        /*0060*/ 	.short	0x0014
        /*0062*/ 	.short	0x0064
        /*0064*/ 	.byte	0x00, 0xf0, 0x11, 0x00


	//----- nvinfo : EIATTR_KPARAM_INFO
	.align		4
.L_20:
        /*0068*/ 	.byte	0x04, 0x17
        /*006a*/ 	.short	(.L_22 - .L_21)
.L_21:
        /*006c*/ 	.word	0x00000000
        /*0070*/ 	.short	0x0013
        /*0072*/ 	.short	0x0060
        /*0074*/ 	.byte	0x00, 0xf0, 0x11, 0x00


	//----- nvinfo : EIATTR_KPARAM_INFO
	.align		4
.L_22:
        /*0078*/ 	.byte	0x04, 0x17
        /*007a*/ 	.short	(.L_24 - .L_23)
.L_23:
        /*007c*/ 	.word	0x00000000
        /*0080*/ 	.short	0x0012
        /*0082*/ 	.short	0x005c
        /*0084*/ 	.byte	0x00, 0xf0, 0x11, 0x00


	//----- nvinfo : EIATTR_KPARAM_INFO
	.align		4
.L_24:
        /*0088*/ 	.byte	0x04, 0x17
        /*008a*/ 	.short	(.L_26 - .L_25)
.L_25:
        /*008c*/ 	.word	0x00000000
        /*0090*/ 	.short	0x0011
        /*0092*/ 	.short	0x0058
        /*0094*/ 	.byte	0x00, 0xf0, 0x11, 0x00


	//----- nvinfo : EIATTR_KPARAM_INFO
	.align		4
.L_26:
        /*0098*/ 	.byte	0x04, 0x17
        /*009a*/ 	.short	(.L_28 - .L_27)
.L_27:
        /*009c*/ 	.word	0x00000000
        /*00a0*/ 	.short	0x0010
        /*00a2*/ 	.short	0x0054
        /*00a4*/ 	.byte	0x00, 0xf0, 0x11, 0x00


	//----- nvinfo : EIATTR_KPARAM_INFO
	.align		4
.L_28:
        /*00a8*/ 	.byte	0x04, 0x17
        /*00aa*/ 	.short	(.L_30 - .L_29)
.L_29:
        /*00ac*/ 	.word	0x00000000
        /*00b0*/ 	.short	0x000f
        /*00b2*/ 	.short	0x0050
        /*00b4*/ 	.byte	0x00, 0xf0, 0x11, 0x00


	//----- nvinfo : EIATTR_KPARAM_INFO
	.align		4
.L_30:
        /*00b8*/ 	.byte	0x04, 0x17
        /*00ba*/ 	.short	(.L_32 - .L_31)
.L_31:
        /*00bc*/ 	.word	0x00000000
        /*00c0*/ 	.short	0x000e
        /*00c2*/ 	.short	0x004c
        /*00c4*/ 	.byte	0x00, 0xf0, 0x11, 0x00


	//----- nvinfo : EIATTR_KPARAM_INFO
	.align		4
.L_32:
        /*00c8*/ 	.byte	0x04, 0x17
        /*00ca*/ 	.short	(.L_34 - .L_33)
.L_33:
        /*00cc*/ 	.word	0x00000000
        /*00d0*/ 	.short	0x000d
        /*00d2*/ 	.short	0x0048
        /*00d4*/ 	.byte	0x00, 0xf0, 0x11, 0x00


	//----- nvinfo : EIATTR_KPARAM_INFO
	.align		4
.L_34:
        /*00d8*/ 	.byte	0x04, 0x17
        /*00da*/ 	.short	(.L_36 - .L_35)
.L_35:
        /*00dc*/ 	.word	0x00000000
        /*00e0*/ 	.short	0x000c
        /*00e2*/ 	.short	0x0044
        /*00e4*/ 	.byte	0x00, 0xf0, 0x11, 0x00


	//----- nvinfo : EIATTR_KPARAM_INFO
	.align		4
.L_36:
        /*00e8*/ 	.byte	0x04, 0x17
        /*00ea*/ 	.short	(.L_38 - .L_37)
.L_37:
        /*00ec*/ 	.word	0x00000000
        /*00f0*/ 	.short	0x000b
        /*00f2*/ 	.short	0x0040
        /*00f4*/ 	.byte	0x00, 0xf0, 0x11, 0x00


	//----- nvinfo : EIATTR_KPARAM_INFO
	.align		4
.L_38:
        /*00f8*/ 	.byte	0x04, 0x17
        /*00fa*/ 	.short	(.L_40 - .L_39)
.L_39:
        /*00fc*/ 	.word	0x00000000
        /*0100*/ 	.short	0x000a
        /*0102*/ 	.short	0x003c
        /*0104*/ 	.byte	0x00, 0xf0, 0x11, 0x00


	//----- nvinfo : EIATTR_KPARAM_INFO
	.align		4
.L_40:
        /*0108*/ 	.byte	0x04, 0x17
        /*010a*/ 	.short	(.L_42 - .L_41)
.L_41:
        /*010c*/ 	.word	0x00000000
        /*0110*/ 	.short	0x0009
        /*0112*/ 	.short	0x0038
        /*0114*/ 	.byte	0x00, 0xf0, 0x11, 0x00


	//----- nvinfo : EIATTR_KPARAM_INFO
	.align		4
.L_42:
        /*0118*/ 	.byte	0x04, 0x17
        /*011a*/ 	.short	(.L_44 - .L_43)
.L_43:
        /*011c*/ 	.word	0x00000000
        /*0120*/ 	.short	0x0008
        /*0122*/ 	.short	0x0034
        /*0124*/ 	.byte	0x00, 0xf0, 0x11, 0x00


	//----- nvinfo : EIATTR_KPARAM_INFO
	.align		4
.L_44:
        /*0128*/ 	.byte	0x04, 0x17
        /*012a*/ 	.short	(.L_46 - .L_45)
.L_45:
        /*012c*/ 	.word	0x00000000
        /*0130*/ 	.short	0x0007
        /*0132*/ 	.short	0x0030
        /*0134*/ 	.byte	0x00, 0xf0, 0x11, 0x00


	//----- nvinfo : EIATTR_KPARAM_INFO
	.align		4
.L_46:
        /*0138*/ 	.byte	0x04, 0x17
        /*013a*/ 	.short	(.L_48 - .L_47)
.L_47:
        /*013c*/ 	.word	0x00000000
        /*0140*/ 	.short	0x0006
        /*0142*/ 	.short	0x002c
        /*0144*/ 	.byte	0x00, 0xf0, 0x11, 0x00


	//----- nvinfo : EIATTR_KPARAM_INFO
	.align		4
.L_48:
        /*0148*/ 	.byte	0x04, 0x17
        /*014a*/ 	.short	(.L_50 - .L_49)
.L_49:
        /*014c*/ 	.word	0x00000000
        /*0150*/ 	.short	0x0005
        /*0152*/ 	.short	0x0028
        /*0154*/ 	.byte	0x00, 0xf0, 0x11, 0x00


	//----- nvinfo : EIATTR_KPARAM_INFO
	.align		4
.L_50:
        /*0158*/ 	.byte	0x04, 0x17
        /*015a*/ 	.short	(.L_52 - .L_51)
.L_51:
        /*015c*/ 	.word	0x00000000
        /*0160*/ 	.short	0x0004
        /*0162*/ 	.short	0x0020
        /*0164*/ 	.byte	0x00, 0xf4, 0x21, 0x00


	//----- nvinfo : EIATTR_KPARAM_INFO
	.align		4
.L_52:
        /*0168*/ 	.byte	0x04, 0x17
        /*016a*/ 	.short	(.L_54 - .L_53)
.L_53:
        /*016c*/ 	.word	0x00000000
        /*0170*/ 	.short	0x0003
        /*0172*/ 	.short	0x0018
        /*0174*/ 	.byte	0x00, 0xf4, 0x21, 0x00


	//----- nvinfo : EIATTR_KPARAM_INFO
	.align		4
.L_54:
        /*0178*/ 	.byte	0x04, 0x17
        /*017a*/ 	.short	(.L_56 - .L_55)
.L_55:
        /*017c*/ 	.word	0x00000000
        /*0180*/ 	.short	0x0002
        /*0182*/ 	.short	0x0010
        /*0184*/ 	.byte	0x00, 0xf4, 0x21, 0x00


	//----- nvinfo : EIATTR_KPARAM_INFO
	.align		4
.L_56:
        /*0188*/ 	.byte	0x04, 0x17
        /*018a*/ 	.short	(.L_58 - .L_57)
.L_57:
        /*018c*/ 	.word	0x00000000
        /*0190*/ 	.short	0x0001
        /*0192*/ 	.short	0x0008
        /*0194*/ 	.byte	0x00, 0xf4, 0x21, 0x00


	//----- nvinfo : EIATTR_KPARAM_INFO
	.align		4
.L_58:
        /*0198*/ 	.byte	0x04, 0x17
        /*019a*/ 	.short	(.L_60 - .L_59)
.L_59:
        /*019c*/ 	.word	0x00000000
        /*01a0*/ 	.short	0x0000
        /*01a2*/ 	.short	0x0000
        /*01a4*/ 	.byte	0x00, 0xf4, 0x21, 0x00


	//----- nvinfo : EIATTR_SPARSE_MMA_MASK
	.align		4
.L_60:
        /*01a8*/ 	.byte	0x03, 0x50
        /*01aa*/ 	.short	0x0000


	//----- nvinfo : EIATTR_MAXREG_COUNT
	.align		4
        /*01ac*/ 	.byte	0x03, 0x1b
        /*01ae*/ 	.short	0x00ff


	//----- nvinfo : EIATTR_NUM_BARRIERS
	.align		4
        /*01b0*/ 	.byte	0x02, 0x4c
        /*01b2*/ 	.byte	0x01
	.zero		1


	//----- nvinfo : EIATTR_ANNOTATIONS
	.align		4
        /*01b4*/ 	.byte	0x04, 0x55
        /*01b6*/ 	.short	(.L_62 - .L_61)


	//   ....[0]....
.L_61:
        /*01b8*/ 	.word	0x00000001
        /*01bc*/ 	.byte	0x30, 0x20, 0x00, 0x00, 0x01, 0x00, 0x00, 0x00, 0x50, 0x20, 0x00, 0x00, 0x01, 0x00, 0x00, 0x00
        /* <DEDUP_REMOVED lines=981> */
        /*3f1c*/ 	.byte	0x00, 0xf3, 0x01, 0x00, 0x01, 0x00, 0x00, 0x00, 0xf0, 0xf3, 0x01, 0x00


	//----- nvinfo : EIATTR_MERCURY_ISA_VERSION
	.align		4
.L_62:
        /*3f28*/ 	.byte	0x03, 0x5f
        /*3f2a*/ 	.short	0x0101


	//----- nvinfo : EIATTR_COOP_GROUP_MASK_REGIDS
	.align		4
        /*3f2c*/ 	.byte	0x04, 0x29
        /*3f2e*/ 	.short	(.L_64 - .L_63)


	//   ....[0]....
.L_63:
        /*3f30*/ 	.word	0xffffffff


	//   ....[1]....
        /*3f34*/ 	.word	0xffffffff


	//   ....[2]....
        /*3f38*/ 	.word	0xffffffff


	//   ....[3]....
        /*3f3c*/ 	.word	0xffffffff


	//   ....[4]....
        /*3f40*/ 	.word	0xffffffff


	//   ....[5]....
        /*3f44*/ 	.word	0xffffffff


	//   ....[6]....
        /*3f48*/ 	.word	0xffffffff


	//   ....[7]....
        /*3f4c*/ 	.word	0xffffffff


	//   ....[8]....
        /*3f50*/ 	.word	0xffffffff


	//   ....[9]....
        /*3f54*/ 	.word	0xffffffff


	//   ....[10]....
        /*3f58*/ 	.word	0xffffffff


	//   ....[11]....
        /*3f5c*/ 	.word	0xffffffff


	//   ....[12]....
        /*3f60*/ 	.word	0xffffffff


	//   ....[13]....
        /*3f64*/ 	.word	0xffffffff


	//   ....[14]....
        /*3f68*/ 	.word	0xffffffff


	//   ....[15]....
        /*3f6c*/ 	.word	0xffffffff


	//   ....[16]....
        /*3f70*/ 	.word	0xffffffff


	//   ....[17]....
        /*3f74*/ 	.word	0xffffffff


	//   ....[18]....
        /*3f78*/ 	.word	0xffffffff


	//   ....[19]....
        /*3f7c*/ 	.word	0xffffffff


	//   ....[20]....
        /*3f80*/ 	.word	0xffffffff


	//   ....[21]....
        /*3f84*/ 	.word	0xffffffff


	//   ....[22]....
        /*3f88*/ 	.word	0xffffffff


	//   ....[23]....
        /*3f8c*/ 	.word	0xffffffff


	//   ....[24]....
        /*3f90*/ 	.word	0xffffffff


	//   ....[25]....
        /*3f94*/ 	.word	0xffffffff


	//   ....[26]....
        /*3f98*/ 	.word	0xffffffff


	//   ....[27]....
        /*3f9c*/ 	.word	0xffffffff


	//   ....[28]....
        /*3fa0*/ 	.word	0xffffffff


	//   ....[29]....
        /*3fa4*/ 	.word	0xffffffff


	//   ....[30]....
        /*3fa8*/ 	.word	0xffffffff


	//   ....[31]....
        /*3fac*/ 	.word	0xffffffff


	//----- nvinfo : EIATTR_COOP_GROUP_INSTR_OFFSETS
	.align		4
.L_64:
        /*3fb0*/ 	.byte	0x04, 0x28
        /*3fb2*/ 	.short	(.L_66 - .L_65)


	//   ....[0]....
.L_65:
        /*3fb4*/ 	.word	0x00013960


	//   ....[1]....
        /*3fb8*/ 	.word	0x00013980


	//   ....[2]....
        /*3fbc*/ 	.word	0x00013bd0


	//   ....[3]....
        /*3fc0*/ 	.word	0x00013cc0


	//   ....[4]....
        /*3fc4*/ 	.word	0x00014f80


	//   ....[5]....
        /*3fc8*/ 	.word	0x00015000


	//   ....[6]....
        /*3fcc*/ 	.word	0x00015140


	//   ....[7]....
        /*3fd0*/ 	.word	0x00015170


	//   ....[8]....
        /*3fd4*/ 	.word	0x00015180


	//   ....[9]....
        /*3fd8*/ 	.word	0x00015a90


	//   ....[10]....
        /*3fdc*/ 	.word	0x00015aa0


	//   ....[11]....
        /*3fe0*/ 	.word	0x00015ad0


	//   ....[12]....
        /*3fe4*/ 	.word	0x00016200


	//   ....[13]....
        /*3fe8*/ 	.word	0x00016220


	//   ....[14]....
        /*3fec*/ 	.word	0x00016230


	//   ....[15]....
        /*3ff0*/ 	.word	0x00016240


	//   ....[16]....
        /*3ff4*/ 	.word	0x00016cc0


	//   ....[17]....
        /*3ff8*/ 	.word	0x00016ec0


	//   ....[18]....
        /*3ffc*/ 	.word	0x00016ed0


	//   ....[19]....
        /*4000*/ 	.word	0x00016ee0


	//   ....[20]....
        /*4004*/ 	.word	0x00017100


	//   ....[21]....
        /*4008*/ 	.word	0x00017120


	//   ....[22]....
        /*400c*/ 	.word	0x00017a10


	//   ....[23]....
        /*4010*/ 	.word	0x00017a20


	//   ....[24]....
        /*4014*/ 	.word	0x00017e00


	//   ....[25]....
        /*4018*/ 	.word	0x00017e10


	//   ....[26]....
        /*401c*/ 	.word	0x00017e20


	//   ....[27]....
        /*4020*/ 	.word	0x00017e30


	//   ....[28]....
        /*4024*/ 	.word	0x00017e70


	//   ....[29]....
        /*4028*/ 	.word	0x00017e90


	//   ....[30]....
        /*402c*/ 	.word	0x00017ea0


	//   ....[31]....
        /*4030*/ 	.word	0x00017eb0


	//----- nvinfo : EIATTR_EXIT_INSTR_OFFSETS
	.align		4
.L_66:
        /*4034*/ 	.byte	0x04, 0x1c
        /*4036*/ 	.short	(.L_68 - .L_67)


	//   ....[0]....
.L_67:
        /*4038*/ 	.word	0x000249e0


	//----- nvinfo : EIATTR_REQNTID
	.align		4
.L_68:
        /*403c*/ 	.byte	0x04, 0x10
        /*403e*/ 	.short	(.L_70 - .L_69)
.L_69:
        /*4040*/ 	.word	0x00000080
        /*4044*/ 	.word	0x00000001
        /*4048*/ 	.word	0x00000001


	//----- nvinfo : EIATTR_CBANK_PARAM_SIZE
	.align		4
.L_70:
        /*404c*/ 	.byte	0x03, 0x19
        /*404e*/ 	.short	0x0088


	//----- nvinfo : EIATTR_PARAM_CBANK
	.align		4
        /*4050*/ 	.byte	0x04, 0x0a
        /*4052*/ 	.short	(.L_72 - .L_71)
	.align		4
.L_71:
        /*4054*/ 	.word	index@(.nv.constant0.attn_fwd)
        /*4058*/ 	.short	0x0210
        /*405a*/ 	.short	0x0088


	//----- nvinfo : EIATTR_SW_WAR
	.align		4
.L_72:
        /*405c*/ 	.byte	0x04, 0x36
        /*405e*/ 	.short	(.L_74 - .L_73)
.L_73:
        /*4060*/ 	.word	0x00000008
.L_74:


//--------------------- .nv.callgraph             --------------------------
	.section	.nv.callgraph,"",@"SHT_CUDA_CALLGRAPH"
	.align	4
	.sectionentsize	8
	.align		4
        /*0000*/ 	.word	0x00000000
	.align		4
        /*0004*/ 	.word	0xffffffff
	.align		4
        /*0008*/ 	.word	0x00000000
	.align		4
        /*000c*/ 	.word	0xfffffffe
	.align		4
        /*0010*/ 	.word	0x00000000
	.align		4
        /*0014*/ 	.word	0xfffffffd
	.align		4
        /*0018*/ 	.word	0x00000000
	.align		4
        /*001c*/ 	.word	0xfffffffc


//--------------------- .nv.constant4             --------------------------
	.section	.nv.constant4,"a",@progbits
	.align	8
	.align		8
.nv.constant4:
        /*0000*/ 	.dword	_$_str


//--------------------- .text.attn_fwd            --------------------------
	.section	.text.attn_fwd,"ax",@progbits
	.align	128
        .global         attn_fwd
        .type           attn_fwd,@function
        .size           attn_fwd,(.L_x_3 - attn_fwd)
        .other          attn_fwd,@"STO_CUDA_ENTRY STV_DEFAULT"
attn_fwd:
.text.attn_fwd:
[----:B------:R-:W0:Y:S01]  /*0000*/  LDC R1, c[0x0][0x28] ;  /* 0x00000a00ff017b82 */ /* 0x000e220000000800 */
[----:B------:R-:W1:Y:S07]  /*0010*/  S2R R2, SR_TID.X ;  /* 0x0000000000027919 */ /* 0x000e6e0000002100 */
[----:B------:R-:W2:Y:S01]  /*0020*/  S2UR UR6, SR_CTAID.Y ;  /* 0x00000000000679c3 */ /* 0x000ea20000002600 */
[----:B------:R-:W-:Y:S01]  /*0030*/  ULDC.64 UR4, c[0x0][0x240] ;  /* 0x0000900000047ab9 */ /* 0x000fe20000000a00 */
[----:B0-----:R-:W-:Y:S01]  /*0040*/  VIADD R1, R1, 0xfffff240 ;  /* 0xfffff24001017836 */ /* 0x001fe20000000000 */
[----:B------:R-:W0:Y:S05]  /*0050*/  S2R R0, SR_CTAID.X ;  /* 0x0000000000007919 */ /* 0x000e2a0000002500 */
[----:B------:R-:W3:Y:S08]  /*0060*/  LDC.64 R134, c[0x0][0x210] ;  /* 0x00008400ff867b82 */ /* 0x000ef00000000a00 */
[----:B------:R-:W4:Y:S01]  /*0070*/  LDC R122, c[0x0][0x248] ;  /* 0x00009200ff7a7b82 */ /* 0x000f220000000800 */
[----:B--2---:R-:W-:-:S03]  /*0080*/  UIMAD UR4, UR6, UR4, URZ ;  /* 0x00000004060472a4 */ /* 0x004fc6000f8e023f */
[----:B------:R-:W-:Y:S01]  /*0090*/  ULDC.64 UR6, c[0x0][0x208] ;  /* 0x0000820000067ab9 */ /* 0x000fe20000000a00 */
[----:B-1----:R-:W-:-:S05]  /*00a0*/  LOP3.LUT R2, R2, 0x7f, RZ, 0xc0, !PT ;  /* 0x0000007f02027812 */ /* 0x002fca00078ec0ff */
[----:B0-----:R-:W-:-:S04]  /*00b0*/  IMAD R0, R0, 0x80, R2 ;  /* 0x0000008000007824 */ /* 0x001fc800078e0202 */
[----:B------:R-:W-:Y:S01]  /*00c0*/  IMAD R3, R0, UR5, RZ ;  /* 0x0000000500037c24 */ /* 0x000fe2000f8e02ff */
[----:B------:R-:W-:Y:S01]  /*00d0*/  USHF.R.S32.HI UR5, URZ, 0x1f, UR4 ;  /* 0x0000001f3f057899 */ /* 0x000fe20008011404 */
[C---:B----4-:R-:W-:Y:S02]  /*00e0*/  IMAD.SHL.U32 R5, R122.reuse, 0x2, RZ ;  /* 0x000000027a057824 */ /* 0x050fe400078e00ff */
[C---:B------:R-:W-:Y:S01]  /*00f0*/  IMAD R7, R122.reuse, 0x3, RZ ;  /* 0x000000037a077824 */ /* 0x040fe200078e02ff */
[----:B---3--:R-:W-:Y:S02]  /*0100*/  IADD3 R134, P0, P1, R3, UR4, R134 ;  /* 0x0000000403867c10 */ /* 0x008fe4000f91e086 */
[----:B------:R-:W-:Y:S01]  /*0110*/  SHF.R.S32.HI R0, RZ, 0x1f, R3 ;  /* 0x0000001fff007819 */ /* 0x000fe20000011403 */
[----:B------:R-:W-:-:S03]  /*0120*/  IMAD.SHL.U32 R9, R122, 0x4, RZ ;  /* 0x000000047a097824 */ /* 0x000fc600078e00ff */
[----:B------:R-:W-:Y:S02]  /*0130*/  IADD3.X R135, R0, UR5, R135, P0, P1 ;  /* 0x0000000500877c10 */ /* 0x000fe400087e2487 */
[----:B------:R-:W-:Y:S02]  /*0140*/  IADD3 R2, P0, R134, R122, RZ ;  /* 0x0000007a86027210 */ /* 0x000fe40007f1e0ff */
[-C--:B------:R-:W-:Y:S01]  /*0150*/  IADD3 R110, P1, R5, R134.reuse, RZ ;  /* 0x00000086056e7210 */ /* 0x080fe20007f3e0ff */
[C---:B------:R-:W-:Y:S01]  /*0160*/  IMAD.SHL.U32 R11, R122.reuse, 0x8, RZ ;  /* 0x000000087a0b7824 */ /* 0x040fe200078e00ff */
[CC--:B------:R-:W-:Y:S01]  /*0170*/  LEA.HI.X.SX32 R3, R122.reuse, R135.reuse, 0x1, P0 ;  /* 0x000000877a037211 */ /* 0x0c0fe200000f0eff */
[C---:B------:R-:W-:Y:S01]  /*0180*/  IMAD R13, R122.reuse, 0x9, RZ ;  /* 0x000000097a0d7824 */ /* 0x040fe200078e02ff */
[-C--:B------:R-:W-:Y:S01]  /*0190*/  IADD3 R138, P0, R7, R134.reuse, RZ ;  /* 0x00000086078a7210 */ /* 0x080fe20007f1e0ff */
[C---:B------:R-:W-:Y:S01]  /*01a0*/  IMAD R15, R122.reuse, 0xa, RZ ;  /* 0x0000000a7a0f7824 */ /* 0x040fe200078e02ff */
[-C--:B------:R-:W-:Y:S01]  /*01b0*/  LEA.HI.X.SX32 R111, R5, R135.reuse, 0x1, P1 ;  /* 0x00000087056f7211 */ /* 0x080fe200008f0eff */
[C---:B------:R-:W-:Y:S01]  /*01c0*/  IMAD R5, R122.reuse, 0x5, RZ ;  /* 0x000000057a057824 */ /* 0x040fe200078e02ff */
[-C--:B------:R-:W-:Y:S01]  /*01d0*/  IADD3 R60, P1, R9, R134.reuse, RZ ;  /* 0x00000086093c7210 */ /* 0x080fe20007f3e0ff */
[----:B------:R0:W2:Y:S01]  /*01e0*/  LDG.E.U8 R101, desc[UR6][R2.64] ;  /* 0x0000000602657981 */ /* 0x0000a2000c1e1100 */
[-C--:B------:R-:W-:Y:S01]  /*01f0*/  LEA.HI.X.SX32 R139, R7, R135.reuse, 0x1, P0 ;  /* 0x00000087078b7211 */ /* 0x080fe200000f0eff */
[C---:B------:R-:W-:Y:S01]  /*0200*/  IMAD R7, R122.reuse, 0x6, RZ ;  /* 0x000000067a077824 */ /* 0x040fe200078e02ff */
[----:B------:R-:W-:Y:S01]  /*0210*/  LEA.HI.X.SX32 R61, R9, R135, 0x1, P1 ;  /* 0x00000087093d7211 */ /* 0x000fe200008f0eff */
[----:B------:R-:W-:Y:S01]  /*0220*/  IMAD R9, R122, 0x7, RZ ;  /* 0x000000077a097824 */ /* 0x000fe200078e02ff */
[-C--:B------:R-:W-:Y:S01]  /*0230*/  IADD3 R62, P0, R5, R134.reuse, RZ ;  /* 0x00000086053e7210 */ /* 0x080fe20007f1e0ff */
[----:B------:R-:W3:Y:S01]  /*0240*/  LDG.E.U8 R110, desc[UR6][R110.64] ;  /* 0x000000066e6e7981 */ /* 0x000ee2000c1e1100 */
[----:B------:R-:W-:-:S02]  /*0250*/  IADD3 R4, P1, R7, R134, RZ ;  /* 0x0000008607047210 */ /* 0x000fc40007f3e0ff */
[-C--:B------:R-:W-:Y:S01]  /*0260*/  LEA.HI.X.SX32 R63, R5, R135.reuse, 0x1, P0 ;  /* 0x00000087053f7211 */ /* 0x080fe200000f0eff */
[----:B------:R-:W3:Y:S01]  /*0270*/  LDG.E.U8 R138, desc[UR6][R138.64] ;  /* 0x000000068a8a7981 */ /* 0x000ee2000c1e1100 */
[-C--:B0-----:R-:W-:Y:S02]  /*0280*/  IADD3 R2, P0, R9, R134.reuse, RZ ;  /* 0x0000008609027210 */ /* 0x081fe40007f1e0ff */
[-C--:B------:R-:W-:Y:S01]  /*0290*/  LEA.HI.X.SX32 R5, R7, R135.reuse, 0x1, P1 ;  /* 0x0000008707057211 */ /* 0x080fe200008f0eff */
[----:B------:R-:W4:Y:S01]  /*02a0*/  LDG.E.U8 R60, desc[UR6][R60.64] ;  /* 0x000000063c3c7981 */ /* 0x000f22000c1e1100 */
[-C--:B------:R-:W-:Y:S02]  /*02b0*/  IADD3 R6, P1, R11, R134.reuse, RZ ;  /* 0x000000860b067210 */ /* 0x080fe40007f3e0ff */
[----:B------:R-:W-:Y:S01]  /*02c0*/  LEA.HI.X.SX32 R3, R9, R135, 0x1, P0 ;  /* 0x0000008709037211 */ /* 0x000fe200000f0eff */
[----:B------:R0:W5:Y:S01]  /*02d0*/  LDG.E.U8 R109, desc[UR6][R4.64] ;  /* 0x00000006046d7981 */ /* 0x000162000c1e1100 */
[----:B------:R-:W-:-:S02]  /*02e0*/  IADD3 R8, P0, R13, R134, RZ ;  /* 0x000000860d087210 */ /* 0x000fc40007f1e0ff */
[-C--:B------:R-:W-:Y:S01]  /*02f0*/  LEA.HI.X.SX32 R7, R11, R135.reuse, 0x1, P1 ;  /* 0x000000870b077211 */ /* 0x080fe200008f0eff */
[C---:B------:R-:W-:Y:S01]  /*0300*/  IMAD R11, R122.reuse, 0xb, RZ ;  /* 0x0000000b7a0b7824 */ /* 0x040fe200078e02ff */
[-C--:B------:R-:W-:Y:S01]  /*0310*/  IADD3 R112, P1, R15, R134.reuse, RZ ;  /* 0x000000860f707210 */ /* 0x080fe20007f3e0ff */
[----:B------:R1:W5:Y:S01]  /*0320*/  LDG.E.U8 R105, desc[UR6][R2.64] ;  /* 0x0000000602697981 */ /* 0x000362000c1e1100 */
[-C--:B------:R-:W-:Y:S01]  /*0330*/  LEA.HI.X.SX32 R9, R13, R135.reuse, 0x1, P0 ;  /* 0x000000870d097211 */ /* 0x080fe200000f0eff */
[C---:B------:R-:W-:Y:S01]  /*0340*/  IMAD R13, R122.reuse, 0xc, RZ ;  /* 0x0000000c7a0d7824 */ /* 0x040fe200078e02ff */
[-C--:B------:R-:W-:Y:S01]  /*0350*/  LEA.HI.X.SX32 R113, R15, R135.reuse, 0x1, P1 ;  /* 0x000000870f717211 */ /* 0x080fe200008f0eff */
[C---:B------:R-:W-:Y:S01]  /*0360*/  IMAD R15, R122.reuse, 0xd, RZ ;  /* 0x0000000d7a0f7824 */ /* 0x040fe200078e02ff */
[-C--:B------:R-:W-:Y:S01]  /*0370*/  IADD3 R10, P0, R11, R134.reuse, RZ ;  /* 0x000000860b0a7210 */ /* 0x080fe20007f1e0ff */
[----:B------:R1:W2:Y:S01]  /*0380*/  LDG.E.U8 R111, desc[UR6][R6.64] ;  /* 0x00000006066f7981 */ /* 0x0002a2000c1e1100 */
[-C--:B0-----:R-:W-:Y:S01]  /*0390*/  IADD3 R4, P1, R13, R134.reuse, RZ ;  /* 0x000000860d047210 */ /* 0x081fe20007f3e0ff */
[----:B-1----:R-:W-:Y:S01]  /*03a0*/  IMAD R3, R122, 0xe, RZ ;  /* 0x0000000e7a037824 */ /* 0x002fe200078e02ff */
[----:B------:R-:W-:Y:S01]  /*03b0*/  LEA.HI.X.SX32 R11, R11, R135, 0x1, P0 ;  /* 0x000000870b0b7211 */ /* 0x000fe200000f0eff */
[----:B------:R0:W2:Y:S01]  /*03c0*/  LDG.E.U8 R107, desc[UR6][R8.64] ;  /* 0x00000006086b7981 */ /* 0x0000a2000c1e1100 */
[----:B------:R-:W-:-:S02]  /*03d0*/  IADD3 R142, P0, R15, R134, RZ ;  /* 0x000000860f8e7210 */ /* 0x000fc40007f1e0ff */
[-C--:B------:R-:W-:Y:S01]  /*03e0*/  LEA.HI.X.SX32 R5, R13, R135.reuse, 0x1, P1 ;  /* 0x000000870d057211 */ /* 0x080fe200008f0eff */
[C---:B------:R-:W-:Y:S01]  /*03f0*/  IMAD R7, R122.reuse, 0xf, RZ ;  /* 0x0000000f7a077824 */ /* 0x040fe200078e02ff */
[-C--:B------:R-:W-:Y:S01]  /*0400*/  IADD3 R64, P1, R3, R134.reuse, RZ ;  /* 0x0000008603407210 */ /* 0x080fe20007f3e0ff */
[C---:B------:R-:W-:Y:S01]  /*0410*/  IMAD R13, R122.reuse, 0x81, RZ ;  /* 0x000000817a0d7824 */ /* 0x040fe200078e02ff */
[-C--:B------:R-:W-:Y:S01]  /*0420*/  LEA.HI.X.SX32 R143, R15, R135.reuse, 0x1, P0 ;  /* 0x000000870f8f7211 */ /* 0x080fe200000f0eff */
[----:B------:R1:W3:Y:S01]  /*0430*/  LDG.E.U8 R139, desc[UR6][R10.64] ;  /* 0x000000060a8b7981 */ /* 0x0002e2000c1e1100 */
[----:B0-----:R-:W-:Y:S01]  /*0440*/  IMAD.SHL.U32 R9, R122, 0x80, RZ ;  /* 0x000000807a097824 */ /* 0x001fe200078e00ff */
[----:B------:R-:W-:Y:S02]  /*0450*/  IADD3 R66, P0, R7, R134, RZ ;  /* 0x0000008607427210 */ /* 0x000fe40007f1e0ff */
[----:B------:R0:W4:Y:S01]  /*0460*/  LDG.E.U8 R61, desc[UR6][R4.64] ;  /* 0x00000006043d7981 */ /* 0x000122000c1e1100 */
[----:B------:R-:W-:-:S02]  /*0470*/  LEA.HI.X.SX32 R65, R3, R135, 0x1, P1 ;  /* 0x0000008703417211 */ /* 0x000fc400008f0eff */
[-C--:B------:R-:W-:Y:S01]  /*0480*/  IADD3 R2, P1, R9, R134.reuse, RZ ;  /* 0x0000008609027210 */ /* 0x080fe20007f3e0ff */
[C---:B------:R-:W-:Y:S01]  /*0490*/  IMAD R15, R122.reuse, 0x85, RZ ;  /* 0x000000857a0f7824 */ /* 0x040fe200078e02ff */
[-C--:B------:R-:W-:Y:S01]  /*04a0*/  LEA.HI.X.SX32 R67, R7, R135.reuse, 0x1, P0 ;  /* 0x0000008707437211 */ /* 0x080fe200000f0eff */
[C---:B-1----:R-:W-:Y:S01]  /*04b0*/  IMAD R11, R122.reuse, 0x82, RZ ;  /* 0x000000827a0b7824 */ /* 0x042fe200078e02ff */
[-C--:B------:R-:W-:Y:S01]  /*04c0*/  IADD3 R6, P0, R13, R134.reuse, RZ ;  /* 0x000000860d067210 */ /* 0x080fe20007f1e0ff */
[C---:B------:R-:W-:Y:S01]  /*04d0*/  IMAD R17, R122.reuse, 0x86, RZ ;  /* 0x000000867a117824 */ /* 0x040fe200078e02ff */
[-C--:B------:R-:W-:Y:S01]  /*04e0*/  LEA.HI.X.SX32 R3, R9, R135.reuse, 0x1, P1 ;  /* 0x0000008709037211 */ /* 0x080fe200008f0eff */
[C---:B------:R-:W-:Y:S01]  /*04f0*/  IMAD R9, R122.reuse, 0x83, RZ ;  /* 0x000000837a097824 */ /* 0x040fe200078e02ff */
[-C--:B------:R-:W-:Y:S01]  /*0500*/  LEA.HI.X.SX32 R7, R13, R135.reuse, 0x1, P0 ;  /* 0x000000870d077211 */ /* 0x080fe200000f0eff */
[C---:B------:R-:W-:Y:S01]  /*0510*/  IMAD R13, R122.reuse, 0x84, RZ ;  /* 0x000000847a0d7824 */ /* 0x040fe200078e02ff */
[-C--:B0-----:R-:W-:Y:S01]  /*0520*/  IADD3 R4, P1, R11, R134.reuse, RZ ;  /* 0x000000860b047210 */ /* 0x081fe20007f3e0ff */
[----:B------:R-:W-:Y:S01]  /*0530*/  IMAD R19, R122, 0x87, RZ ;  /* 0x000000877a137824 */ /* 0x000fe200078e02ff */
[----:B------:R-:W-:Y:S01]  /*0540*/  IADD3 R8, P0, R9, R134, RZ ;  /* 0x0000008609087210 */ /* 0x000fe20007f1e0ff */
[----:B------:R-:W3:Y:S01]  /*0550*/  LDG.E.U8 R112, desc[UR6][R112.64] ;  /* 0x0000000670707981 */ /* 0x000ee2000c1e1100 */
[----:B------:R-:W-:-:S02]  /*0560*/  LEA.HI.X.SX32 R5, R11, R135, 0x1, P1 ;  /* 0x000000870b057211 */ /* 0x000fc400008f0eff */
[-C--:B------:R-:W-:Y:S01]  /*0570*/  IADD3 R10, P1, R13, R134.reuse, RZ ;  /* 0x000000860d0a7210 */ /* 0x080fe20007f3e0ff */
[----:B------:R-:W4:Y:S01]  /*0580*/  LDG.E.U8 R142, desc[UR6][R142.64] ;  /* 0x000000068e8e7981 */ /* 0x000f22000c1e1100 */
[-C--:B------:R-:W-:Y:S02]  /*0590*/  LEA.HI.X.SX32 R9, R9, R135.reuse, 0x1, P0 ;  /* 0x0000008709097211 */ /* 0x080fe400000f0eff */
[-C--:B------:R-:W-:Y:S01]  /*05a0*/  IADD3 R12, P0, R15, R134.reuse, RZ ;  /* 0x000000860f0c7210 */ /* 0x080fe20007f1e0ff */
[----:B------:R0:W5:Y:S01]  /*05b0*/  LDG.E.U8 R114, desc[UR6][R4.64] ;  /* 0x0000000604727981 */ /* 0x000162000c1e1100 */
[-C--:B------:R-:W-:Y:S02]  /*05c0*/  LEA.HI.X.SX32 R11, R13, R135.reuse, 0x1, P1 ;  /* 0x000000870d0b7211 */ /* 0x080fe400008f0eff */
[----:B------:R-:W-:Y:S01]  /*05d0*/  LEA.HI.X.SX32 R13, R15, R135, 0x1, P0 ;  /* 0x000000870f0d7211 */ /* 0x000fe200000f0eff */
[----:B------:R1:W2:Y:S01]  /*05e0*/  LDG.E.U8 R113, desc[UR6][R2.64] ;  /* 0x0000000602717981 */ /* 0x0002a2000c1e1100 */
[----:B------:R-:W-:-:S03]  /*05f0*/  IADD3 R140, P0, R19, R134, RZ ;  /* 0x00000086138c7210 */ /* 0x000fc60007f1e0ff */
[----:B------:R1:W2:Y:S01]  /*0600*/  LDG.E.U8 R143, desc[UR6][R6.64] ;  /* 0x00000006068f7981 */ /* 0x0002a2000c1e1100 */
[----:B0-----:R-:W-:-:S03]  /*0610*/  IMAD R5, R122, 0x89, RZ ;  /* 0x000000897a057824 */ /* 0x001fc600078e02ff */
[----:B------:R-:W4:Y:S01]  /*0620*/  LDG.E.U8 R66, desc[UR6][R66.64] ;  /* 0x0000000642427981 */ /* 0x000f22000c1e1100 */
[----:B-1----:R-:W-:-:S03]  /*0630*/  IADD3 R2, P1, R17, R134, RZ ;  /* 0x0000008611027210 */ /* 0x002fc60007f3e0ff */
[----:B------:R0:W4:Y:S01]  /*0640*/  LDG.E.U8 R115, desc[UR6][R10.64] ;  /* 0x000000060a737981 */ /* 0x000122000c1e1100 */
[C---:B------:R-:W-:Y:S01]  /*0650*/  IMAD R7, R122.reuse, 0x88, RZ ;  /* 0x000000887a077824 */ /* 0x040fe200078e02ff */
[-C--:B------:R-:W-:Y:S02]  /*0660*/  LEA.HI.X.SX32 R3, R17, R135.reuse, 0x1, P1 ;  /* 0x0000008711037211 */ /* 0x080fe400008f0eff */
[----:B------:R-:W4:Y:S01]  /*0670*/  LDG.E.U8 R64, desc[UR6][R64.64] ;  /* 0x0000000640407981 */ /* 0x000f22000c1e1100 */
[-C--:B------:R-:W-:Y:S02]  /*0680*/  LEA.HI.X.SX32 R141, R19, R135.reuse, 0x1, P0 ;  /* 0x00000087138d7211 */ /* 0x080fe400000f0eff */
[-C--:B------:R-:W-:Y:S01]  /*0690*/  IADD3 R136, P1, R7, R134.reuse, RZ ;  /* 0x0000008607887210 */ /* 0x080fe20007f3e0ff */
[----:B------:R1:W5:Y:S01]  /*06a0*/  LDG.E.U8 R67, desc[UR6][R8.64] ;  /* 0x0000000608437981 */ /* 0x000362000c1e1100 */
[----:B------:R-:W-:Y:S01]  /*06b0*/  IADD3 R4, P0, R5, R134, RZ ;  /* 0x0000008605047210 */ /* 0x000fe20007f1e0ff */
[----:B0-----:R-:W-:Y:S01]  /*06c0*/  IMAD R11, R122, 0x8b, RZ ;  /* 0x0000008b7a0b7824 */ /* 0x001fe200078e02ff */
[-C--:B------:R-:W-:Y:S01]  /*06d0*/  LEA.HI.X.SX32 R137, R7, R135.reuse, 0x1, P1 ;  /* 0x0000008707897211 */ /* 0x080fe200008f0eff */
[----:B------:R0:W4:Y:S01]  /*06e0*/  LDG.E.U8 R103, desc[UR6][R2.64] ;  /* 0x0000000602677981 */ /* 0x000122000c1e1100 */
[----:B------:R-:W-:-:S03]  /*06f0*/  LEA.HI.X.SX32 R5, R5, R135, 0x1, P0 ;  /* 0x0000008705057211 */ /* 0x000fc600000f0eff */
[----:B------:R0:W4:Y:S01]  /*0700*/  LDG.E.U8 R65, desc[UR6][R12.64] ;  /* 0x000000060c417981 */ /* 0x000122000c1e1100 */
[C---:B-1----:R-:W-:Y:S01]  /*0710*/  IMAD R9, R122.reuse, 0x8a, RZ ;  /* 0x0000008a7a097824 */ /* 0x042fe200078e02ff */
[-C--:B------:R-:W-:Y:S01]  /*0720*/  IADD3 R8, P0, R11, R134.reuse, RZ ;  /* 0x000000860b087210 */ /* 0x080fe20007f1e0ff */
[C---:B------:R-:W-:Y:S01]  /*0730*/  IMAD R15, R122.reuse, 0x8e, RZ ;  /* 0x0000008e7a0f7824 */ /* 0x040fe200078e02ff */
[----:B------:R1:W4:Y:S01]  /*0740*/  LDG.E.U8 R108, desc[UR6][R4.64] ;  /* 0x00000006046c7981 */ /* 0x000322000c1e1100 */
[C---:B0-----:R-:W-:Y:S01]  /*0750*/  IMAD R3, R122.reuse, 0x8d, RZ ;  /* 0x0000008d7a037824 */ /* 0x041fe200078e02ff */
[C---:B------:R-:W-:Y:S01]  /*0760*/  IADD3 R6, P1, R9.reuse, R134, RZ ;  /* 0x0000008609067210 */ /* 0x040fe20007f3e0ff */
[C---:B------:R-:W-:Y:S01]  /*0770*/  IMAD R17, R122.reuse, 0x8f, RZ ;  /* 0x0000008f7a117824 */ /* 0x040fe200078e02ff */
[----:B------:R-:W4:Y:S01]  /*0780*/  LDG.E.U8 R62, desc[UR6][R62.64] ;  /* 0x000000063e3e7981 */ /* 0x000f22000c1e1100 */
[----:B------:R-:W-:Y:S01]  /*0790*/  IMAD R13, R122, 0x8c, RZ ;  /* 0x0000008c7a0d7824 */ /* 0x000fe200078e02ff */
[----:B------:R-:W-:-:S02]  /*07a0*/  LEA.HI.X.SX32 R7, R9, R135, 0x1, P1 ;  /* 0x0000008709077211 */ /* 0x000fc400008f0eff */
[-C--:B------:R-:W-:Y:S01]  /*07b0*/  LEA.HI.X.SX32 R9, R11, R135.reuse, 0x1, P0 ;  /* 0x000000870b097211 */ /* 0x080fe200000f0eff */
[----:B------:R-:W4:Y:S01]  /*07c0*/  LDG.E.U8 R136, desc[UR6][R136.64] ;  /* 0x0000000688887981 */ /* 0x000f22000c1e1100 */
[-C--:B------:R-:W-:Y:S02]  /*07d0*/  IADD3 R10, P1, R13, R134.reuse, RZ ;  /* 0x000000860d0a7210 */ /* 0x080fe40007f3e0ff */
[-C--:B------:R-:W-:Y:S01]  /*07e0*/  IADD3 R144, P0, R3, R134.reuse, RZ ;  /* 0x0000008603907210 */ /* 0x080fe20007f1e0ff */
[C---:B-1----:R-:W-:Y:S01]  /*07f0*/  IMAD R5, R122.reuse, 0x11, RZ ;  /* 0x000000117a057824 */ /* 0x042fe200078e02ff */
[-C--:B------:R-:W-:Y:S01]  /*0800*/  LEA.HI.X.SX32 R11, R13, R135.reuse, 0x1, P1 ;  /* 0x000000870d0b7211 */ /* 0x080fe200008f0eff */
[----:B------:R0:W4:Y:S01]  /*0810*/  LDG.E.U8 R104, desc[UR6][R6.64] ;  /* 0x0000000606687981 */ /* 0x000122000c1e1100 */
[----:B------:R-:W-:Y:S01]  /*0820*/  LEA.HI.X.SX32 R145, R3, R135, 0x1, P0 ;  /* 0x0000008703917211 */ /* 0x000fe200000f0eff */
[----:B------:R-:W-:Y:S01]  /*0830*/  IMAD.SHL.U32 R3, R122, 0x10, RZ ;  /* 0x000000107a037824 */ /* 0x000fe200078e00ff */
[-C--:B------:R-:W-:Y:S01]  /*0840*/  IADD3 R12, P1, R15, R134.reuse, RZ ;  /* 0x000000860f0c7210 */ /* 0x080fe20007f3e0ff */
[----:B------:R1:W4:Y:S01]  /*0850*/  LDG.E.U8 R106, desc[UR6][R8.64] ;  /* 0x00000006086a7981 */ /* 0x000322000c1e1100 */
[----:B------:R-:W-:-:S02]  /*0860*/  IADD3 R14, P2, R17, R134, RZ ;  /* 0x00000086110e7210 */ /* 0x000fc40007f5e0ff */
[-C--:B------:R-:W-:Y:S01]  /*0870*/  LEA.HI.X.SX32 R13, R15, R135.reuse, 0x1, P1 ;  /* 0x000000870f0d7211 */ /* 0x080fe200008f0eff */
[----:B------:R1:W4:Y:S01]  /*0880*/  LDG.E.U8 R137, desc[UR6][R10.64] ;  /* 0x000000060a897981 */ /* 0x000322000c1e1100 */
[-C--:B------:R-:W-:Y:S01]  /*0890*/  IADD3 R2, P0, R3, R134.reuse, RZ ;  /* 0x0000008603027210 */ /* 0x080fe20007f1e0ff */
[C---:B0-----:R-:W-:Y:S01]  /*08a0*/  IMAD R7, R122.reuse, 0x12, RZ ;  /* 0x000000127a077824 */ /* 0x041fe200078e02ff */
[-C--:B------:R-:W-:Y:S01]  /*08b0*/  IADD3 R4, P1, R5, R134.reuse, RZ ;  /* 0x0000008605047210 */ /* 0x080fe20007f3e0ff */
[----:B------:R0:W4:Y:S01]  /*08c0*/  LDG.E.U8 R63, desc[UR6][R12.64] ;  /* 0x000000060c3f7981 */ /* 0x000122000c1e1100 */
[C---:B-1----:R-:W-:Y:S01]  /*08d0*/  IMAD R9, R122.reuse, 0x13, RZ ;  /* 0x000000137a097824 */ /* 0x042fe200078e02ff */
[-C--:B------:R-:W-:Y:S02]  /*08e0*/  LEA.HI.X.SX32 R15, R17, R135.reuse, 0x1, P2 ;  /* 0x00000087110f7211 */ /* 0x080fe400010f0eff */
[----:B------:R-:W4:Y:S01]  /*08f0*/  LDG.E.U8 R140, desc[UR6][R140.64] ;  /* 0x000000068c8c7981 */ /* 0x000f22000c1e1100 */
[-C--:B------:R-:W-:Y:S01]  /*0900*/  LEA.HI.X.SX32 R3, R3, R135.reuse, 0x1, P0 ;  /* 0x0000008703037211 */ /* 0x080fe200000f0eff */
[C---:B------:R-:W-:Y:S01]  /*0910*/  IMAD R11, R122.reuse, 0x14, RZ ;  /* 0x000000147a0b7824 */ /* 0x040fe200078e02ff */
[-C--:B------:R-:W-:Y:S01]  /*0920*/  LEA.HI.X.SX32 R5, R5, R135.reuse, 0x1, P1 ;  /* 0x0000008705057211 */ /* 0x080fe200008f0eff */
[C---:B------:R-:W-:Y:S01]  /*0930*/  IMAD R19, R122.reuse, 0x92, RZ ;  /* 0x000000927a137824 */ /* 0x040fe200078e02ff */
[-C--:B------:R-:W-:Y:S01]  /*0940*/  IADD3 R6, P0, R7, R134.reuse, RZ ;  /* 0x0000008607067210 */ /* 0x080fe20007f1e0ff */
[C---:B0-----:R-:W-:Y:S01]  /*0950*/  IMAD R13, R122.reuse, 0x15, RZ ;  /* 0x000000157a0d7824 */ /* 0x041fe200078e02ff */
[----:B------:R-:W-:Y:S01]  /*0960*/  IADD3 R8, P1, R9, R134, RZ ;  /* 0x0000008609087210 */ /* 0x000fe20007f3e0ff */
[----:B------:R-:W-:Y:S01]  /*0970*/  IMAD R17, R122, 0x17, RZ ;  /* 0x000000177a117824 */ /* 0x000fe200078e02ff */
[-C--:B------:R-:W-:Y:S01]  /*0980*/  LEA.HI.X.SX32 R7, R7, R135.reuse, 0x1, P0 ;  /* 0x0000008707077211 */ /* 0x080fe200000f0eff */
[----:B------:R0:W4:Y:S01]  /*0990*/  LDG.E.U8 R141, desc[UR6][R14.64] ;  /* 0x000000060e8d7981 */ /* 0x000122000c1e1100 */
[----:B------:R-:W-:-:S02]  /*09a0*/  LEA.HI.X.SX32 R9, R9, R135, 0x1, P1 ;  /* 0x0000008709097211 */ /* 0x000fc400008f0eff */
[-C--:B------:R-:W-:Y:S01]  /*09b0*/  IADD3 R10, P0, R11, R134.reuse, RZ ;  /* 0x000000860b0a7210 */ /* 0x080fe20007f1e0ff */
[----:B------:R1:W4:Y:S01]  /*09c0*/  LDG.E.U8 R167, desc[UR6][R2.64] ;  /* 0x0000000602a77981 */ /* 0x000322000c1e1100 */
[----:B------:R-:W-:-:S03]  /*09d0*/  IADD3 R12, P1, R13, R134, RZ ;  /* 0x000000860d0c7210 */ /* 0x000fc60007f3e0ff */
[----:B------:R1:W4:Y:S01]  /*09e0*/  LDG.E.U8 R165, desc[UR6][R4.64] ;  /* 0x0000000604a57981 */ /* 0x000322000c1e1100 */
[C---:B0-----:R-:W-:Y:S01]  /*09f0*/  IMAD R15, R122.reuse, 0x16, RZ ;  /* 0x000000167a0f7824 */ /* 0x041fe200078e02ff */
[-C--:B------:R-:W-:Y:S02]  /*0a00*/  LEA.HI.X.SX32 R11, R11, R135.reuse, 0x1, P0 ;  /* 0x000000870b0b7211 */ /* 0x080fe400000f0eff */
[----:B------:R0:W4:Y:S01]  /*0a10*/  LDG.E.U8 R163, desc[UR6][R6.64] ;  /* 0x0000000606a37981 */ /* 0x000122000c1e1100 */
[----:B------:R-:W-:Y:S02]  /*0a20*/  LEA.HI.X.SX32 R13, R13, R135, 0x1, P1 ;  /* 0x000000870d0d7211 */ /* 0x000fe400008f0eff */
[-C--:B-1----:R-:W-:Y:S01]  /*0a30*/  IADD3 R2, P0, R15, R134.reuse, RZ ;  /* 0x000000860f027210 */ /* 0x082fe20007f1e0ff */
[----:B------:R1:W4:Y:S01]  /*0a40*/  LDG.E.U8 R161, desc[UR6][R8.64] ;  /* 0x0000000608a17981 */ /* 0x000322000c1e1100 */
[----:B------:R-:W-:Y:S01]  /*0a50*/  IADD3 R152, P1, R17, R134, RZ ;  /* 0x0000008611987210 */ /* 0x000fe20007f3e0ff */
[----:B------:R-:W-:-:S02]  /*0a60*/  IMAD R5, R122, 0x18, RZ ;  /* 0x000000187a057824 */ /* 0x000fc400078e02ff */
[----:B------:R1:W4:Y:S01]  /*0a70*/  LDG.E.U8 R159, desc[UR6][R10.64] ;  /* 0x000000060a9f7981 */ /* 0x000322000c1e1100 */
[C---:B0-----:R-:W-:Y:S01]  /*0a80*/  IMAD R7, R122.reuse, 0x19, RZ ;  /* 0x000000197a077824 */ /* 0x041fe200078e02ff */
[-C--:B------:R-:W-:Y:S02]  /*0a90*/  LEA.HI.X.SX32 R3, R15, R135.reuse, 0x1, P0 ;  /* 0x000000870f037211 */ /* 0x080fe400000f0eff */
[----:B------:R-:W4:Y:S01]  /*0aa0*/  LDG.E.U8 R157, desc[UR6][R12.64] ;  /* 0x000000060c9d7981 */ /* 0x000f22000c1e1100 */
[-C--:B------:R-:W-:Y:S01]  /*0ab0*/  LEA.HI.X.SX32 R153, R17, R135.reuse, 0x1, P1 ;  /* 0x0000008711997211 */ /* 0x080fe200008f0eff */
[C---:B-1----:R-:W-:Y:S01]  /*0ac0*/  IMAD R9, R122.reuse, 0x1a, RZ ;  /* 0x0000001a7a097824 */ /* 0x042fe200078e02ff */
[-C--:B------:R-:W-:Y:S01]  /*0ad0*/  IADD3 R150, P0, R5, R134.reuse, RZ ;  /* 0x0000008605967210 */ /* 0x080fe20007f1e0ff */
[----:B------:R0:W4:Y:S01]  /*0ae0*/  LDG.E.U8 R155, desc[UR6][R2.64] ;  /* 0x00000006029b7981 */ /* 0x000122000c1e1100 */
[-C--:B------:R-:W-:Y:S02]  /*0af0*/  IADD3 R148, P1, R7, R134.reuse, RZ ;  /* 0x0000008607947210 */ /* 0x080fe40007f3e0ff */
[-C--:B------:R-:W-:Y:S01]  /*0b00*/  LEA.HI.X.SX32 R151, R5, R135.reuse, 0x1, P0 ;  /* 0x0000008705977211 */ /* 0x080fe200000f0eff */
[C---:B------:R-:W-:Y:S01]  /*0b10*/  IMAD R5, R122.reuse, 0x1b, RZ ;  /* 0x0000001b7a057824 */ /* 0x040fe200078e02ff */
[-C--:B------:R-:W-:Y:S01]  /*0b20*/  LEA.HI.X.SX32 R149, R7, R135.reuse, 0x1, P1 ;  /* 0x0000008707957211 */ /* 0x080fe200008f0eff */
[C---:B------:R-:W-:Y:S01]  /*0b30*/  IMAD R7, R122.reuse, 0x1c, RZ ;  /* 0x0000001c7a077824 */ /* 0x040fe200078e02ff */
[-C--:B------:R-:W-:Y:S01]  /*0b40*/  IADD3 R146, P0, R9, R134.reuse, RZ ;  /* 0x0000008609927210 */ /* 0x080fe20007f1e0ff */
[C---:B------:R-:W-:Y:S01]  /*0b50*/  IMAD R11, R122.reuse, 0x1e, RZ ;  /* 0x0000001e7a0b7824 */ /* 0x040fe200078e02ff */
[-C--:B------:R-:W-:Y:S01]  /*0b60*/  IADD3 R4, P1, R5, R134.reuse, RZ ;  /* 0x0000008605047210 */ /* 0x080fe20007f3e0ff */
[C---:B0-----:R-:W-:Y:S01]  /*0b70*/  IMAD R3, R122.reuse, 0x1d, RZ ;  /* 0x0000001d7a037824 */ /* 0x041fe200078e02ff */
[-C--:B------:R-:W-:Y:S01]  /*0b80*/  LEA.HI.X.SX32 R147, R9, R135.reuse, 0x1, P0 ;  /* 0x0000008709937211 */ /* 0x080fe200000f0eff */
[C---:B------:R-:W-:Y:S01]  /*0b90*/  IMAD R13, R122.reuse, 0x1f, RZ ;  /* 0x0000001f7a0d7824 */ /* 0x040fe200078e02ff */
[-C--:B------:R-:W-:Y:S01]  /*0ba0*/  IADD3 R6, P0, R7, R134.reuse, RZ ;  /* 0x0000008607067210 */ /* 0x080fe20007f1e0ff */
[C---:B------:R-:W-:Y:S01]  /*0bb0*/  IMAD R15, R122.reuse, 0x90, RZ ;  /* 0x000000907a0f7824 */ /* 0x040fe200078e02ff */
[-C--:B------:R-:W-:Y:S01]  /*0bc0*/  LEA.HI.X.SX32 R5, R5, R135.reuse, 0x1, P1 ;  /* 0x0000008705057211 */ /* 0x080fe200008f0eff */
[C---:B------:R-:W-:Y:S01]  /*0bd0*/  IMAD R17, R122.reuse, 0x91, RZ ;  /* 0x000000917a117824 */ /* 0x040fe200078e02ff */
[----:B------:R-:W-:Y:S01]  /*0be0*/  LEA.HI.X.SX32 R7, R7, R135, 0x1, P0 ;  /* 0x0000008707077211 */ /* 0x000fe200000f0eff */
[----:B------:R-:W-:Y:S01]  /*0bf0*/  IMAD R21, R122, 0x93, RZ ;  /* 0x000000937a157824 */ /* 0x000fe200078e02ff */
[-C--:B------:R-:W-:Y:S01]  /*0c00*/  IADD3 R8, P1, R3, R134.reuse, RZ ;  /* 0x0000008603087210 */ /* 0x080fe20007f3e0ff */
[----:B------:R-:W4:Y:S01]  /*0c10*/  LDG.E.U8 R0, desc[UR6][R4.64] ;  /* 0x0000000604007981 */ /* 0x000f22000c1e1100 */
[----:B------:R-:W-:-:S02]  /*0c20*/  IADD3 R10, P0, R11, R134, RZ ;  /* 0x000000860b0a7210 */ /* 0x000fc40007f1e0ff */
[-C--:B------:R-:W-:Y:S01]  /*0c30*/  LEA.HI.X.SX32 R9, R3, R135.reuse, 0x1, P1 ;  /* 0x0000008703097211 */ /* 0x080fe200008f0eff */
[----:B------:R-:W4:Y:S01]  /*0c40*/  LDG.E.U8 R2, desc[UR6][R6.64] ;  /* 0x0000000606027981 */ /* 0x000f22000c1e1100 */
[-C--:B------:R-:W-:Y:S02]  /*0c50*/  LEA.HI.X.SX32 R11, R11, R135.reuse, 0x1, P0 ;  /* 0x000000870b0b7211 */ /* 0x080fe400000f0eff */
[-C--:B------:R-:W-:Y:S01]  /*0c60*/  IADD3 R12, P1, R13, R134.reuse, RZ ;  /* 0x000000860d0c7210 */ /* 0x080fe20007f3e0ff */
[----:B------:R0:W4:Y:S01]  /*0c70*/  LDG.E.U8 R3, desc[UR6][R8.64] ;  /* 0x0000000608037981 */ /* 0x000122000c1e1100 */
[----:B------:R-:W-:Y:S02]  /*0c80*/  IADD3 R14, P0, R15, R134, RZ ;  /* 0x000000860f0e7210 */ /* 0x000fe40007f1e0ff */
[-C--:B------:R-:W-:Y:S01]  /*0c90*/  LEA.HI.X.SX32 R13, R13, R135.reuse, 0x1, P1 ;  /* 0x000000870d0d7211 */ /* 0x080fe200008f0eff */
[----:B------:R1:W4:Y:S01]  /*0ca0*/  LDG.E.U8 R4, desc[UR6][R10.64] ;  /* 0x000000060a047981 */ /* 0x000322000c1e1100 */
[----:B------:R-:W-:-:S02]  /*0cb0*/  LEA.HI.X.SX32 R15, R15, R135, 0x1, P0 ;  /* 0x000000870f0f7211 */ /* 0x000fc400000f0eff */
[-C--:B------:R-:W-:Y:S01]  /*0cc0*/  IADD3 R16, P1, R17, R134.reuse, RZ ;  /* 0x0000008611107210 */ /* 0x080fe20007f3e0ff */
[----:B------:R1:W4:Y:S01]  /*0cd0*/  LDG.E.U8 R5, desc[UR6][R12.64] ;  /* 0x000000060c057981 */ /* 0x000322000c1e1100 */
[-C--:B------:R-:W-:Y:S01]  /*0ce0*/  IADD3 R18, P0, R19, R134.reuse, RZ ;  /* 0x0000008613127210 */ /* 0x080fe20007f1e0ff */
[C---:B0-----:R-:W-:Y:S01]  /*0cf0*/  IMAD R9, R122.reuse, 0x94, RZ ;  /* 0x000000947a097824 */ /* 0x041fe200078e02ff */
[-C--:B------:R-:W-:Y:S01]  /*0d00*/  LEA.HI.X.SX32 R17, R17, R135.reuse, 0x1, P1 ;  /* 0x0000008711117211 */ /* 0x080fe200008f0eff */
[----:B------:R0:W4:Y:S01]  /*0d10*/  LDG.E.U8 R6, desc[UR6][R14.64] ;  /* 0x000000060e067981 */ /* 0x000122000c1e1100 */
[-C--:B------:R-:W-:Y:S01]  /*0d20*/  LEA.HI.X.SX32 R19, R19, R135.reuse, 0x1, P0 ;  /* 0x0000008713137211 */ /* 0x080fe200000f0eff */
[C---:B-1----:R-:W-:Y:S01]  /*0d30*/  IMAD R11, R122.reuse, 0x95, RZ ;  /* 0x000000957a0b7824 */ /* 0x042fe200078e02ff */
[-C--:B------:R-:W-:Y:S01]  /*0d40*/  IADD3 R20, P1, R21, R134.reuse, RZ ;  /* 0x0000008615147210 */ /* 0x080fe20007f3e0ff */
[C---:B------:R-:W-:Y:S01]  /*0d50*/  IMAD R29, R122.reuse, 0x98, RZ ;  /* 0x000000987a1d7824 */ /* 0x040fe200078e02ff */
[-C--:B------:R-:W-:Y:S01]  /*0d60*/  IADD3 R22, P0, R9, R134.reuse, RZ ;  /* 0x0000008609167210 */ /* 0x080fe20007f1e0ff */
[C---:B------:R-:W-:Y:S01]  /*0d70*/  IMAD R13, R122.reuse, 0x96, RZ ;  /* 0x000000967a0d7824 */ /* 0x040fe200078e02ff */
[-C--:B------:R-:W-:Y:S01]  /*0d80*/  LEA.HI.X.SX32 R21, R21, R135.reuse, 0x1, P1 ;  /* 0x0000008715157211 */ /* 0x080fe200008f0eff */
[----:B------:R1:W4:Y:S01]  /*0d90*/  LDG.E.U8 R7, desc[UR6][R16.64] ;  /* 0x0000000610077981 */ /* 0x000322000c1e1100 */
[-C--:B------:R-:W-:Y:S01]  /*0da0*/  LEA.HI.X.SX32 R23, R9, R135.reuse, 0x1, P0 ;  /* 0x0000008709177211 */ /* 0x080fe200000f0eff */
[C---:B0-----:R-:W-:Y:S01]  /*0db0*/  IMAD R15, R122.reuse, 0x97, RZ ;  /* 0x000000977a0f7824 */ /* 0x041fe200078e02ff */
[-C--:B------:R-:W-:Y:S01]  /*0dc0*/  IADD3 R24, P1, R11, R134.reuse, RZ ;  /* 0x000000860b187210 */ /* 0x080fe20007f3e0ff */
[----:B------:R0:W4:Y:S01]  /*0dd0*/  LDG.E.U8 R8, desc[UR6][R18.64] ;  /* 0x0000000612087981 */ /* 0x000122000c1e1100 */
[----:B------:R-:W-:Y:S01]  /*0de0*/  IADD3 R26, P0, R13, R134, RZ ;  /* 0x000000860d1a7210 */ /* 0x000fe20007f1e0ff */
[----:B------:R-:W-:Y:S01]  /*0df0*/  IMAD R31, R122, 0x99, RZ ;  /* 0x000000997a1f7824 */ /* 0x000fe200078e02ff */
[-C--:B------:R-:W-:Y:S01]  /*0e00*/  LEA.HI.X.SX32 R25, R11, R135.reuse, 0x1, P1 ;  /* 0x000000870b197211 */ /* 0x080fe200008f0eff */
[----:B------:R0:W4:Y:S01]  /*0e10*/  LDG.E.U8 R9, desc[UR6][R20.64] ;  /* 0x0000000614097981 */ /* 0x000122000c1e1100 */
[----:B------:R-:W-:-:S02]  /*0e20*/  LEA.HI.X.SX32 R27, R13, R135, 0x1, P0 ;  /* 0x000000870d1b7211 */ /* 0x000fc400000f0eff */
[-C--:B-1----:R-:W-:Y:S01]  /*0e30*/  IADD3 R16, P1, R15, R134.reuse, RZ ;  /* 0x000000860f107210 */ /* 0x082fe20007f3e0ff */
[----:B------:R1:W4:Y:S01]  /*0e40*/  LDG.E.U8 R10, desc[UR6][R22.64] ;  /* 0x00000006160a7981 */ /* 0x000322000c1e1100 */
[-C--:B0-----:R-:W-:Y:S02]  /*0e50*/  IADD3 R18, P0, R29, R134.reuse, RZ ;  /* 0x000000861d127210 */ /* 0x081fe40007f1e0ff */
[-C--:B------:R-:W-:Y:S01]  /*0e60*/  LEA.HI.X.SX32 R17, R15, R135.reuse, 0x1, P1 ;  /* 0x000000870f117211 */ /* 0x080fe200008f0eff */
[C---:B------:R-:W-:Y:S01]  /*0e70*/  IMAD R15, R122.reuse, 0x9a, RZ ;  /* 0x0000009a7a0f7824 */ /* 0x040fe200078e02ff */
[----:B------:R-:W-:Y:S01]  /*0e80*/  LEA.HI.X.SX32 R19, R29, R135, 0x1, P0 ;  /* 0x000000871d137211 */ /* 0x000fe200000f0eff */
[----:B------:R-:W-:Y:S01]  /*0e90*/  IMAD R29, R122, 0x9b, RZ ;  /* 0x0000009b7a1d7824 */ /* 0x000fe200078e02ff */
[-C--:B------:R-:W-:Y:S01]  /*0ea0*/  IADD3 R20, P1, R31, R134.reuse, RZ ;  /* 0x000000861f147210 */ /* 0x080fe20007f3e0ff */
[----:B------:R0:W4:Y:S01]  /*0eb0*/  LDG.E.U8 R11, desc[UR6][R24.64] ;  /* 0x00000006180b7981 */ /* 0x000122000c1e1100 */
[----:B-1----:R-:W-:-:S02]  /*0ec0*/  IADD3 R22, P0, R15, R134, RZ ;  /* 0x000000860f167210 */ /* 0x002fc40007f1e0ff */
[-C--:B------:R-:W-:Y:S01]  /*0ed0*/  LEA.HI.X.SX32 R21, R31, R135.reuse, 0x1, P1 ;  /* 0x000000871f157211 */ /* 0x080fe200008f0eff */
[C---:B------:R-:W-:Y:S01]  /*0ee0*/  IMAD R31, R122.reuse, 0x9c, RZ ;  /* 0x0000009c7a1f7824 */ /* 0x040fe200078e02ff */
[----:B------:R1:W4:Y:S01]  /*0ef0*/  LDG.E.U8 R12, desc[UR6][R26.64] ;  /* 0x000000061a0c7981 */ /* 0x000322000c1e1100 */
[-C--:B------:R-:W-:Y:S01]  /*0f00*/  LEA.HI.X.SX32 R23, R15, R135.reuse, 0x1, P0 ;  /* 0x000000870f177211 */ /* 0x080fe200000f0eff */
[C---:B------:R-:W-:Y:S02]  /*0f10*/  IMAD R37, R122.reuse, 0x9f, RZ ;  /* 0x0000009f7a257824 */ /* 0x040fe400078e02ff */
[----:B------:R-:W4:Y:S01]  /*0f20*/  LDG.E.U8 R13, desc[UR6][R16.64] ;  /* 0x00000006100d7981 */ /* 0x000f22000c1e1100 */
[-C--:B0-----:R-:W-:Y:S02]  /*0f30*/  IADD3 R24, P1, R29, R134.reuse, RZ ;  /* 0x000000861d187210 */ /* 0x081fe40007f3e0ff */
[----:B------:R-:W-:Y:S01]  /*0f40*/  IADD3 R30, P0, R31, R134, RZ ;  /* 0x000000861f1e7210 */ /* 0x000fe20007f1e0ff */
[----:B------:R0:W4:Y:S01]  /*0f50*/  LDG.E.U8 R15, desc[UR6][R20.64] ;  /* 0x00000006140f7981 */ /* 0x000122000c1e1100 */
[----:B------:R-:W-:Y:S01]  /*0f60*/  LEA.HI.X.SX32 R25, R29, R135, 0x1, P1 ;  /* 0x000000871d197211 */ /* 0x000fe200008f0eff */
[----:B-1----:R-:W-:-:S02]  /*0f70*/  IMAD R27, R122, 0x9d, RZ ;  /* 0x0000009d7a1b7824 */ /* 0x002fc400078e02ff */
[C---:B------:R-:W-:Y:S01]  /*0f80*/  IMAD R29, R122.reuse, 0x9e, RZ ;  /* 0x0000009e7a1d7824 */ /* 0x040fe200078e02ff */
[-C--:B------:R-:W-:Y:S01]  /*0f90*/  LEA.HI.X.SX32 R31, R31, R135.reuse, 0x1, P0 ;  /* 0x000000871f1f7211 */ /* 0x080fe200000f0eff */
[----:B------:R1:W4:Y:S01]  /*0fa0*/  LDG.E.U8 R16, desc[UR6][R22.64] ;  /* 0x0000000616107981 */ /* 0x000322000c1e1100 */
[-C--:B------:R-:W-:Y:S02]  /*0fb0*/  IADD3 R32, P1, R27, R134.reuse, RZ ;  /* 0x000000861b207210 */ /* 0x080fe40007f3e0ff */
[-C--:B------:R-:W-:Y:S01]  /*0fc0*/  IADD3 R34, P0, R29, R134.reuse, RZ ;  /* 0x000000861d227210 */ /* 0x080fe20007f1e0ff */
[C---:B0-----:R-:W-:Y:S01]  /*0fd0*/  IMAD.SHL.U32 R21, R122.reuse, 0x20, RZ ;  /* 0x000000207a157824 */ /* 0x041fe200078e00ff */
[----:B------:R0:W4:Y:S01]  /*0fe0*/  LDG.E.U8 R17, desc[UR6][R24.64] ;  /* 0x0000000618117981 */ /* 0x000122000c1e1100 */
[-C--:B------:R-:W-:Y:S02]  /*0ff0*/  LEA.HI.X.SX32 R33, R27, R135.reuse, 0x1, P1 ;  /* 0x000000871b217211 */ /* 0x080fe400008f0eff */
[-C--:B------:R-:W-:Y:S01]  /*1000*/  LEA.HI.X.SX32 R35, R29, R135.reuse, 0x1, P0 ;  /* 0x000000871d237211 */ /* 0x080fe200000f0eff */
[----:B------:R-:W4:Y:S01]  /*1010*/  LDG.E.U8 R14, desc[UR6][R18.64] ;  /* 0x00000006120e7981 */ /* 0x000f22000c1e1100 */
[-C--:B------:R-:W-:Y:S01]  /*1020*/  IADD3 R36, P1, R37, R134.reuse, RZ ;  /* 0x0000008625247210 */ /* 0x080fe20007f3e0ff */
[C---:B-1----:R-:W-:Y:S01]  /*1030*/  IMAD R23, R122.reuse, 0x21, RZ ;  /* 0x000000217a177824 */ /* 0x042fe200078e02ff */
[-C--:B------:R-:W-:Y:S01]  /*1040*/  IADD3 R26, P0, R21, R134.reuse, RZ ;  /* 0x00000086151a7210 */ /* 0x080fe20007f1e0ff */
[C---:B------:R-:W-:Y:S01]  /*1050*/  IMAD R39, R122.reuse, 0x23, RZ ;  /* 0x000000237a277824 */ /* 0x040fe200078e02ff */
[----:B------:R-:W4:Y:S01]  /*1060*/  LDG.E.U8 R144, desc[UR6][R144.64] ;  /* 0x0000000690907981 */ /* 0x000f22000c1e1100 */
[C---:B0-----:R-:W-:Y:S01]  /*1070*/  IMAD R25, R122.reuse, 0x22, RZ ;  /* 0x000000227a197824 */ /* 0x041fe200078e02ff */
[-C--:B------:R-:W-:Y:S01]  /*1080*/  LEA.HI.X.SX32 R37, R37, R135.reuse, 0x1, P1 ;  /* 0x0000008725257211 */ /* 0x080fe200008f0eff */
[C---:B------:R-:W-:Y:S01]  /*1090*/  IMAD R41, R122.reuse, 0x24, RZ ;  /* 0x000000247a297824 */ /* 0x040fe200078e02ff */
[----:B------:R-:W-:Y:S01]  /*10a0*/  LEA.HI.X.SX32 R27, R21, R135, 0x1, P0 ;  /* 0x00000087151b7211 */ /* 0x000fe200000f0eff */
[----:B------:R0:W4:Y:S01]  /*10b0*/  LDG.E.U8 R18, desc[UR6][R30.64] ;  /* 0x000000061e127981 */ /* 0x000122000c1e1100 */
[----:B------:R-:W-:Y:S01]  /*10c0*/  IADD3 R28, P1, R23, R134, RZ ;  /* 0x00000086171c7210 */ /* 0x000fe20007f3e0ff */
[----:B------:R-:W-:-:S02]  /*10d0*/  IMAD R43, R122, 0x25, RZ ;  /* 0x000000257a2b7824 */ /* 0x000fc400078e02ff */
[----:B------:R1:W4:Y:S01]  /*10e0*/  LDG.E.U8 R19, desc[UR6][R32.64] ;  /* 0x0000000620137981 */ /* 0x000322000c1e1100 */
[----:B------:R-:W-:-:S03]  /*10f0*/  LEA.HI.X.SX32 R29, R23, R135, 0x1, P1 ;  /* 0x00000087171d7211 */ /* 0x000fc600008f0eff */
[----:B------:R1:W4:Y:S01]  /*1100*/  LDG.E.U8 R20, desc[UR6][R34.64] ;  /* 0x0000000622147981 */ /* 0x000322000c1e1100 */
[----:B0-----:R-:W-:-:S03]  /*1110*/  IADD3 R30, P0, R25, R134, RZ ;  /* 0x00000086191e7210 */ /* 0x001fc60007f1e0ff */
[----:B------:R0:W4:Y:S01]  /*1120*/  LDG.E.U8 R21, desc[UR6][R36.64] ;  /* 0x0000000624157981 */ /* 0x000122000c1e1100 */
[-C--:B------:R-:W-:Y:S02]  /*1130*/  LEA.HI.X.SX32 R31, R25, R135.reuse, 0x1, P0 ;  /* 0x00000087191f7211 */ /* 0x080fe400000f0eff */
[-C--:B-1----:R-:W-:Y:S01]  /*1140*/  IADD3 R32, P1, R39, R134.reuse, RZ ;  /* 0x0000008627207210 */ /* 0x082fe20007f3e0ff */
[----:B------:R1:W4:Y:S01]  /*1150*/  LDG.E.U8 R23, desc[UR6][R28.64] ;  /* 0x000000061c177981 */ /* 0x000322000c1e1100 */
[-C--:B------:R-:W-:Y:S02]  /*1160*/  IADD3 R34, P0, R41, R134.reuse, RZ ;  /* 0x0000008629227210 */ /* 0x080fe40007f1e0ff */
[-C--:B------:R-:W-:Y:S01]  /*1170*/  LEA.HI.X.SX32 R33, R39, R135.reuse, 0x1, P1 ;  /* 0x0000008727217211 */ /* 0x080fe200008f0eff */
[C---:B------:R-:W-:Y:S01]  /*1180*/  IMAD R39, R122.reuse, 0x26, RZ ;  /* 0x000000267a277824 */ /* 0x040fe200078e02ff */
[-C--:B------:R-:W-:Y:S01]  /*1190*/  LEA.HI.X.SX32 R35, R41, R135.reuse, 0x1, P0 ;  /* 0x0000008729237211 */ /* 0x080fe200000f0eff */
[C---:B------:R-:W-:Y:S01]  /*11a0*/  IMAD R41, R122.reuse, 0x27, RZ ;  /* 0x000000277a297824 */ /* 0x040fe200078e02ff */
[-C--:B0-----:R-:W-:Y:S01]  /*11b0*/  IADD3 R36, P1, R43, R134.reuse, RZ ;  /* 0x000000862b247210 */ /* 0x081fe20007f3e0ff */
[----:B------:R0:W4:Y:S01]  /*11c0*/  LDG.E.U8 R24, desc[UR6][R30.64] ;  /* 0x000000061e187981 */ /* 0x000122000c1e1100 */
[-C--:B------:R-:W-:Y:S01]  /*11d0*/  IADD3 R38, P0, R39, R134.reuse, RZ ;  /* 0x0000008627267210 */ /* 0x080fe20007f1e0ff */
[----:B-1----:R-:W-:Y:S01]  /*11e0*/  IMAD R29, R122, 0x28, RZ ;  /* 0x000000287a1d7824 */ /* 0x002fe200078e02ff */
[----:B------:R-:W-:Y:S01]  /*11f0*/  LEA.HI.X.SX32 R37, R43, R135, 0x1, P1 ;  /* 0x000000872b257211 */ /* 0x000fe200008f0eff */
[----:B------:R-:W4:Y:S01]  /*1200*/  LDG.E.U8 R22, desc[UR6][R26.64] ;  /* 0x000000061a167981 */ /* 0x000f22000c1e1100 */
[----:B------:R-:W-:-:S03]  /*1210*/  IADD3 R40, P1, R41, R134, RZ ;  /* 0x0000008629287210 */ /* 0x000fc60007f3e0ff */
[----:B------:R1:W4:Y:S01]  /*1220*/  LDG.E.U8 R25, desc[UR6][R32.64] ;  /* 0x0000000620197981 */ /* 0x000322000c1e1100 */
[C---:B0-----:R-:W-:Y:S01]  /*1230*/  IMAD R31, R122.reuse, 0x29, RZ ;  /* 0x000000297a1f7824 */ /* 0x041fe200078e02ff */
[-C--:B------:R-:W-:Y:S01]  /*1240*/  LEA.HI.X.SX32 R39, R39, R135.reuse, 0x1, P0 ;  /* 0x0000008727277211 */ /* 0x080fe200000f0eff */
[C---:B------:R-:W-:Y:S01]  /*1250*/  IMAD R49, R122.reuse, 0x2c, RZ ;  /* 0x0000002c7a317824 */ /* 0x040fe200078e02ff */
[-C--:B------:R-:W-:Y:S01]  /*1260*/  LEA.HI.X.SX32 R41, R41, R135.reuse, 0x1, P1 ;  /* 0x0000008729297211 */ /* 0x080fe200008f0eff */
[----:B------:R0:W4:Y:S01]  /*1270*/  LDG.E.U8 R26, desc[UR6][R34.64] ;  /* 0x00000006221a7981 */ /* 0x000122000c1e1100 */
[-C--:B------:R-:W-:Y:S02]  /*1280*/  IADD3 R42, P0, R29, R134.reuse, RZ ;  /* 0x000000861d2a7210 */ /* 0x080fe40007f1e0ff */
[----:B------:R-:W-:Y:S01]  /*1290*/  IADD3 R44, P1, R31, R134, RZ ;  /* 0x000000861f2c7210 */ /* 0x000fe20007f3e0ff */
[C---:B-1----:R-:W-:Y:S01]  /*12a0*/  IMAD R33, R122.reuse, 0x2a, RZ ;  /* 0x0000002a7a217824 */ /* 0x042fe200078e02ff */
[----:B------:R1:W4:Y:S01]  /*12b0*/  LDG.E.U8 R27, desc[UR6][R36.64] ;  /* 0x00000006241b7981 */ /* 0x000322000c1e1100 */
[----:B------:R-:W-:Y:S01]  /*12c0*/  LEA.HI.X.SX32 R43, R29, R135, 0x1, P0 ;  /* 0x000000871d2b7211 */ /* 0x000fe200000f0eff */
[----:B------:R-:W-:-:S02]  /*12d0*/  IMAD R51, R122, 0x2d, RZ ;  /* 0x0000002d7a337824 */ /* 0x000fc400078e02ff */
[----:B------:R1:W4:Y:S01]  /*12e0*/  LDG.E.U8 R28, desc[UR6][R38.64] ;  /* 0x00000006261c7981 */ /* 0x000322000c1e1100 */
[C---:B0-----:R-:W-:Y:S01]  /*12f0*/  IMAD R35, R122.reuse, 0x2b, RZ ;  /* 0x0000002b7a237824 */ /* 0x041fe200078e02ff */
[-C--:B------:R-:W-:Y:S02]  /*1300*/  LEA.HI.X.SX32 R45, R31, R135.reuse, 0x1, P1 ;  /* 0x000000871f2d7211 */ /* 0x080fe400008f0eff */
[-C--:B------:R-:W-:Y:S01]  /*1310*/  IADD3 R46, P0, R33, R134.reuse, RZ ;  /* 0x00000086212e7210 */ /* 0x080fe20007f1e0ff */
[----:B------:R0:W4:Y:S01]  /*1320*/  LDG.E.U8 R29, desc[UR6][R40.64] ;  /* 0x00000006281d7981 */ /* 0x000122000c1e1100 */
[-C--:B-1----:R-:W-:Y:S02]  /*1330*/  IADD3 R36, P1, R35, R134.reuse, RZ ;  /* 0x0000008623247210 */ /* 0x082fe40007f3e0ff */
[-C--:B------:R-:W-:Y:S01]  /*1340*/  LEA.HI.X.SX32 R47, R33, R135.reuse, 0x1, P0 ;  /* 0x00000087212f7211 */ /* 0x080fe200000f0eff */
[----:B------:R1:W4:Y:S01]  /*1350*/  LDG.E.U8 R30, desc[UR6][R42.64] ;  /* 0x000000062a1e7981 */ /* 0x000322000c1e1100 */
[----:B------:R-:W-:Y:S01]  /*1360*/  LEA.HI.X.SX32 R37, R35, R135, 0x1, P1 ;  /* 0x0000008723257211 */ /* 0x000fe200008f0eff */
[----:B------:R-:W-:Y:S01]  /*1370*/  IMAD R35, R122, 0x2e, RZ ;  /* 0x0000002e7a237824 */ /* 0x000fe200078e02ff */
[-C--:B------:R-:W-:Y:S01]  /*1380*/  IADD3 R38, P0, R49, R134.reuse, RZ ;  /* 0x0000008631267210 */ /* 0x080fe20007f1e0ff */
[----:B------:R1:W4:Y:S01]  /*1390*/  LDG.E.U8 R31, desc[UR6][R44.64] ;  /* 0x000000062c1f7981 */ /* 0x000322000c1e1100 */
[----:B0-----:R-:W-:-:S02]  /*13a0*/  IADD3 R40, P1, R51, R134, RZ ;  /* 0x0000008633287210 */ /* 0x001fc40007f3e0ff */
[-C--:B------:R-:W-:Y:S01]  /*13b0*/  LEA.HI.X.SX32 R39, R49, R135.reuse, 0x1, P0 ;  /* 0x0000008731277211 */ /* 0x080fe200000f0eff */
[C---:B------:R-:W-:Y:S01]  /*13c0*/  IMAD R49, R122.reuse, 0x2f, RZ ;  /* 0x0000002f7a317824 */ /* 0x040fe200078e02ff */
[-C--:B------:R-:W-:Y:S01]  /*13d0*/  LEA.HI.X.SX32 R41, R51, R135.reuse, 0x1, P1 ;  /* 0x0000008733297211 */ /* 0x080fe200008f0eff */
[C---:B------:R-:W-:Y:S01]  /*13e0*/  IMAD R51, R122.reuse, 0xa0, RZ ;  /* 0x000000a07a337824 */ /* 0x040fe200078e02ff */
[-C--:B-1----:R-:W-:Y:S01]  /*13f0*/  IADD3 R42, P0, R35, R134.reuse, RZ ;  /* 0x00000086232a7210 */ /* 0x082fe20007f1e0ff */
[----:B------:R0:W4:Y:S01]  /*1400*/  LDG.E.U8 R32, desc[UR6][R46.64] ;  /* 0x000000062e207981 */ /* 0x000122000c1e1100 */
[----:B------:R-:W-:Y:S01]  /*1410*/  IADD3 R44, P1, R49, R134, RZ ;  /* 0x00000086312c7210 */ /* 0x000fe20007f3e0ff */
[C---:B------:R-:W-:Y:S01]  /*1420*/  IMAD R53, R122.reuse, 0xa1, RZ ;  /* 0x000000a17a357824 */ /* 0x040fe200078e02ff */
[-C--:B------:R-:W-:Y:S01]  /*1430*/  LEA.HI.X.SX32 R43, R35, R135.reuse, 0x1, P0 ;  /* 0x00000087232b7211 */ /* 0x080fe200000f0eff */
[C---:B------:R-:W-:Y:S01]  /*1440*/  IMAD R55, R122.reuse, 0xa2, RZ ;  /* 0x000000a27a377824 */ /* 0x040fe200078e02ff */
[----:B------:R1:W4:Y:S01]  /*1450*/  LDG.E.U8 R35, desc[UR6][R40.64] ;  /* 0x0000000628237981 */ /* 0x000322000c1e1100 */
[----:B------:R-:W-:Y:S01]  /*1460*/  LEA.HI.X.SX32 R45, R49, R135, 0x1, P1 ;  /* 0x00000087312d7211 */ /* 0x000fe200008f0eff */
[----:B------:R-:W-:-:S02]  /*1470*/  IMAD R57, R122, 0xa3, RZ ;  /* 0x000000a37a397824 */ /* 0x000fc400078e02ff */
[----:B------:R-:W4:Y:S01]  /*1480*/  LDG.E.U8 R33, desc[UR6][R36.64] ;  /* 0x0000000624217981 */ /* 0x000f22000c1e1100 */
[-C--:B0-----:R-:W-:Y:S02]  /*1490*/  IADD3 R46, P0, R51, R134.reuse, RZ ;  /* 0x00000086332e7210 */ /* 0x081fe40007f1e0ff */
[-C--:B------:R-:W-:Y:S01]  /*14a0*/  IADD3 R48, P1, R53, R134.reuse, RZ ;  /* 0x0000008635307210 */ /* 0x080fe20007f3e0ff */
[----:B------:R-:W4:Y:S01]  /*14b0*/  LDG.E.U8 R34, desc[UR6][R38.64] ;  /* 0x0000000626227981 */ /* 0x000f22000c1e1100 */
[-C--:B------:R-:W-:Y:S01]  /*14c0*/  LEA.HI.X.SX32 R47, R51, R135.reuse, 0x1, P0 ;  /* 0x00000087332f7211 */ /* 0x080fe200000f0eff */
[C---:B-1----:R-:W-:Y:S01]  /*14d0*/  IMAD R41, R122.reuse, 0xa4, RZ ;  /* 0x000000a47a297824 */ /* 0x042fe200078e02ff */
        /* <DEDUP_REMOVED lines=9> */
[----:B0-----:R-:W-:-:S03]  /*1570*/  IMAD R43, R122, 0xa5, RZ ;  /* 0x000000a57a2b7824 */ /* 0x001fc600078e02ff */
[----:B------:R0:W4:Y:S01]  /*1580*/  LDG.E.U8 R39, desc[UR6][R48.64] ;  /* 0x0000000630277981 */ /* 0x000122000c1e1100 */
[C---:B-1----:R-:W-:Y:S01]  /*1590*/  IMAD R45, R122.reuse, 0xa6, RZ ;  /* 0x000000a67a2d7824 */ /* 0x042fe200078e02ff */
[-C--:B------:R-:W-:Y:S02]  /*15a0*/  LEA.HI.X.SX32 R53, R57, R135.reuse, 0x1, P1 ;  /* 0x0000008739357211 */ /* 0x080fe400008f0eff */
[----:B------:R1:W4:Y:S01]  /*15b0*/  LDG.E.U8 R40, desc[UR6][R50.64] ;  /* 0x0000000632287981 */ /* 0x000322000c1e1100 */
[-C--:B------:R-:W-:Y:S01]  /*15c0*/  LEA.HI.X.SX32 R55, R41, R135.reuse, 0x1, P0 ;  /* 0x0000008729377211 */ /* 0x080fe200000f0eff */
[C---:B---3--:R-:W-:Y:S01]  /*15d0*/  IMAD R47, R122.reuse, 0xa7, RZ ;  /* 0x000000a77a2f7824 */ /* 0x048fe200078e02ff */
[-C--:B------:R-:W-:Y:S01]  /*15e0*/  IADD3 R56, P1, R43, R134.reuse, RZ ;  /* 0x000000862b387210 */ /* 0x080fe20007f3e0ff */
[----:B------:R-:W-:Y:S01]  /*15f0*/  IMAD R71, R122, 0xa9, RZ ;  /* 0x000000a97a477824 */ /* 0x000fe200078e02ff */
[----:B------:R-:W-:Y:S01]  /*1600*/  IADD3 R58, P0, R45, R134, RZ ;  /* 0x000000862d3a7210 */ /* 0x000fe20007f1e0ff */
[----:B------:R3:W4:Y:S01]  /*1610*/  LDG.E.U8 R41, desc[UR6][R52.64] ;  /* 0x0000000634297981 */ /* 0x000722000c1e1100 */
[----:B------:R-:W-:-:S02]  /*1620*/  LEA.HI.X.SX32 R57, R43, R135, 0x1, P1 ;  /* 0x000000872b397211 */ /* 0x000fc400008f0eff */
[-C--:B------:R-:W-:Y:S01]  /*1630*/  LEA.HI.X.SX32 R59, R45, R135.reuse, 0x1, P0 ;  /* 0x000000872d3b7211 */ /* 0x080fe200000f0eff */
[----:B------:R2:W4:Y:S01]  /*1640*/  LDG.E.U8 R42, desc[UR6][R54.64] ;  /* 0x00000006362a7981 */ /* 0x000522000c1e1100 */
[-C--:B0-----:R-:W-:Y:S02]  /*1650*/  IADD3 R48, P1, R47, R134.reuse, RZ ;  /* 0x000000862f307210 */ /* 0x081fe40007f3e0ff */
[-C--:B-1----:R-:W-:Y:S01]  /*1660*/  IADD3 R50, P0, R69, R134.reuse, RZ ;  /* 0x0000008645327210 */ /* 0x082fe20007f1e0ff */
[----:B------:R0:W4:Y:S01]  /*1670*/  LDG.E.U8 R43, desc[UR6][R56.64] ;  /* 0x00000006382b7981 */ /* 0x000122000c1e1100 */
[-C--:B------:R-:W-:Y:S01]  /*1680*/  LEA.HI.X.SX32 R49, R47, R135.reuse, 0x1, P1 ;  /* 0x000000872f317211 */ /* 0x080fe200008f0eff */
[C---:B------:R-:W-:Y:S01]  /*1690*/  IMAD R47, R122.reuse, 0xaa, RZ ;  /* 0x000000aa7a2f7824 */ /* 0x040fe200078e02ff */
[----:B------:R-:W-:Y:S01]  /*16a0*/  LEA.HI.X.SX32 R51, R69, R135, 0x1, P0 ;  /* 0x0000008745337211 */ /* 0x000fe200000f0eff */
[----:B------:R-:W-:Y:S01]  /*16b0*/  IMAD R69, R122, 0xab, RZ ;  /* 0x000000ab7a457824 */ /* 0x000fe200078e02ff */
[-C--:B---3--:R-:W-:Y:S01]  /*16c0*/  IADD3 R52, P1, R71, R134.reuse, RZ ;  /* 0x0000008647347210 */ /* 0x088fe20007f3e0ff */
[----:B------:R1:W3:Y:S01]  /*16d0*/  LDG.E.U8 R44, desc[UR6][R58.64] ;  /* 0x000000063a2c7981 */ /* 0x0002e2000c1e1100 */
[----:B--2---:R-:W-:-:S02]  /*16e0*/  IADD3 R54, P0, R47, R134, RZ ;  /* 0x000000862f367210 */ /* 0x004fc40007f1e0ff */
[-C--:B------:R-:W-:Y:S01]  /*16f0*/  LEA.HI.X.SX32 R53, R71, R135.reuse, 0x1, P1 ;  /* 0x0000008747357211 */ /* 0x080fe200008f0eff */
[C---:B------:R-:W-:Y:S01]  /*1700*/  IMAD R71, R122.reuse, 0xac, RZ ;  /* 0x000000ac7a477824 */ /* 0x040fe200078e02ff */
[-C--:B0-----:R-:W-:Y:S01]  /*1710*/  IADD3 R56, P1, R69, R134.reuse, RZ ;  /* 0x0000008645387210 */ /* 0x081fe20007f3e0ff */
[C---:B------:R-:W-:Y:S01]  /*1720*/  IMAD R77, R122.reuse, 0xaf, RZ ;  /* 0x000000af7a4d7824 */ /* 0x040fe200078e02ff */
[-C--:B------:R-:W-:Y:S01]  /*1730*/  LEA.HI.X.SX32 R55, R47, R135.reuse, 0x1, P0 ;  /* 0x000000872f377211 */ /* 0x080fe200000f0eff */
[----:B------:R-:W3:Y:S01]  /*1740*/  LDG.E.U8 R45, desc[UR6][R48.64] ;  /* 0x00000006302d7981 */ /* 0x000ee2000c1e1100 */
[-C--:B------:R-:W-:Y:S01]  /*1750*/  LEA.HI.X.SX32 R57, R69, R135.reuse, 0x1, P1 ;  /* 0x0000008745397211 */ /* 0x080fe200008f0eff */
[C---:B-1----:R-:W-:Y:S01]  /*1760*/  IMAD R59, R122.reuse, 0xad, RZ ;  /* 0x000000ad7a3b7824 */ /* 0x042fe200078e02ff */
[C---:B------:R-:W-:Y:S01]  /*1770*/  IADD3 R70, P0, R71.reuse, R134, RZ ;  /* 0x0000008647467210 */ /* 0x040fe20007f1e0ff */
[----:B------:R-:W-:Y:S01]  /*1780*/  IMAD R69, R122, 0xae, RZ ;  /* 0x000000ae7a457824 */ /* 0x000fe200078e02ff */
[----:B------:R0:W2:Y:S02]  /*1790*/  LDG.E.U8 R47, desc[UR6][R52.64] ;  /* 0x00000006342f7981 */ /* 0x0000a4000c1e1100 */
[----:B------:R-:W-:-:S02]  /*17a0*/  LEA.HI.X.SX32 R71, R71, R135, 0x1, P0 ;  /* 0x0000008747477211 */ /* 0x000fc400000f0eff */
[-C--:B------:R-:W-:Y:S01]  /*17b0*/  IADD3 R72, P1, R59, R134.reuse, RZ ;  /* 0x000000863b487210 */ /* 0x080fe20007f3e0ff */
[----:B------:R1:W2:Y:S01]  /*17c0*/  LDG.E.U8 R48, desc[UR6][R54.64] ;  /* 0x0000000636307981 */ /* 0x0002a2000c1e1100 */
[----:B------:R-:W-:-:S03]  /*17d0*/  IADD3 R74, P0, R69, R134, RZ ;  /* 0x00000086454a7210 */ /* 0x000fc60007f1e0ff */
[----:B------:R5:W2:Y:S01]  /*17e0*/  LDG.E.U8 R49, desc[UR6][R56.64] ;  /* 0x0000000638317981 */ /* 0x000aa2000c1e1100 */
[C---:B0-----:R-:W-:Y:S01]  /*17f0*/  IMAD R53, R122.reuse, 0x30, RZ ;  /* 0x000000307a357824 */ /* 0x041fe200078e02ff */
[-C--:B------:R-:W-:Y:S02]  /*1800*/  LEA.HI.X.SX32 R73, R59, R135.reuse, 0x1, P1 ;  /* 0x000000873b497211 */ /* 0x080fe400008f0eff */
[-C--:B------:R-:W-:Y:S01]  /*1810*/  LEA.HI.X.SX32 R75, R69, R135.reuse, 0x1, P0 ;  /* 0x00000087454b7211 */ /* 0x080fe200000f0eff */
[----:B------:R-:W2:Y:S01]  /*1820*/  LDG.E.U8 R46, desc[UR6][R50.64] ;  /* 0x00000006322e7981 */ /* 0x000ea2000c1e1100 */
[-C--:B------:R-:W-:Y:S01]  /*1830*/  IADD3 R76, P1, R77, R134.reuse, RZ ;  /* 0x000000864d4c7210 */ /* 0x080fe20007f3e0ff */
[C---:B-1----:R-:W-:Y:S01]  /*1840*/  IMAD R55, R122.reuse, 0x31, RZ ;  /* 0x000000317a377824 */ /* 0x042fe200078e02ff */
[-C--:B------:R-:W-:Y:S01]  /*1850*/  IADD3 R58, P0, R53, R134.reuse, RZ ;  /* 0x00000086353a7210 */ /* 0x080fe20007f1e0ff */
[C---:B------:R-:W-:Y:S01]  /*1860*/  IMAD R79, R122.reuse, 0x33, RZ ;  /* 0x000000337a4f7824 */ /* 0x040fe200078e02ff */
[----:B------:R-:W3:Y:S01]  /*1870*/  LDG.E.U8 R146, desc[UR6][R146.64] ;  /* 0x0000000692927981 */ /* 0x000ee2000c1e1100 */
[C---:B-----5:R-:W-:Y:S01]  /*1880*/  IMAD R57, R122.reuse, 0x32, RZ ;  /* 0x000000327a397824 */ /* 0x060fe200078e02ff */
[-C--:B------:R-:W-:Y:S01]  /*1890*/  LEA.HI.X.SX32 R77, R77, R135.reuse, 0x1, P1 ;  /* 0x000000874d4d7211 */ /* 0x080fe200008f0eff */
[C---:B------:R-:W-:Y:S01]  /*18a0*/  IMAD R81, R122.reuse, 0x34, RZ ;  /* 0x000000347a517824 */ /* 0x040fe200078e02ff */
[----:B------:R-:W-:Y:S01]  /*18b0*/  LEA.HI.X.SX32 R59, R53, R135, 0x1, P0 ;  /* 0x00000087353b7211 */ /* 0x000fe200000f0eff */
[----:B------:R0:W5:Y:S01]  /*18c0*/  LDG.E.U8 R50, desc[UR6][R70.64] ;  /* 0x0000000646327981 */ /* 0x000162000c1e1100 */
[----:B------:R-:W-:Y:S01]  /*18d0*/  IADD3 R68, P1, R55, R134, RZ ;  /* 0x0000008637447210 */ /* 0x000fe20007f3e0ff */
[----:B------:R-:W-:-:S02]  /*18e0*/  IMAD R83, R122, 0x35, RZ ;  /* 0x000000357a537824 */ /* 0x000fc400078e02ff */
[----:B------:R1:W5:Y:S01]  /*18f0*/  LDG.E.U8 R51, desc[UR6][R72.64] ;  /* 0x0000000648337981 */ /* 0x000362000c1e1100 */
[----:B------:R-:W-:-:S03]  /*1900*/  LEA.HI.X.SX32 R69, R55, R135, 0x1, P1 ;  /* 0x0000008737457211 */ /* 0x000fc600008f0eff */
[----:B------:R1:W5:Y:S01]  /*1910*/  LDG.E.U8 R52, desc[UR6][R74.64] ;  /* 0x000000064a347981 */ /* 0x000362000c1e1100 */
[----:B0-----:R-:W-:-:S03]  /*1920*/  IADD3 R70, P0, R57, R134, RZ ;  /* 0x0000008639467210 */ /* 0x001fc60007f1e0ff */
[----:B------:R0:W5:Y:S01]  /*1930*/  LDG.E.U8 R53, desc[UR6][R76.64] ;  /* 0x000000064c357981 */ /* 0x000162000c1e1100 */
[-C--:B------:R-:W-:Y:S02]  /*1940*/  LEA.HI.X.SX32 R71, R57, R135.reuse, 0x1, P0 ;  /* 0x0000008739477211 */ /* 0x080fe400000f0eff */
[-C--:B-1----:R-:W-:Y:S01]  /*1950*/  IADD3 R72, P1, R79, R134.reuse, RZ ;  /* 0x000000864f487210 */ /* 0x082fe20007f3e0ff */
[----:B------:R1:W5:Y:S01]  /*1960*/  LDG.E.U8 R55, desc[UR6][R68.64] ;  /* 0x0000000644377981 */ /* 0x000362000c1e1100 */
[-C--:B------:R-:W-:Y:S02]  /*1970*/  IADD3 R74, P0, R81, R134.reuse, RZ ;  /* 0x00000086514a7210 */ /* 0x080fe40007f1e0ff */
[-C--:B------:R-:W-:Y:S01]  /*1980*/  LEA.HI.X.SX32 R73, R79, R135.reuse, 0x1, P1 ;  /* 0x000000874f497211 */ /* 0x080fe200008f0eff */
[C---:B------:R-:W-:Y:S01]  /*1990*/  IMAD R79, R122.reuse, 0x36, RZ ;  /* 0x000000367a4f7824 */ /* 0x040fe200078e02ff */
[-C--:B------:R-:W-:Y:S01]  /*19a0*/  LEA.HI.X.SX32 R75, R81, R135.reuse, 0x1, P0 ;  /* 0x00000087514b7211 */ /* 0x080fe200000f0eff */
[C---:B------:R-:W-:Y:S01]  /*19b0*/  IMAD R81, R122.reuse, 0x37, RZ ;  /* 0x000000377a517824 */ /* 0x040fe200078e02ff */
[-C--:B0-----:R-:W-:Y:S01]  /*19c0*/  IADD3 R76, P1, R83, R134.reuse, RZ ;  /* 0x00000086534c7210 */ /* 0x081fe20007f3e0ff */
[----:B------:R0:W5:Y:S01]  /*19d0*/  LDG.E.U8 R56, desc[UR6][R70.64] ;  /* 0x0000000646387981 */ /* 0x000162000c1e1100 */
[-C--:B------:R-:W-:Y:S01]  /*19e0*/  IADD3 R78, P0, R79, R134.reuse, RZ ;  /* 0x000000864f4e7210 */ /* 0x080fe20007f1e0ff */
[----:B-1----:R-:W-:Y:S01]  /*19f0*/  IMAD R69, R122, 0x38, RZ ;  /* 0x000000387a457824 */ /* 0x002fe200078e02ff */
[----:B------:R-:W-:Y:S01]  /*1a00*/  LEA.HI.X.SX32 R77, R83, R135, 0x1, P1 ;  /* 0x00000087534d7211 */ /* 0x000fe200008f0eff */
[----:B------:R-:W5:Y:S01]  /*1a10*/  LDG.E.U8 R54, desc[UR6][R58.64] ;  /* 0x000000063a367981 */ /* 0x000f62000c1e1100 */
[----:B------:R-:W-:-:S03]  /*1a20*/  IADD3 R80, P1, R81, R134, RZ ;  /* 0x0000008651507210 */ /* 0x000fc60007f3e0ff */
[----:B------:R1:W5:Y:S01]  /*1a30*/  LDG.E.U8 R57, desc[UR6][R72.64] ;  /* 0x0000000648397981 */ /* 0x000362000c1e1100 */
[C---:B0-----:R-:W-:Y:S01]  /*1a40*/  IMAD R71, R122.reuse, 0x39, RZ ;  /* 0x000000397a477824 */ /* 0x041fe200078e02ff */
[-C--:B------:R-:W-:Y:S01]  /*1a50*/  LEA.HI.X.SX32 R79, R79, R135.reuse, 0x1, P0 ;  /* 0x000000874f4f7211 */ /* 0x080fe200000f0eff */
[C---:B------:R-:W-:Y:S01]  /*1a60*/  IMAD R89, R122.reuse, 0x3c, RZ ;  /* 0x0000003c7a597824 */ /* 0x040fe200078e02ff */
[-C--:B------:R-:W-:Y:S01]  /*1a70*/  LEA.HI.X.SX32 R81, R81, R135.reuse, 0x1, P1 ;  /* 0x0000008751517211 */ /* 0x080fe200008f0eff */
[----:B------:R0:W5:Y:S01]  /*1a80*/  LDG.E.U8 R58, desc[UR6][R74.64] ;  /* 0x000000064a3a7981 */ /* 0x000162000c1e1100 */
[-C--:B------:R-:W-:Y:S02]  /*1a90*/  IADD3 R82, P0, R69, R134.reuse, RZ ;  /* 0x0000008645527210 */ /* 0x080fe40007f1e0ff */
[----:B------:R-:W-:Y:S01]  /*1aa0*/  IADD3 R84, P1, R71, R134, RZ ;  /* 0x0000008647547210 */ /* 0x000fe20007f3e0ff */
[----:B-1----:R-:W-:Y:S01]  /*1ab0*/  IMAD R73, R122, 0x3a, RZ ;  /* 0x0000003a7a497824 */ /* 0x002fe200078e02ff */
[----:B------:R1:W5:Y:S01]  /*1ac0*/  LDG.E.U8 R59, desc[UR6][R76.64] ;  /* 0x000000064c3b7981 */ /* 0x000362000c1e1100 */
[----:B------:R-:W-:-:S03]  /*1ad0*/  LEA.HI.X.SX32 R83, R69, R135, 0x1, P0 ;  /* 0x0000008745537211 */ /* 0x000fc600000f0eff */
[----:B------:R1:W5:Y:S01]  /*1ae0*/  LDG.E.U8 R68, desc[UR6][R78.64] ;  /* 0x000000064e447981 */ /* 0x000362000c1e1100 */
[----:B0-----:R-:W-:Y:S01]  /*1af0*/  IMAD R75, R122, 0x3b, RZ ;  /* 0x0000003b7a4b7824 */ /* 0x001fe200078e02ff */
[----:B------:R-:W-:Y:S02]  /*1b00*/  LEA.HI.X.SX32 R85, R71, R135, 0x1, P1 ;  /* 0x0000008747557211 */ /* 0x000fe400008f0eff */
[-C--:B------:R-:W-:Y:S01]  /*1b10*/  IADD3 R86, P0, R73, R134.reuse, RZ ;  /* 0x0000008649567210 */ /* 0x080fe20007f1e0ff */
[----:B------:R-:W5:Y:S01]  /*1b20*/  LDG.E.U8 R70, desc[UR6][R82.64] ;  /* 0x0000000652467981 */ /* 0x000f62000c1e1100 */
[----:B-1----:R-:W-:-:S03]  /*1b30*/  IADD3 R76, P1, R75, R134, RZ ;  /* 0x000000864b4c7210 */ /* 0x002fc60007f3e0ff */
[----:B------:R0:W5:Y:S01]  /*1b40*/  LDG.E.U8 R69, desc[UR6][R80.64] ;  /* 0x0000000650457981 */ /* 0x000162000c1e1100 */
[C---:B------:R-:W-:Y:S01]  /*1b50*/  IMAD R79, R122.reuse, 0x3d, RZ ;  /* 0x0000003d7a4f7824 */ /* 0x040fe200078e02ff */
[-C--:B------:R-:W-:Y:S02]  /*1b60*/  LEA.HI.X.SX32 R87, R73, R135.reuse, 0x1, P0 ;  /* 0x0000008749577211 */ /* 0x080fe400000f0eff */
[-C--:B------:R-:W-:Y:S01]  /*1b70*/  LEA.HI.X.SX32 R77, R75, R135.reuse, 0x1, P1 ;  /* 0x000000874b4d7211 */ /* 0x080fe200008f0eff */
[C---:B------:R-:W-:Y:S01]  /*1b80*/  IMAD R75, R122.reuse, 0x3e, RZ ;  /* 0x0000003e7a4b7824 */ /* 0x040fe200078e02ff */
[-C--:B------:R-:W-:Y:S01]  /*1b90*/  IADD3 R90, P0, R89, R134.reuse, RZ ;  /* 0x00000086595a7210 */ /* 0x080fe20007f1e0ff */
[----:B------:R1:W5:Y:S01]  /*1ba0*/  LDG.E.U8 R71, desc[UR6][R84.64] ;  /* 0x0000000654477981 */ /* 0x000362000c1e1100 */
[-C--:B------:R-:W-:Y:S02]  /*1bb0*/  IADD3 R92, P1, R79, R134.reuse, RZ ;  /* 0x000000864f5c7210 */ /* 0x080fe40007f3e0ff */
[-C--:B------:R-:W-:Y:S01]  /*1bc0*/  LEA.HI.X.SX32 R91, R89, R135.reuse, 0x1, P0 ;  /* 0x00000087595b7211 */ /* 0x080fe200000f0eff */
[C---:B0-----:R-:W-:Y:S01]  /*1bd0*/  IMAD R81, R122.reuse, 0x3f, RZ ;  /* 0x0000003f7a517824 */ /* 0x041fe200078e02ff */
[-C--:B------:R-:W-:Y:S01]  /*1be0*/  LEA.HI.X.SX32 R93, R79, R135.reuse, 0x1, P1 ;  /* 0x000000874f5d7211 */ /* 0x080fe200008f0eff */
[C---:B------:R-:W-:Y:S01]  /*1bf0*/  IMAD R79, R122.reuse, 0xb0, RZ ;  /* 0x000000b07a4f7824 */ /* 0x040fe200078e02ff */
[CC--:B------:R-:W-:Y:S01]  /*1c00*/  IADD3 R82, P0, R75.reuse, R134.reuse, RZ ;  /* 0x000000864b527210 */ /* 0x0c0fe20007f1e0ff */
[----:B------:R0:W5:Y:S03]  /*1c10*/  LDG.E.U8 R72, desc[UR6][R86.64] ;  /* 0x0000000656487981 */ /* 0x000166000c1e1100 */
[-C--:B------:R-:W-:Y:S01]  /*1c20*/  LEA.HI.X.SX32 R83, R75, R135.reuse, 0x1, P0 ;  /* 0x000000874b537211 */ /* 0x080fe200000f0eff */
[C---:B-1----:R-:W-:Y:S01]  /*1c30*/  IMAD R85, R122.reuse, 0xb1, RZ ;  /* 0x000000b17a557824 */ /* 0x042fe200078e02ff */
[CC--:B------:R-:W-:Y:S01]  /*1c40*/  IADD3 R78, P0, R79.reuse, R134.reuse, RZ ;  /* 0x000000864f4e7210 */ /* 0x0c0fe20007f1e0ff */
[----:B------:R1:W5:Y:S03]  /*1c50*/  LDG.E.U8 R74, desc[UR6][R90.64] ;  /* 0x000000065a4a7981 */ /* 0x000366000c1e1100 */
[-C--:B------:R-:W-:Y:S01]  /*1c60*/  LEA.HI.X.SX32 R79, R79, R135.reuse, 0x1, P0 ;  /* 0x000000874f4f7211 */ /* 0x080fe200000f0eff */
[C---:B0-----:R-:W-:Y:S01]  /*1c70*/  IMAD R87, R122.reuse, 0xb2, RZ ;  /* 0x000000b27a577824 */ /* 0x041fe200078e02ff */
[C---:B------:R-:W-:Y:S01]  /*1c80*/  IADD3 R80, P1, R81.reuse, R134, RZ ;  /* 0x0000008651507210 */ /* 0x040fe20007f3e0ff */
[----:B------:R-:W-:Y:S01]  /*1c90*/  IMAD R95, R122, 0xb3, RZ ;  /* 0x000000b37a5f7824 */ /* 0x000fe200078e02ff */
[----:B------:R-:W5:Y:S04]  /*1ca0*/  LDG.E.U8 R73, desc[UR6][R76.64] ;  /* 0x000000064c497981 */ /* 0x000f68000c1e1100 */
[----:B------:R-:W4:Y:S01]  /*1cb0*/  LDG.E.U8 R94, desc[UR6][R78.64] ;  /* 0x000000064e5e7981 */ /* 0x000f22000c1e1100 */
[----:B------:R-:W-:-:S02]  /*1cc0*/  LEA.HI.X.SX32 R81, R81, R135, 0x1, P1 ;  /* 0x0000008751517211 */ /* 0x000fc400008f0eff */
[-C--:B------:R-:W-:Y:S01]  /*1cd0*/  IADD3 R88, P1, R85, R134.reuse, RZ ;  /* 0x0000008655587210 */ /* 0x080fe20007f3e0ff */
[----:B------:R0:W5:Y:S01]  /*1ce0*/  LDG.E.U8 R75, desc[UR6][R92.64] ;  /* 0x000000065c4b7981 */ /* 0x000162000c1e1100 */
[-C--:B-1----:R-:W-:Y:S02]  /*1cf0*/  IADD3 R90, P0, R87, R134.reuse, RZ ;  /* 0x00000086575a7210 */ /* 0x082fe40007f1e0ff */
[-C--:B------:R-:W-:Y:S01]  /*1d00*/  LEA.HI.X.SX32 R89, R85, R135.reuse, 0x1, P1 ;  /* 0x0000008755597211 */ /* 0x080fe200008f0eff */
[----:B------:R1:W5:Y:S01]  /*1d10*/  LDG.E.U8 R76, desc[UR6][R82.64] ;  /* 0x00000006524c7981 */ /* 0x000362000c1e1100 */
[----:B------:R-:W-:Y:S01]  /*1d20*/  IMAD R85, R122, 0xb4, RZ ;  /* 0x000000b47a557824 */ /* 0x000fe200078e02ff */
[----:B------:R-:W-:Y:S02]  /*1d30*/  LEA.HI.X.SX32 R91, R87, R135, 0x1, P0 ;  /* 0x00000087575b7211 */ /* 0x000fe400000f0eff */
[----:B------:R-:W2:Y:S01]  /*1d40*/  LDG.E.U8 R97, desc[UR6][R88.64] ;  /* 0x0000000658617981 */ /* 0x000ea2000c1e1100 */
[----:B0-----:R-:W-:-:S03]  /*1d50*/  IADD3 R92, P1, R95, R134, RZ ;  /* 0x000000865f5c7210 */ /* 0x001fc60007f3e0ff */
[----:B------:R0:W5:Y:S01]  /*1d60*/  LDG.E.U8 R77, desc[UR6][R80.64] ;  /* 0x00000006504d7981 */ /* 0x000162000c1e1100 */
[C---:B-1----:R-:W-:Y:S01]  /*1d70*/  IMAD R83, R122.reuse, 0xb5, RZ ;  /* 0x000000b57a537824 */ /* 0x042fe200078e02ff */
[-C--:B------:R-:W-:Y:S02]  /*1d80*/  IADD3 R86, P0, R85, R134.reuse, RZ ;  /* 0x0000008655567210 */ /* 0x080fe40007f1e0ff */
[----:B------:R1:W3:Y:S01]  /*1d90*/  LDG.E.U8 R90, desc[UR6][R90.64] ;  /* 0x000000065a5a7981 */ /* 0x0002e2000c1e1100 */
[-C--:B------:R-:W-:Y:S02]  /*1da0*/  LEA.HI.X.SX32 R93, R95, R135.reuse, 0x1, P1 ;  /* 0x000000875f5d7211 */ /* 0x080fe400008f0eff */
[----:B------:R-:W-:Y:S01]  /*1db0*/  IADD3 R84, P1, R83, R134, RZ ;  /* 0x0000008653547210 */ /* 0x000fe20007f3e0ff */
[----:B------:R-:W-:Y:S01]  /*1dc0*/  IMAD R99, R122, 0xdb, RZ ;  /* 0x000000db7a637824 */ /* 0x000fe200078e02ff */
[-C--:B------:R-:W-:Y:S01]  /*1dd0*/  LEA.HI.X.SX32 R87, R85, R135.reuse, 0x1, P0 ;  /* 0x0000008755577211 */ /* 0x080fe200000f0eff */
[----:B------:R-:W5:Y:S01]  /*1de0*/  LDG.E.U8 R88, desc[UR6][R92.64] ;  /* 0x000000065c587981 */ /* 0x000f62000c1e1100 */
[----:B------:R-:W-:-:S03]  /*1df0*/  LEA.HI.X.SX32 R85, R83, R135, 0x1, P1 ;  /* 0x0000008753557211 */ /* 0x000fc600008f0eff */
[----:B------:R-:W5:Y:S04]  /*1e00*/  LDG.E.U8 R86, desc[UR6][R86.64] ;  /* 0x0000000656567981 */ /* 0x000f68000c1e1100 */
[----:B------:R-:W5:Y:S01]  /*1e10*/  LDG.E.U8 R84, desc[UR6][R84.64] ;  /* 0x0000000654547981 */ /* 0x000f62000c1e1100 */
[C---:B0-----:R-:W-:Y:S02]  /*1e20*/  IMAD R81, R122.reuse, 0xb6, RZ ;  /* 0x000000b67a517824 */ /* 0x041fe400078e02ff */
[C---:B------:R-:W-:Y:S01]  /*1e30*/  IMAD R79, R122.reuse, 0xb7, RZ ;  /* 0x000000b77a4f7824 */ /* 0x040fe200078e02ff */
[----:B------:R-:W5:Y:S01]  /*1e40*/  LDG.E.U8 R150, desc[UR6][R150.64] ;  /* 0x0000000696967981 */ /* 0x000f62000c1e1100 */
[----:B------:R-:W-:Y:S01]  /*1e50*/  IMAD R89, R122, 0xb8, RZ ;  /* 0x000000b87a597824 */ /* 0x000fe200078e02ff */
[----:B------:R-:W-:-:S02]  /*1e60*/  IADD3 R82, P0, R81, R134, RZ ;  /* 0x0000008651527210 */ /* 0x000fc40007f1e0ff */
[-C--:B------:R-:W-:Y:S01]  /*1e70*/  IADD3 R78, P1, R79, R134.reuse, RZ ;  /* 0x000000864f4e7210 */ /* 0x080fe20007f3e0ff */
[C---:B------:R-:W-:Y:S01]  /*1e80*/  IMAD R117, R122.reuse, 0xdc, RZ ;  /* 0x000000dc7a757824 */ /* 0x040fe200078e02ff */
[-C--:B------:R-:W-:Y:S01]  /*1e90*/  LEA.HI.X.SX32 R83, R81, R135.reuse, 0x1, P0 ;  /* 0x0000008751537211 */ /* 0x080fe200000f0eff */
[C---:B------:R-:W-:Y:S01]  /*1ea0*/  IMAD R121, R122.reuse, 0xdf, RZ ;  /* 0x000000df7a797824 */ /* 0x040fe200078e02ff */
[----:B------:R-:W-:Y:S01]  /*1eb0*/  IADD3 R80, P0, R89, R134, RZ ;  /* 0x0000008659507210 */ /* 0x000fe20007f1e0ff */
[----:B-1----:R-:W-:Y:S01]  /*1ec0*/  IMAD R91, R122, 0xb9, RZ ;  /* 0x000000b97a5b7824 */ /* 0x002fe200078e02ff */
[-C--:B------:R-:W-:Y:S01]  /*1ed0*/  LEA.HI.X.SX32 R79, R79, R135.reuse, 0x1, P1 ;  /* 0x000000874f4f7211 */ /* 0x080fe200008f0eff */
[----:B------:R0:W5:Y:S01]  /*1ee0*/  LDG.E.U8 R96, desc[UR6][R82.64] ;  /* 0x0000000652607981 */ /* 0x000162000c1e1100 */
[----:B------:R-:W-:-:S03]  /*1ef0*/  LEA.HI.X.SX32 R81, R89, R135, 0x1, P0 ;  /* 0x0000008759517211 */ /* 0x000fc600000f0eff */
[----:B------:R1:W5:Y:S01]  /*1f00*/  LDG.E.U8 R95, desc[UR6][R78.64] ;  /* 0x000000064e5f7981 */ /* 0x000362000c1e1100 */
[C---:B------:R-:W-:Y:S02]  /*1f10*/  IMAD R119, R122.reuse, 0x61, RZ ;  /* 0x000000617a777824 */ /* 0x040fe400078e02ff */
[C---:B------:R-:W-:Y:S01]  /*1f20*/  IMAD R123, R122.reuse, 0x64, RZ ;  /* 0x000000647a7b7824 */ /* 0x040fe200078e02ff */
[----:B------:R-:W5:Y:S01]  /*1f30*/  LDG.E.U8 R148, desc[UR6][R148.64] ;  /* 0x0000000694947981 */ /* 0x000f62000c1e1100 */
[C---:B0-----:R-:W-:Y:S01]  /*1f40*/  IADD3 R82, P1, R91.reuse, R134, RZ ;  /* 0x000000865b527210 */ /* 0x041fe20007f3e0ff */
[C---:B------:R-:W-:Y:S02]  /*1f50*/  IMAD R125, R122.reuse, 0x65, RZ ;  /* 0x000000657a7d7824 */ /* 0x040fe400078e02ff */
[----:B------:R-:W5:Y:S01]  /*1f60*/  LDG.E.U8 R152, desc[UR6][R152.64] ;  /* 0x0000000698987981 */ /* 0x000f62000c1e1100 */
[----:B------:R-:W-:Y:S01]  /*1f70*/  LEA.HI.X.SX32 R83, R91, R135, 0x1, P1 ;  /* 0x000000875b537211 */ /* 0x000fe200008f0eff */
[----:B------:R-:W-:-:S02]  /*1f80*/  IMAD R127, R122, 0x66, RZ ;  /* 0x000000667a7f7824 */ /* 0x000fc400078e02ff */
[----:B------:R-:W5:Y:S04]  /*1f90*/  LDG.E.U8 R102, desc[UR6][R134.64] ;  /* 0x0000000686667981 */ /* 0x000f68000c1e1100 */
[----:B------:R0:W5:Y:S01]  /*1fa0*/  LDG.E.U8 R92, desc[UR6][R82.64] ;  /* 0x00000006525c7981 */ /* 0x000162000c1e1100 */
[C---:B------:R-:W-:Y:S02]  /*1fb0*/  IMAD R93, R122.reuse, 0xba, RZ ;  /* 0x000000ba7a5d7824 */ /* 0x040fe400078e02ff */
[----:B------:R-:W-:-:S03]  /*1fc0*/  IMAD R87, R122, 0xbb, RZ ;  /* 0x000000bb7a577824 */ /* 0x000fc600078e02ff */
[CC--:B-1----:R-:W-:Y:S01]  /*1fd0*/  IADD3 R78, P0, R93.reuse, R134.reuse, RZ ;  /* 0x000000865d4e7210 */ /* 0x0c2fe20007f1e0ff */
[C---:B------:R-:W-:Y:S02]  /*1fe0*/  IMAD R85, R122.reuse, 0xbc, RZ ;  /* 0x000000bc7a557824 */ /* 0x040fe400078e02ff */
[----:B------:R-:W-:Y:S01]  /*1ff0*/  IMAD R89, R122, 0xbd, RZ ;  /* 0x000000bd7a597824 */ /* 0x000fe200078e02ff */
[----:B------:R-:W-:Y:S02]  /*2000*/  LEA.HI.X.SX32 R79, R93, R135, 0x1, P0 ;  /* 0x000000875d4f7211 */ /* 0x000fe400000f0eff */
[----:B0-----:R-:W-:-:S04]  /*2010*/  IADD3 R82, P0, R85, R134, RZ ;  /* 0x0000008655527210 */ /* 0x001fc80007f1e0ff */
[----:B------:R-:W-:Y:S01]  /*2020*/  LEA.HI.X.SX32 R83, R85, R135, 0x1, P0 ;  /* 0x0000008755537211 */ /* 0x000fe200000f0eff */
[----:B----4-:R0:W-:Y:S04]  /*2030*/  STL [R1+0x74], R94 ;  /* 0x0000745e01007387 */ /* 0x0101e80000100800 */
[----:B0-----:R0:W4:Y:S04]  /*2040*/  LDG.E.U8 R94, desc[UR6][R80.64] ;  /* 0x00000006505e7981 */ /* 0x001128000c1e1100 */
[----:B--2---:R-:W-:Y:S01]  /*2050*/  STL [R1+0x70], R97 ;  /* 0x0000706101007387 */ /* 0x004fe20000100800 */
[----:B0-----:R-:W-:-:S03]  /*2060*/  IADD3 R80, P1, R87, R134, RZ ;  /* 0x0000008657507210 */ /* 0x001fc60007f3e0ff */
[----:B---3--:R0:W-:Y:S01]  /*2070*/  STL [R1+0x6c], R90 ;  /* 0x00006c5a01007387 */ /* 0x0081e20000100800 */
[----:B------:R-:W-:-:S03]  /*2080*/  LEA.HI.X.SX32 R81, R87, R135, 0x1, P1 ;  /* 0x0000008757517211 */ /* 0x000fc600008f0eff */
[----:B0-----:R0:W2:Y:S04]  /*2090*/  LDG.E.U8 R90, desc[UR6][R78.64] ;  /* 0x000000064e5a7981 */ /* 0x0010a8000c1e1100 */
[----:B-----5:R1:W-:Y:S01]  /*20a0*/  STL [R1+0x68], R88 ;  /* 0x0000685801007387 */ /* 0x0203e20000100800 */
[----:B0-----:R-:W-:-:S03]  /*20b0*/  IADD3 R78, P1, R89, R134, RZ ;  /* 0x00000086594e7210 */ /* 0x001fc60007f3e0ff */
[----:B------:R0:W-:Y:S01]  /*20c0*/  STL [R1+0x64], R86 ;  /* 0x0000645601007387 */ /* 0x0001e20000100800 */
[----:B------:R-:W-:-:S03]  /*20d0*/  LEA.HI.X.SX32 R79, R89, R135, 0x1, P1 ;  /* 0x00000087594f7211 */ /* 0x000fc600008f0eff */
[----:B-1----:R1:W3:Y:S04]  /*20e0*/  LDG.E.U8 R88, desc[UR6][R80.64] ;  /* 0x0000000650587981 */ /* 0x0022e8000c1e1100 */
[----:B------:R5:W-:Y:S04]  /*20f0*/  STL [R1+0x60], R84 ;  /* 0x0000605401007387 */ /* 0x000be80000100800 */
[----:B0-----:R0:W3:Y:S04]  /*2100*/  LDG.E.U8 R86, desc[UR6][R82.64] ;  /* 0x0000000652567981 */ /* 0x0010e8000c1e1100 */
[----:B-----5:R5:W3:Y:S01]  /*2110*/  LDG.E.U8 R84, desc[UR6][R78.64] ;  /* 0x000000064e547981 */ /* 0x020ae2000c1e1100 */
[----:B------:R-:W-:-:S02]  /*2120*/  IMAD R87, R122, 0xbe, RZ ;  /* 0x000000be7a577824 */ /* 0x000fc400078e02ff */
[C---:B------:R-:W-:Y:S02]  /*2130*/  IMAD R91, R122.reuse, 0xbf, RZ ;  /* 0x000000bf7a5b7824 */ /* 0x040fe400078e02ff */
[C---:B------:R-:W-:Y:S01]  /*2140*/  IMAD.SHL.U32 R85, R122.reuse, 0x40, RZ ;  /* 0x000000407a557824 */ /* 0x040fe200078e00ff */
[-C--:B-1----:R-:W-:Y:S02]  /*2150*/  IADD3 R80, P0, R87, R134.reuse, RZ ;  /* 0x0000008657507210 */ /* 0x082fe40007f1e0ff */
[-C--:B0-----:R-:W-:Y:S02]  /*2160*/  IADD3 R82, P1, R91, R134.reuse, RZ ;  /* 0x000000865b527210 */ /* 0x081fe40007f3e0ff */
[-C--:B------:R-:W-:Y:S01]  /*2170*/  LEA.HI.X.SX32 R81, R87, R135.reuse, 0x1, P0 ;  /* 0x0000008757517211 */ /* 0x080fe200000f0eff */
[C---:B------:R-:W-:Y:S01]  /*2180*/  IMAD R87, R122.reuse, 0x41, RZ ;  /* 0x000000417a577824 */ /* 0x040fe200078e02ff */
[----:B-----5:R-:W-:Y:S01]  /*2190*/  IADD3 R78, P0, R85, R134, RZ ;  /* 0x00000086554e7210 */ /* 0x020fe20007f1e0ff */
[C---:B------:R-:W-:Y:S01]  /*21a0*/  IMAD R89, R122.reuse, 0x42, RZ ;  /* 0x000000427a597824 */ /* 0x040fe200078e02ff */
[-C--:B------:R-:W-:Y:S01]  /*21b0*/  LEA.HI.X.SX32 R83, R91, R135.reuse, 0x1, P1 ;  /* 0x000000875b537211 */ /* 0x080fe200008f0eff */
[----:B------:R0:W5:Y:S01]  /*21c0*/  LDG.E.U8 R252, desc[UR6][R80.64] ;  /* 0x0000000650fc7981 */ /* 0x000162000c1e1100 */
[----:B------:R-:W-:Y:S01]  /*21d0*/  LEA.HI.X.SX32 R79, R85, R135, 0x1, P0 ;  /* 0x00000087554f7211 */ /* 0x000fe200000f0eff */
[----:B------:R-:W-:-:S02]  /*21e0*/  IMAD R85, R122, 0x43, RZ ;  /* 0x000000437a557824 */ /* 0x000fc400078e02ff */
[----:B------:R-:W-:Y:S04]  /*21f0*/  STL [R1+0x5c], R96 ;  /* 0x00005c6001007387 */ /* 0x000fe80000100800 */
[----:B------:R-:W-:Y:S01]  /*2200*/  STL [R1+0x58], R95 ;  /* 0x0000585f01007387 */ /* 0x000fe20000100800 */
[----:B0-----:R-:W-:-:S03]  /*2210*/  IADD3 R80, P1, R87, R134, RZ ;  /* 0x0000008657507210 */ /* 0x001fc60007f3e0ff */
[----:B------:R0:W5:Y:S01]  /*2220*/  LDG.E.U8 R251, desc[UR6][R82.64] ;  /* 0x0000000652fb7981 */ /* 0x000162000c1e1100 */
[----:B------:R-:W-:-:S05]  /*2230*/  LEA.HI.X.SX32 R81, R87, R135, 0x1, P1 ;  /* 0x0000008757517211 */ /* 0x000fca00008f0eff */
[----:B------:R1:W5:Y:S01]  /*2240*/  LDG.E.U8 R93, desc[UR6][R80.64] ;  /* 0x00000006505d7981 */ /* 0x000362000c1e1100 */
[----:B0-----:R-:W-:-:S04]  /*2250*/  IADD3 R82, P0, R89, R134, RZ ;  /* 0x0000008659527210 */ /* 0x001fc80007f1e0ff */
[----:B------:R-:W-:Y:S01]  /*2260*/  LEA.HI.X.SX32 R83, R89, R135, 0x1, P0 ;  /* 0x0000008759537211 */ /* 0x000fe200000f0eff */
[C---:B------:R-:W-:Y:S02]  /*2270*/  IMAD R87, R122.reuse, 0x44, RZ ;  /* 0x000000447a577824 */ /* 0x040fe400078e02ff */
[----:B------:R-:W-:-:S03]  /*2280*/  IMAD R89, R122, 0x45, RZ ;  /* 0x000000457a597824 */ /* 0x000fc600078e02ff */
[----:B-1----:R-:W-:-:S04]  /*2290*/  IADD3 R80, P0, R87, R134, RZ ;  /* 0x0000008657507210 */ /* 0x002fc80007f1e0ff */
[-C--:B------:R-:W-:Y:S01]  /*22a0*/  LEA.HI.X.SX32 R81, R87, R135.reuse, 0x1, P0 ;  /* 0x0000008757517211 */ /* 0x080fe200000f0eff */
[----:B------:R-:W-:Y:S01]  /*22b0*/  IMAD R87, R122, 0x47, RZ ;  /* 0x000000477a577824 */ /* 0x000fe200078e02ff */
[----:B----4-:R0:W-:Y:S04]  /*22c0*/  STL [R1+0x54], R94 ;  /* 0x0000545e01007387 */ /* 0x0101e80000100800 */
[----:B0-----:R0:W4:Y:S02]  /*22d0*/  LDG.E.U8 R94, desc[UR6][R78.64] ;  /* 0x000000064e5e7981 */ /* 0x001124000c1e1100 */
[C---:B0-----:R-:W-:Y:S02]  /*22e0*/  IADD3 R78, P1, R85.reuse, R134, RZ ;  /* 0x00000086554e7210 */ /* 0x041fe40007f3e0ff */
[----:B------:R0:W-:Y:S02]  /*22f0*/  STL [R1+0x10], R92 ;  /* 0x0000105c01007387 */ /* 0x0001e40000100800 */
[----:B------:R-:W-:-:S05]  /*2300*/  LEA.HI.X.SX32 R79, R85, R135, 0x1, P1 ;  /* 0x00000087554f7211 */ /* 0x000fca00008f0eff */
[----:B------:R1:W5:Y:S04]  /*2310*/  LDG.E.U8 R91, desc[UR6][R78.64] ;  /* 0x000000064e5b7981 */ /* 0x000368000c1e1100 */
[----:B0-----:R0:W5:Y:S01]  /*2320*/  LDG.E.U8 R92, desc[UR6][R82.64] ;  /* 0x00000006525c7981 */ /* 0x001162000c1e1100 */
[----:B------:R-:W-:-:S03]  /*2330*/  IMAD R85, R122, 0x46, RZ ;  /* 0x000000467a557824 */ /* 0x000fc600078e02ff */
[----:B--2---:R2:W-:Y:S02]  /*2340*/  STL [R1+0xc], R90 ;  /* 0x00000c5a01007387 */ /* 0x0045e40000100800 */
[-C--:B-1----:R-:W-:Y:S02]  /*2350*/  IADD3 R78, P0, R85, R134.reuse, RZ ;  /* 0x00000086554e7210 */ /* 0x082fe40007f1e0ff */
[----:B0-----:R-:W-:-:S04]  /*2360*/  IADD3 R82, P1, R89, R134, RZ ;  /* 0x0000008659527210 */ /* 0x001fc80007f3e0ff */
[-C--:B------:R-:W-:Y:S01]  /*2370*/  LEA.HI.X.SX32 R83, R89, R135.reuse, 0x1, P1 ;  /* 0x0000008759537211 */ /* 0x080fe200008f0eff */
[----:B--2---:R0:W2:Y:S01]  /*2380*/  LDG.E.U8 R90, desc[UR6][R80.64] ;  /* 0x00000006505a7981 */ /* 0x0040a2000c1e1100 */
[----:B------:R-:W-:-:S03]  /*2390*/  LEA.HI.X.SX32 R79, R85, R135, 0x1, P0 ;  /* 0x00000087554f7211 */ /* 0x000fc600000f0eff */
[----:B---3--:R1:W-:Y:S01]  /*23a0*/  STL [R1+0x8], R88 ;  /* 0x0000085801007387 */ /* 0x0083e20000100800 */
[----:B0-----:R-:W-:-:S03]  /*23b0*/  IADD3 R80, P1, R87, R134, RZ ;  /* 0x0000008657507210 */ /* 0x001fc60007f3e0ff */
[----:B------:R0:W-:Y:S01]  /*23c0*/  STL [R1+0x4], R86 ;  /* 0x0000045601007387 */ /* 0x0001e20000100800 */
[----:B------:R-:W-:-:S03]  /*23d0*/  LEA.HI.X.SX32 R81, R87, R135, 0x1, P1 ;  /* 0x0000008757517211 */ /* 0x000fc600008f0eff */
[----:B-1----:R1:W3:Y:S04]  /*23e0*/  LDG.E.U8 R88, desc[UR6][R82.64] ;  /* 0x0000000652587981 */ /* 0x0022e8000c1e1100 */
[----:B------:R1:W-:Y:S04]  /*23f0*/  STL [R1], R84 ;  /* 0x0000005401007387 */ /* 0x0003e80000100800 */
[----:B0-----:R0:W3:Y:S04]  /*2400*/  LDG.E.U8 R86, desc[UR6][R78.64] ;  /* 0x000000064e567981 */ /* 0x0010e8000c1e1100 */
[----:B-1----:R1:W3:Y:S01]  /*2410*/  LDG.E.U8 R84, desc[UR6][R80.64] ;  /* 0x0000000650547981 */ /* 0x0022e2000c1e1100 */
[----:B------:R-:W-:-:S02]  /*2420*/  IMAD R89, R122, 0x48, RZ ;  /* 0x000000487a597824 */ /* 0x000fc400078e02ff */
[----:B------:R-:W-:-:S03]  /*2430*/  IMAD R85, R122, 0x49, RZ ;  /* 0x000000497a557824 */ /* 0x000fc600078e02ff */
[-C--:B------:R-:W-:Y:S01]  /*2440*/  IADD3 R82, P0, R89, R134.reuse, RZ ;  /* 0x0000008659527210 */ /* 0x080fe20007f1e0ff */
[C---:B------:R-:W-:Y:S01]  /*2450*/  IMAD R87, R122.reuse, 0x4a, RZ ;  /* 0x0000004a7a577824 */ /* 0x040fe200078e02ff */
[-C--:B0-----:R-:W-:Y:S02]  /*2460*/  IADD3 R78, P1, R85, R134.reuse, RZ ;  /* 0x00000086554e7210 */ /* 0x081fe40007f3e0ff */
[-C--:B------:R-:W-:Y:S01]  /*2470*/  LEA.HI.X.SX32 R83, R89, R135.reuse, 0x1, P0 ;  /* 0x0000008759537211 */ /* 0x080fe200000f0eff */
[C---:B------:R-:W-:Y:S01]  /*2480*/  IMAD R89, R122.reuse, 0x4b, RZ ;  /* 0x0000004b7a597824 */ /* 0x040fe200078e02ff */
[----:B-1----:R-:W-:Y:S02]  /*2490*/  IADD3 R80, P0, R87, R134, RZ ;  /* 0x0000008657507210 */ /* 0x002fe40007f1e0ff */
[-C--:B------:R-:W-:Y:S02]  /*24a0*/  LEA.HI.X.SX32 R79, R85, R135.reuse, 0x1, P1 ;  /* 0x00000087554f7211 */ /* 0x080fe400008f0eff */
[----:B------:R-:W-:Y:S01]  /*24b0*/  LEA.HI.X.SX32 R81, R87, R135, 0x1, P0 ;  /* 0x0000008757517211 */ /* 0x000fe200000f0eff */
[----:B------:R-:W-:-:S02]  /*24c0*/  IMAD R85, R122, 0x4c, RZ ;  /* 0x0000004c7a557824 */ /* 0x000fc400078e02ff */
[----:B------:R-:W-:Y:S01]  /*24d0*/  IMAD R87, R122, 0x4d, RZ ;  /* 0x0000004d7a577824 */ /* 0x000fe200078e02ff */
[----:B----4-:R0:W-:Y:S04]  /*24e0*/  STL [R1+0x50], R94 ;  /* 0x0000505e01007387 */ /* 0x0101e80000100800 */
[----:B0-----:R0:W4:Y:S04]  /*24f0*/  LDG.E.U8 R94, desc[UR6][R82.64] ;  /* 0x00000006525e7981 */ /* 0x001128000c1e1100 */
[----:B-----5:R1:W-:Y:S01]  /*2500*/  STL [R1+0x4c], R93 ;  /* 0x00004c5d01007387 */ /* 0x0203e20000100800 */
[----:B0-----:R-:W-:-:S04]  /*2510*/  IADD3 R82, P1, R89, R134, RZ ;  /* 0x0000008659527210 */ /* 0x001fc80007f3e0ff */
[----:B------:R-:W-:Y:S01]  /*2520*/  LEA.HI.X.SX32 R83, R89, R135, 0x1, P1 ;  /* 0x0000008759537211 */ /* 0x000fe200008f0eff */
[----:B-1----:R0:W5:Y:S04]  /*2530*/  LDG.E.U8 R93, desc[UR6][R78.64] ;  /* 0x000000064e5d7981 */ /* 0x002168000c1e1100 */
[----:B------:R1:W-:Y:S04]  /*2540*/  STL [R1+0x48], R92 ;  /* 0x0000485c01007387 */ /* 0x0003e80000100800 */
[----:B------:R0:W-:Y:S04]  /*2550*/  STL [R1+0x44], R91 ;  /* 0x0000445b01007387 */ /* 0x0001e80000100800 */
[----:B-1----:R1:W5:Y:S04]  /*2560*/  LDG.E.U8 R92, desc[UR6][R80.64] ;  /* 0x00000006505c7981 */ /* 0x002368000c1e1100 */
[----:B0-----:R0:W5:Y:S01]  /*2570*/  LDG.E.U8 R91, desc[UR6][R82.64] ;  /* 0x00000006525b7981 */ /* 0x001162000c1e1100 */
[----:B------:R-:W-:Y:S01]  /*2580*/  IADD3 R78, P0, R85, R134, RZ ;  /* 0x00000086554e7210 */ /* 0x000fe20007f1e0ff */
[----:B------:R-:W-:-:S03]  /*2590*/  IMAD R89, R122, 0x4e, RZ ;  /* 0x0000004e7a597824 */ /* 0x000fc600078e02ff */
[-C--:B------:R-:W-:Y:S01]  /*25a0*/  LEA.HI.X.SX32 R79, R85, R135.reuse, 0x1, P0 ;  /* 0x00000087554f7211 */ /* 0x080fe200000f0eff */
[----:B------:R-:W-:Y:S01]  /*25b0*/  IMAD R85, R122, 0x4f, RZ ;  /* 0x0000004f7a557824 */ /* 0x000fe200078e02ff */
[-C--:B-1----:R-:W-:Y:S01]  /*25c0*/  IADD3 R80, P1, R87, R134.reuse, RZ ;  /* 0x0000008657507210 */ /* 0x082fe20007f3e0ff */
[----:B--2---:R1:W-:Y:S01]  /*25d0*/  STL [R1+0x40], R90 ;  /* 0x0000405a01007387 */ /* 0x0043e20000100800 */
[-C--:B0-----:R-:W-:Y:S02]  /*25e0*/  IADD3 R82, P0, R89, R134.reuse, RZ ;  /* 0x0000008659527210 */ /* 0x081fe40007f1e0ff */
[-C--:B------:R-:W-:Y:S02]  /*25f0*/  LEA.HI.X.SX32 R81, R87, R135.reuse, 0x1, P1 ;  /* 0x0000008757517211 */ /* 0x080fe400008f0eff */
[----:B------:R-:W-:Y:S01]  /*2600*/  LEA.HI.X.SX32 R83, R89, R135, 0x1, P0 ;  /* 0x0000008759537211 */ /* 0x000fe200000f0eff */
[----:B-1----:R0:W2:Y:S04]  /*2610*/  LDG.E.U8 R90, desc[UR6][R78.64] ;  /* 0x000000064e5a7981 */ /* 0x0020a8000c1e1100 */
[----:B---3--:R1:W-:Y:S01]  /*2620*/  STL [R1+0x3c], R88 ;  /* 0x00003c5801007387 */ /* 0x0083e20000100800 */
[----:B0-----:R-:W-:-:S03]  /*2630*/  IADD3 R78, P1, R85, R134, RZ ;  /* 0x00000086554e7210 */ /* 0x001fc60007f3e0ff */
[----:B------:R0:W-:Y:S01]  /*2640*/  STL [R1+0x38], R86 ;  /* 0x0000385601007387 */ /* 0x0001e20000100800 */
[----:B------:R-:W-:-:S03]  /*2650*/  LEA.HI.X.SX32 R79, R85, R135, 0x1, P1 ;  /* 0x00000087554f7211 */ /* 0x000fc600008f0eff */
[----:B-1----:R1:W3:Y:S04]  /*2660*/  LDG.E.U8 R88, desc[UR6][R80.64] ;  /* 0x0000000650587981 */ /* 0x0022e8000c1e1100 */
[----:B------:R1:W-:Y:S04]  /*2670*/  STL [R1+0x34], R84 ;  /* 0x0000345401007387 */ /* 0x0003e80000100800 */
[----:B0-----:R0:W3:Y:S04]  /*2680*/  LDG.E.U8 R86, desc[UR6][R82.64] ;  /* 0x0000000652567981 */ /* 0x0010e8000c1e1100 */
[----:B-1----:R1:W3:Y:S01]  /*2690*/  LDG.E.U8 R84, desc[UR6][R78.64] ;  /* 0x000000064e547981 */ /* 0x0022e2000c1e1100 */
[----:B------:R-:W-:-:S02]  /*26a0*/  IMAD R87, R122, 0xc0, RZ ;  /* 0x000000c07a577824 */ /* 0x000fc400078e02ff */
[C---:B------:R-:W-:Y:S02]  /*26b0*/  IMAD R89, R122.reuse, 0xc1, RZ ;  /* 0x000000c17a597824 */ /* 0x040fe400078e02ff */
[C---:B------:R-:W-:Y:S01]  /*26c0*/  IMAD R85, R122.reuse, 0xc2, RZ ;  /* 0x000000c27a557824 */ /* 0x040fe200078e02ff */
[-C--:B------:R-:W-:Y:S02]  /*26d0*/  IADD3 R80, P0, R87, R134.reuse, RZ ;  /* 0x0000008657507210 */ /* 0x080fe40007f1e0ff */
[-C--:B0-----:R-:W-:Y:S02]  /*26e0*/  IADD3 R82, P1, R89, R134.reuse, RZ ;  /* 0x0000008659527210 */ /* 0x081fe40007f3e0ff */
[-C--:B------:R-:W-:Y:S01]  /*26f0*/  LEA.HI.X.SX32 R81, R87, R135.reuse, 0x1, P0 ;  /* 0x0000008757517211 */ /* 0x080fe200000f0eff */
[C---:B------:R-:W-:Y:S01]  /*2700*/  IMAD R87, R122.reuse, 0xc3, RZ ;  /* 0x000000c37a577824 */ /* 0x040fe200078e02ff */
[----:B-1----:R-:W-:Y:S02]  /*2710*/  IADD3 R78, P0, R85, R134, RZ ;  /* 0x00000086554e7210 */ /* 0x002fe40007f1e0ff */
[-C--:B------:R-:W-:Y:S01]  /*2720*/  LEA.HI.X.SX32 R83, R89, R135.reuse, 0x1, P1 ;  /* 0x0000008759537211 */ /* 0x080fe200008f0eff */
[----:B------:R0:W3:Y:S01]  /*2730*/  LDG.E.U8 R250, desc[UR6][R80.64] ;  /* 0x0000000650fa7981 */ /* 0x0000e2000c1e1100 */
[----:B------:R-:W-:Y:S01]  /*2740*/  LEA.HI.X.SX32 R79, R85, R135, 0x1, P0 ;  /* 0x00000087554f7211 */ /* 0x000fe200000f0eff */
[----:B------:R-:W-:-:S02]  /*2750*/  IMAD R89, R122, 0xc4, RZ ;  /* 0x000000c47a597824 */ /* 0x000fc400078e02ff */
[----:B------:R-:W-:Y:S01]  /*2760*/  IMAD R85, R122, 0xc5, RZ ;  /* 0x000000c57a557824 */ /* 0x000fe200078e02ff */
[----:B------:R1:W3:Y:S04]  /*2770*/  LDG.E.U8 R249, desc[UR6][R82.64] ;  /* 0x0000000652f97981 */ /* 0x0002e8000c1e1100 */
[----:B------:R1:W3:Y:S01]  /*2780*/  LDG.E.U8 R248, desc[UR6][R78.64] ;  /* 0x000000064ef87981 */ /* 0x0002e2000c1e1100 */
[----:B0-----:R-:W-:-:S04]  /*2790*/  IADD3 R80, P1, R87, R134, RZ ;  /* 0x0000008657507210 */ /* 0x001fc80007f3e0ff */
[-C--:B------:R-:W-:Y:S01]  /*27a0*/  LEA.HI.X.SX32 R81, R87, R135.reuse, 0x1, P1 ;  /* 0x0000008757517211 */ /* 0x080fe200008f0eff */
[C---:B------:R-:W-:Y:S01]  /*27b0*/  IMAD R87, R122.reuse, 0xc6, RZ ;  /* 0x000000c67a577824 */ /* 0x040fe200078e02ff */
[-C--:B-1----:R-:W-:Y:S02]  /*27c0*/  IADD3 R82, P0, R89, R134.reuse, RZ ;  /* 0x0000008659527210 */ /* 0x082fe40007f1e0ff */
[-C--:B------:R-:W-:Y:S01]  /*27d0*/  IADD3 R78, P1, R85, R134.reuse, RZ ;  /* 0x00000086554e7210 */ /* 0x080fe20007f3e0ff */
[----:B------:R0:W3:Y:S01]  /*27e0*/  LDG.E.U8 R247, desc[UR6][R80.64] ;  /* 0x0000000650f77981 */ /* 0x0000e2000c1e1100 */
[-C--:B------:R-:W-:Y:S01]  /*27f0*/  LEA.HI.X.SX32 R83, R89, R135.reuse, 0x1, P0 ;  /* 0x0000008759537211 */ /* 0x080fe200000f0eff */
[C---:B------:R-:W-:Y:S01]  /*2800*/  IMAD R89, R122.reuse, 0xc7, RZ ;  /* 0x000000c77a597824 */ /* 0x040fe200078e02ff */
[----:B------:R-:W-:Y:S01]  /*2810*/  LEA.HI.X.SX32 R79, R85, R135, 0x1, P1 ;  /* 0x00000087554f7211 */ /* 0x000fe200008f0eff */
[----:B------:R-:W-:Y:S02]  /*2820*/  IMAD R85, R122, 0xc8, RZ ;  /* 0x000000c87a557824 */ /* 0x000fe400078e02ff */
[----:B------:R1:W3:Y:S01]  /*2830*/  LDG.E.U8 R246, desc[UR6][R82.64] ;  /* 0x0000000652f67981 */ /* 0x0002e2000c1e1100 */
[----:B0-----:R-:W-:-:S03]  /*2840*/  IADD3 R80, P0, R87, R134, RZ ;  /* 0x0000008657507210 */ /* 0x001fc60007f1e0ff */
[----:B------:R0:W3:Y:S01]  /*2850*/  LDG.E.U8 R245, desc[UR6][R78.64] ;  /* 0x000000064ef57981 */ /* 0x0000e2000c1e1100 */
[----:B------:R-:W-:Y:S01]  /*2860*/  LEA.HI.X.SX32 R81, R87, R135, 0x1, P0 ;  /* 0x0000008757517211 */ /* 0x000fe200000f0eff */
[----:B------:R-:W-:Y:S01]  /*2870*/  IMAD R87, R122, 0xc9, RZ ;  /* 0x000000c97a577824 */ /* 0x000fe200078e02ff */
[----:B-1----:R-:W-:-:S03]  /*2880*/  IADD3 R82, P1, R89, R134, RZ ;  /* 0x0000008659527210 */ /* 0x002fc60007f3e0ff */
[----:B------:R1:W3:Y:S01]  /*2890*/  LDG.E.U8 R244, desc[UR6][R80.64] ;  /* 0x0000000650f47981 */ /* 0x0002e2000c1e1100 */
[-C--:B0-----:R-:W-:Y:S02]  /*28a0*/  IADD3 R78, P0, R85, R134.reuse, RZ ;  /* 0x00000086554e7210 */ /* 0x081fe40007f1e0ff */
[-C--:B------:R-:W-:Y:S01]  /*28b0*/  LEA.HI.X.SX32 R83, R89, R135.reuse, 0x1, P1 ;  /* 0x0000008759537211 */ /* 0x080fe200008f0eff */
[C---:B------:R-:W-:Y:S01]  /*28c0*/  IMAD R89, R122.reuse, 0xca, RZ ;  /* 0x000000ca7a597824 */ /* 0x040fe200078e02ff */
[----:B------:R-:W-:Y:S01]  /*28d0*/  LEA.HI.X.SX32 R79, R85, R135, 0x1, P0 ;  /* 0x00000087554f7211 */ /* 0x000fe200000f0eff */
[----:B------:R-:W-:Y:S02]  /*28e0*/  IMAD R85, R122, 0xcb, RZ ;  /* 0x000000cb7a557824 */ /* 0x000fe400078e02ff */
[----:B------:R0:W3:Y:S01]  /*28f0*/  LDG.E.U8 R243, desc[UR6][R82.64] ;  /* 0x0000000652f37981 */ /* 0x0000e2000c1e1100 */
[----:B-1----:R-:W-:-:S03]  /*2900*/  IADD3 R80, P1, R87, R134, RZ ;  /* 0x0000008657507210 */ /* 0x002fc60007f3e0ff */
[----:B------:R1:W3:Y:S01]  /*2910*/  LDG.E.U8 R242, desc[UR6][R78.64] ;  /* 0x000000064ef27981 */ /* 0x0002e2000c1e1100 */
[----:B------:R-:W-:Y:S01]  /*2920*/  LEA.HI.X.SX32 R81, R87, R135, 0x1, P1 ;  /* 0x0000008757517211 */ /* 0x000fe200008f0eff */
[----:B------:R-:W-:Y:S01]  /*2930*/  IMAD R87, R122, 0xcc, RZ ;  /* 0x000000cc7a577824 */ /* 0x000fe200078e02ff */
[----:B0-----:R-:W-:-:S03]  /*2940*/  IADD3 R82, P0, R89, R134, RZ ;  /* 0x0000008659527210 */ /* 0x001fc60007f1e0ff */
[----:B------:R0:W3:Y:S01]  /*2950*/  LDG.E.U8 R209, desc[UR6][R80.64] ;  /* 0x0000000650d17981 */ /* 0x0000e2000c1e1100 */
[-C--:B-1----:R-:W-:Y:S02]  /*2960*/  IADD3 R78, P1, R85, R134.reuse, RZ ;  /* 0x00000086554e7210 */ /* 0x082fe40007f3e0ff */
[-C--:B------:R-:W-:Y:S01]  /*2970*/  LEA.HI.X.SX32 R83, R89, R135.reuse, 0x1, P0 ;  /* 0x0000008759537211 */ /* 0x080fe200000f0eff */
[C---:B------:R-:W-:Y:S01]  /*2980*/  IMAD R89, R122.reuse, 0xcd, RZ ;  /* 0x000000cd7a597824 */ /* 0x040fe200078e02ff */
[-C--:B------:R-:W-:Y:S02]  /*2990*/  LEA.HI.X.SX32 R79, R85, R135.reuse, 0x1, P1 ;  /* 0x00000087554f7211 */ /* 0x080fe400008f0eff */
[C---:B0-----:R-:W-:Y:S01]  /*29a0*/  IADD3 R80, P0, R87.reuse, R134, RZ ;  /* 0x0000008657507210 */ /* 0x041fe20007f1e0ff */
[----:B------:R0:W3:Y:S01]  /*29b0*/  LDG.E.U8 R208, desc[UR6][R82.64] ;  /* 0x0000000652d07981 */ /* 0x0000e2000c1e1100 */
[C---:B------:R-:W-:Y:S02]  /*29c0*/  IMAD R85, R122.reuse, 0x50, RZ ;  /* 0x000000507a557824 */ /* 0x040fe400078e02ff */
[----:B------:R-:W-:Y:S01]  /*29d0*/  LEA.HI.X.SX32 R81, R87, R135, 0x1, P0 ;  /* 0x0000008757517211 */ /* 0x000fe200000f0eff */
[----:B------:R-:W3:Y:S01]  /*29e0*/  LDG.E.U8 R207, desc[UR6][R78.64] ;  /* 0x000000064ecf7981 */ /* 0x000ee2000c1e1100 */
[----:B------:R-:W-:-:S03]  /*29f0*/  IMAD R87, R122, 0x51, RZ ;  /* 0x000000517a577824 */ /* 0x000fc600078e02ff */
[----:B------:R-:W3:Y:S01]  /*2a00*/  LDG.E.U8 R191, desc[UR6][R80.64] ;  /* 0x0000000650bf7981 */ /* 0x000ee2000c1e1100 */
[----:B0-----:R-:W-:-:S04]  /*2a10*/  IADD3 R82, P1, R89, R134, RZ ;  /* 0x0000008659527210 */ /* 0x001fc80007f3e0ff */
[----:B------:R-:W-:Y:S01]  /*2a20*/  LEA.HI.X.SX32 R83, R89, R135, 0x1, P1 ;  /* 0x0000008759537211 */ /* 0x000fe200008f0eff */
[----:B------:R-:W-:-:S04]  /*2a30*/  IMAD R89, R122, 0x52, RZ ;  /* 0x000000527a597824 */ /* 0x000fc800078e02ff */
[----:B------:R0:W3:Y:S02]  /*2a40*/  LDG.E.U8 R189, desc[UR6][R82.64] ;  /* 0x0000000652bd7981 */ /* 0x0000e4000c1e1100 */
[C---:B0-----:R-:W-:Y:S02]  /*2a50*/  IMAD R83, R122.reuse, 0x54, RZ ;  /* 0x000000547a537824 */ /* 0x041fe400078e02ff */
[C---:B------:R-:W-:Y:S02]  /*2a60*/  IMAD R95, R122.reuse, 0xd6, RZ ;  /* 0x000000d67a5f7824 */ /* 0x040fe400078e02ff */
[C---:B------:R-:W-:Y:S01]  /*2a70*/  IMAD R97, R122.reuse, 0xda, RZ ;  /* 0x000000da7a617824 */ /* 0x040fe200078e02ff */
[----:B----4-:R-:W-:Y:S04]  /*2a80*/  STL [R1+0x30], R94 ;  /* 0x0000305e01007387 */ /* 0x010fe80000100800 */
[----:B-----5:R0:W-:Y:S04]  /*2a90*/  STL [R1+0x2c], R93 ;  /* 0x00002c5d01007387 */ /* 0x0201e80000100800 */
[----:B------:R-:W-:Y:S04]  /*2aa0*/  STL [R1+0x28], R92 ;  /* 0x0000285c01007387 */ /* 0x000fe80000100800 */
[----:B------:R1:W-:Y:S01]  /*2ab0*/  STL [R1+0x24], R91 ;  /* 0x0000245b01007387 */ /* 0x0003e20000100800 */
[----:B0-----:R-:W-:-:S02]  /*2ac0*/  IMAD R93, R122, 0xcf, RZ ;  /* 0x000000cf7a5d7824 */ /* 0x001fc400078e02ff */
[----:B-1----:R-:W-:-:S05]  /*2ad0*/  IMAD R91, R122, 0xce, RZ ;  /* 0x000000ce7a5b7824 */ /* 0x002fca00078e02ff */
[-C--:B------:R-:W-:Y:S02]  /*2ae0*/  IADD3 R78, P0, R91, R134.reuse, RZ ;  /* 0x000000865b4e7210 */ /* 0x080fe40007f1e0ff */
[-C--:B------:R-:W-:Y:S02]  /*2af0*/  IADD3 R80, P1, R93, R134.reuse, RZ ;  /* 0x000000865d507210 */ /* 0x080fe40007f3e0ff */
[-C--:B------:R-:W-:Y:S02]  /*2b00*/  LEA.HI.X.SX32 R79, R91, R135.reuse, 0x1, P0 ;  /* 0x000000875b4f7211 */ /* 0x080fe400000f0eff */
[-C--:B------:R-:W-:Y:S02]  /*2b10*/  IADD3 R240, P0, R85, R134.reuse, RZ ;  /* 0x0000008655f07210 */ /* 0x080fe40007f1e0ff */
[-C--:B------:R-:W-:Y:S01]  /*2b20*/  LEA.HI.X.SX32 R81, R93, R135.reuse, 0x1, P1 ;  /* 0x000000875d517211 */ /* 0x080fe200008f0eff */
[----:B------:R-:W4:Y:S01]  /*2b30*/  LDG.E.U8 R78, desc[UR6][R78.64] ;  /* 0x000000064e4e7981 */ /* 0x000f22000c1e1100 */
[----:B------:R-:W-:Y:S01]  /*2b40*/  LEA.HI.X.SX32 R241, R85, R135, 0x1, P0 ;  /* 0x0000008755f17211 */ /* 0x000fe200000f0eff */
[----:B------:R-:W-:Y:S01]  /*2b50*/  IMAD R85, R122, 0x53, RZ ;  /* 0x000000537a557824 */ /* 0x000fe200078e02ff */
[----:B------:R-:W-:-:S02]  /*2b60*/  IADD3 R238, P1, R87, R134, RZ ;  /* 0x0000008657ee7210 */ /* 0x000fc40007f3e0ff */
[-C--:B------:R-:W-:Y:S01]  /*2b70*/  IADD3 R236, P0, R89, R134.reuse, RZ ;  /* 0x0000008659ec7210 */ /* 0x080fe20007f1e0ff */
[----:B--2---:R-:W-:Y:S01]  /*2b80*/  STL [R1+0x20], R90 ;  /* 0x0000205a01007387 */ /* 0x004fe20000100800 */
[-C--:B------:R-:W-:Y:S01]  /*2b90*/  LEA.HI.X.SX32 R239, R87, R135.reuse, 0x1, P1 ;  /* 0x0000008757ef7211 */ /* 0x080fe200008f0eff */
[----:B------:R-:W-:Y:S01]  /*2ba0*/  IMAD R87, R122, 0x55, RZ ;  /* 0x000000557a577824 */ /* 0x000fe200078e02ff */
[-C--:B------:R-:W-:Y:S01]  /*2bb0*/  LEA.HI.X.SX32 R237, R89, R135.reuse, 0x1, P0 ;  /* 0x0000008759ed7211 */ /* 0x080fe200000f0eff */
[----:B------:R0:W4:Y:S01]  /*2bc0*/  LDG.E.U8 R79, desc[UR6][R80.64] ;  /* 0x00000006504f7981 */ /* 0x000122000c1e1100 */
[-C--:B------:R-:W-:Y:S02]  /*2bd0*/  IADD3 R234, P1, R85, R134.reuse, RZ ;  /* 0x0000008655ea7210 */ /* 0x080fe40007f3e0ff */
[----:B------:R-:W-:Y:S01]  /*2be0*/  IADD3 R232, P0, R83, R134, RZ ;  /* 0x0000008653e87210 */ /* 0x000fe20007f1e0ff */
[----:B---3--:R-:W-:Y:S01]  /*2bf0*/  STL [R1+0x1c], R88 ;  /* 0x00001c5801007387 */ /* 0x008fe20000100800 */
[----:B------:R-:W-:-:S02]  /*2c00*/  LEA.HI.X.SX32 R235, R85, R135, 0x1, P1 ;  /* 0x0000008755eb7211 */ /* 0x000fc400008f0eff */
[----:B------:R-:W-:Y:S01]  /*2c10*/  LEA.HI.X.SX32 R233, R83, R135, 0x1, P0 ;  /* 0x0000008753e97211 */ /* 0x000fe200000f0eff */
[C---:B------:R-:W-:Y:S02]  /*2c20*/  IMAD R89, R122.reuse, 0xd3, RZ ;  /* 0x000000d37a597824 */ /* 0x040fe400078e02ff */
[C---:B------:R-:W-:Y:S02]  /*2c30*/  IMAD R129, R122.reuse, 0xef, RZ ;  /* 0x000000ef7a817824 */ /* 0x040fe400078e02ff */
[C---:B------:R-:W-:Y:S02]  /*2c40*/  IMAD R124, R122.reuse, 0x7b, RZ ;  /* 0x0000007b7a7c7824 */ /* 0x040fe400078e02ff */
[----:B------:R-:W-:Y:S01]  /*2c50*/  IMAD R126, R122, 0x7e, RZ ;  /* 0x0000007e7a7e7824 */ /* 0x000fe200078e02ff */
[----:B------:R-:W-:Y:S01]  /*2c60*/  PRMT R67, R114, 0x3340, R67 ;  /* 0x0000334072437816 */ /* 0x000fe20000000043 */
[C---:B0-----:R-:W-:Y:S01]  /*2c70*/  IMAD R81, R122.reuse, 0x56, RZ ;  /* 0x000000567a517824 */ /* 0x041fe200078e02ff */
[-C--:B------:R-:W-:Y:S01]  /*2c80*/  IADD3 R230, P1, R87, R134.reuse, RZ ;  /* 0x0000008657e67210 */ /* 0x080fe20007f3e0ff */
[C---:B------:R-:W-:Y:S01]  /*2c90*/  IMAD R83, R122.reuse, 0x57, RZ ;  /* 0x000000577a537824 */ /* 0x040fe200078e02ff */
[----:B------:R-:W-:Y:S01]  /*2ca0*/  STL [R1+0x18], R86 ;  /* 0x0000185601007387 */ /* 0x000fe20000100800 */
[----:B------:R-:W-:Y:S01]  /*2cb0*/  IMAD R85, R122, 0x58, RZ ;  /* 0x000000587a557824 */ /* 0x000fe200078e02ff */
[----:B------:R-:W-:-:S02]  /*2cc0*/  IADD3 R228, P0, R81, R134, RZ ;  /* 0x0000008651e47210 */ /* 0x000fc40007f1e0ff */
[-C--:B------:R-:W-:Y:S01]  /*2cd0*/  LEA.HI.X.SX32 R231, R87, R135.reuse, 0x1, P1 ;  /* 0x0000008757e77211 */ /* 0x080fe200008f0eff */
[C---:B------:R-:W-:Y:S01]  /*2ce0*/  IMAD R91, R122.reuse, 0xd4, RZ ;  /* 0x000000d47a5b7824 */ /* 0x040fe200078e02ff */
[-C--:B------:R-:W-:Y:S01]  /*2cf0*/  IADD3 R226, P1, R83, R134.reuse, RZ ;  /* 0x0000008653e27210 */ /* 0x080fe20007f3e0ff */
[C---:B------:R-:W-:Y:S01]  /*2d00*/  IMAD R93, R122.reuse, 0xd5, RZ ;  /* 0x000000d57a5d7824 */ /* 0x040fe200078e02ff */
[-C--:B------:R-:W-:Y:S01]  /*2d10*/  LEA.HI.X.SX32 R229, R81, R135.reuse, 0x1, P0 ;  /* 0x0000008751e57211 */ /* 0x080fe200000f0eff */
[C---:B------:R-:W-:Y:S01]  /*2d20*/  IMAD R81, R122.reuse, 0x59, RZ ;  /* 0x000000597a517824 */ /* 0x040fe200078e02ff */
[-C--:B------:R-:W-:Y:S01]  /*2d30*/  IADD3 R224, P0, R85, R134.reuse, RZ ;  /* 0x0000008655e07210 */ /* 0x080fe20007f1e0ff */
[----:B------:R0:W-:Y:S01]  /*2d40*/  STL [R1+0x14], R84 ;  /* 0x0000145401007387 */ /* 0x0001e20000100800 */
[-C--:B------:R-:W-:Y:S01]  /*2d50*/  LEA.HI.X.SX32 R227, R83, R135.reuse, 0x1, P1 ;  /* 0x0000008753e37211 */ /* 0x080fe200008f0eff */
[C---:B------:R-:W-:Y:S01]  /*2d60*/  IMAD R83, R122.reuse, 0x5a, RZ ;  /* 0x0000005a7a537824 */ /* 0x040fe200078e02ff */
[-C--:B------:R-:W-:Y:S01]  /*2d70*/  LEA.HI.X.SX32 R225, R85, R135.reuse, 0x1, P0 ;  /* 0x0000008755e17211 */ /* 0x080fe200000f0eff */
[C---:B------:R-:W-:Y:S01]  /*2d80*/  IMAD R85, R122.reuse, 0x5b, RZ ;  /* 0x0000005b7a557824 */ /* 0x040fe200078e02ff */
[-C--:B------:R-:W-:Y:S01]  /*2d90*/  IADD3 R222, P1, R81, R134.reuse, RZ ;  /* 0x0000008651de7210 */ /* 0x080fe20007f3e0ff */
[C---:B------:R-:W-:Y:S01]  /*2da0*/  IMAD R87, R122.reuse, 0xd2, RZ ;  /* 0x000000d27a577824 */ /* 0x040fe200078e02ff */
[-C--:B------:R-:W-:Y:S01]  /*2db0*/  IADD3 R220, P0, R83, R134.reuse, RZ ;  /* 0x0000008653dc7210 */ /* 0x080fe20007f1e0ff */
[----:B------:R-:W2:Y:S01]  /*2dc0*/  LDL.LU R114, [R1+0x70] ;  /* 0x0000700001727983 */ /* 0x000ea20000300800 */
[-C--:B------:R-:W-:Y:S01]  /*2dd0*/  LEA.HI.X.SX32 R223, R81, R135.reuse, 0x1, P1 ;  /* 0x0000008751df7211 */ /* 0x080fe200008f0eff */
[C---:B------:R-:W-:Y:S01]  /*2de0*/  IMAD R81, R122.reuse, 0x5c, RZ ;  /* 0x0000005c7a517824 */ /* 0x040fe200078e02ff */
[-C--:B------:R-:W-:Y:S01]  /*2df0*/  IADD3 R218, P1, R85, R134.reuse, RZ ;  /* 0x0000008655da7210 */ /* 0x080fe20007f3e0ff */
[----:B------:R-:W3:Y:S01]  /*2e00*/  LDG.E.U8 R224, desc[UR6][R224.64] ;  /* 0x00000006e0e07981 */ /* 0x000ee2000c1e1100 */
[-C--:B------:R-:W-:Y:S01]  /*2e10*/  LEA.HI.X.SX32 R221, R83, R135.reuse, 0x1, P0 ;  /* 0x0000008753dd7211 */ /* 0x080fe200000f0eff */
[C---:B------:R-:W-:Y:S01]  /*2e20*/  IMAD R83, R122.reuse, 0x5d, RZ ;  /* 0x0000005d7a537824 */ /* 0x040fe200078e02ff */
[----:B------:R-:W-:Y:S01]  /*2e30*/  LEA.HI.X.SX32 R219, R85, R135, 0x1, P1 ;  /* 0x0000008755db7211 */ /* 0x000fe200008f0eff */
[----:B------:R-:W-:Y:S01]  /*2e40*/  IMAD R85, R122, 0x5e, RZ ;  /* 0x0000005e7a557824 */ /* 0x000fe200078e02ff */
[-C--:B------:R-:W-:Y:S01]  /*2e50*/  IADD3 R216, P0, R81, R134.reuse, RZ ;  /* 0x0000008651d87210 */ /* 0x080fe20007f1e0ff */
[----:B------:R-:W5:Y:S01]  /*2e60*/  LDG.E.U8 R220, desc[UR6][R220.64] ;  /* 0x00000006dcdc7981 */ /* 0x000f62000c1e1100 */
[----:B------:R-:W-:-:S02]  /*2e70*/  IADD3 R214, P1, R83, R134, RZ ;  /* 0x0000008653d67210 */ /* 0x000fc40007f3e0ff */
[-C--:B------:R-:W-:Y:S01]  /*2e80*/  LEA.HI.X.SX32 R217, R81, R135.reuse, 0x1, P0 ;  /* 0x0000008751d97211 */ /* 0x080fe200000f0eff */
[C---:B------:R-:W-:Y:S01]  /*2e90*/  IMAD R81, R122.reuse, 0x5f, RZ ;  /* 0x0000005f7a517824 */ /* 0x040fe200078e02ff */
[-C--:B------:R-:W-:Y:S01]  /*2ea0*/  IADD3 R212, P0, R85, R134.reuse, RZ ;  /* 0x0000008655d47210 */ /* 0x080fe20007f1e0ff */
[----:B------:R-:W5:Y:S01]  /*2eb0*/  LDG.E.U8 R218, desc[UR6][R218.64] ;  /* 0x00000006dada7981 */ /* 0x000f62000c1e1100 */
        /* <DEDUP_REMOVED lines=8> */
[----:B------:R1:W5:Y:S01]  /*2f40*/  LDG.E.U8 R212, desc[UR6][R212.64] ;  /* 0x00000006d4d47981 */ /* 0x000362000c1e1100 */
[-C--:B0-----:R-:W-:Y:S02]  /*2f50*/  IADD3 R84, P1, R85, R134.reuse, RZ ;  /* 0x0000008655547210 */ /* 0x081fe40007f3e0ff */
[-C--:B------:R-:W-:Y:S01]  /*2f60*/  LEA.HI.X.SX32 R81, R83, R135.reuse, 0x1, P0 ;  /* 0x0000008753517211 */ /* 0x080fe200000f0eff */
[----:B------:R0:W5:Y:S01]  /*2f70*/  LDG.E.U8 R210, desc[UR6][R210.64] ;  /* 0x00000006d2d27981 */ /* 0x000162000c1e1100 */
[----:B------:R-:W-:Y:S02]  /*2f80*/  LEA.HI.X.SX32 R85, R85, R135, 0x1, P1 ;  /* 0x0000008755557211 */ /* 0x000fe400008f0eff */
[-C--:B------:R-:W-:Y:S01]  /*2f90*/  IADD3 R82, P0, R87, R134.reuse, RZ ;  /* 0x0000008657527210 */ /* 0x080fe20007f1e0ff */
[----:B------:R-:W5:Y:S01]  /*2fa0*/  LDG.E.U8 R80, desc[UR6][R80.64] ;  /* 0x0000000650507981 */ /* 0x000f62000c1e1100 */
[----:B------:R-:W-:-:S02]  /*2fb0*/  IADD3 R86, P1, R89, R134, RZ ;  /* 0x0000008659567210 */ /* 0x000fc40007f3e0ff */
[-C--:B------:R-:W-:Y:S01]  /*2fc0*/  LEA.HI.X.SX32 R83, R87, R135.reuse, 0x1, P0 ;  /* 0x0000008757537211 */ /* 0x080fe200000f0eff */
[----:B------:R-:W5:Y:S01]  /*2fd0*/  LDG.E.U8 R216, desc[UR6][R216.64] ;  /* 0x00000006d8d87981 */ /* 0x000f62000c1e1100 */
[----:B------:R-:W-:Y:S02]  /*2fe0*/  LEA.HI.X.SX32 R87, R89, R135, 0x1, P1 ;  /* 0x0000008759577211 */ /* 0x000fe400008f0eff */
[----:B------:R-:W-:Y:S01]  /*2ff0*/  PRMT R113, R113, 0x3340, R143 ;  /* 0x0000334071717816 */ /* 0x000fe2000000008f */
[----:B------:R-:W5:Y:S04]  /*3000*/  LDG.E.U8 R82, desc[UR6][R82.64] ;  /* 0x0000000652527981 */ /* 0x000f68000c1e1100 */
[----:B------:R0:W5:Y:S01]  /*3010*/  LDG.E.U8 R81, desc[UR6][R84.64] ;  /* 0x0000000654517981 */ /* 0x000162000c1e1100 */
[----:B------:R-:W-:Y:S01]  /*3020*/  IADD3 R88, P1, R93, R134, RZ ;  /* 0x000000865d587210 */ /* 0x000fe20007f3e0ff */
[----:B-1----:R-:W-:-:S02]  /*3030*/  IMAD R213, R122, 0xfe, RZ ;  /* 0x000000fe7ad57824 */ /* 0x002fc400078e02ff */
[----:B0-----:R-:W-:Y:S01]  /*3040*/  IMAD R211, R122, 0xff, RZ ;  /* 0x000000ff7ad37824 */ /* 0x001fe200078e02ff */
[----:B------:R-:W-:Y:S01]  /*3050*/  PRMT R112, R112, 0x3340, R139 ;  /* 0x0000334070707816 */ /* 0x000fe2000000008b */
[----:B------:R0:W5:Y:S01]  /*3060*/  LDG.E.U8 R83, desc[UR6][R86.64] ;  /* 0x0000000656537981 */ /* 0x000162000c1e1100 */
[----:B------:R-:W-:-:S03]  /*3070*/  IADD3 R84, P0, R91, R134, RZ ;  /* 0x000000865b547210 */ /* 0x000fc60007f1e0ff */
[----:B------:R-:W2:Y:S01]  /*3080*/  LDL.LU R143, [R1+0x74] ;  /* 0x00007400018f7983 */ /* 0x000ea20000300800 */
[-C--:B------:R-:W-:Y:S01]  /*3090*/  LEA.HI.X.SX32 R85, R91, R135.reuse, 0x1, P0 ;  /* 0x000000875b557211 */ /* 0x080fe200000f0eff */
[C---:B------:R-:W-:Y:S01]  /*30a0*/  IMAD R91, R122.reuse, 0xd7, RZ ;  /* 0x000000d77a5b7824 */ /* 0x040fe200078e02ff */
[-C--:B0-----:R-:W-:Y:S01]  /*30b0*/  IADD3 R86, P0, R95, R134.reuse, RZ ;  /* 0x000000865f567210 */ /* 0x081fe20007f1e0ff */
[----:B------:R-:W4:Y:S01]  /*30c0*/  LDL.LU R139, [R1+0x68] ;  /* 0x00006800018b7983 */ /* 0x000f220000300800 */
[-C--:B------:R-:W-:Y:S01]  /*30d0*/  LEA.HI.X.SX32 R89, R93, R135.reuse, 0x1, P1 ;  /* 0x000000875d597211 */ /* 0x080fe200008f0eff */
[C---:B------:R-:W-:Y:S01]  /*30e0*/  IMAD R93, R122.reuse, 0xd8, RZ ;  /* 0x000000d87a5d7824 */ /* 0x040fe200078e02ff */
[----:B------:R-:W-:Y:S01]  /*30f0*/  IADD3 R90, P1, R91, R134, RZ ;  /* 0x000000865b5a7210 */ /* 0x000fe20007f3e0ff */
[----:B------:R-:W5:Y:S01]  /*3100*/  LDG.E.U8 R84, desc[UR6][R84.64] ;  /* 0x0000000654547981 */ /* 0x000f62000c1e1100 */
[-C--:B------:R-:W-:Y:S01]  /*3110*/  LEA.HI.X.SX32 R87, R95, R135.reuse, 0x1, P0 ;  /* 0x000000875f577211 */ /* 0x080fe200000f0eff */
[----:B------:R-:W-:Y:S01]  /*3120*/  IMAD R95, R122, 0xd9, RZ ;  /* 0x000000d97a5f7824 */ /* 0x000fe200078e02ff */
[----:B------:R-:W-:Y:S01]  /*3130*/  LEA.HI.X.SX32 R91, R91, R135, 0x1, P1 ;  /* 0x000000875b5b7211 */ /* 0x000fe200008f0eff */
[----:B------:R-:W3:Y:S01]  /*3140*/  LDG.E.U8 R222, desc[UR6][R222.64] ;  /* 0x00000006dede7981 */ /* 0x000ee2000c1e1100 */
[----:B------:R-:W-:-:S02]  /*3150*/  PRMT R107, R111, 0x3340, R107 ;  /* 0x000033406f6b7816 */ /* 0x000fc4000000006b */
[----:B------:R-:W-:Y:S01]  /*3160*/  PRMT R105, R109, 0x3340, R105 ;  /* 0x000033406d697816 */ /* 0x000fe20000000069 */
[----:B------:R-:W5:Y:S04]  /*3170*/  LDG.E.U8 R86, desc[UR6][R86.64] ;  /* 0x0000000656567981 */ /* 0x000f68000c1e1100 */
[----:B------:R0:W5:Y:S01]  /*3180*/  LDG.E.U8 R85, desc[UR6][R88.64] ;  /* 0x0000000658557981 */ /* 0x000162000c1e1100 */
[-C--:B------:R-:W-:Y:S02]  /*3190*/  IADD3 R92, P1, R95, R134.reuse, RZ ;  /* 0x000000865f5c7210 */ /* 0x080fe40007f3e0ff */
[----:B------:R-:W-:Y:S01]  /*31a0*/  PRMT R110, R110, 0x3340, R138 ;  /* 0x000033406e6e7816 */ /* 0x000fe2000000008a */
[----:B------:R-:W4:Y:S04]  /*31b0*/  LDL.LU R111, [R1+0x6c] ;  /* 0x00006c00016f7983 */ /* 0x000f280000300800 */
[----:B------:R1:W5:Y:S01]  /*31c0*/  LDG.E.U8 R87, desc[UR6][R90.64] ;  /* 0x000000065a577981 */ /* 0x000362000c1e1100 */
[----:B0-----:R-:W-:-:S03]  /*31d0*/  IADD3 R88, P0, R93, R134, RZ ;  /* 0x000000865d587210 */ /* 0x001fc60007f1e0ff */
[----:B------:R-:W3:Y:S01]  /*31e0*/  LDL.LU R109, [R1+0x60] ;  /* 0x00006000016d7983 */ /* 0x000ee20000300800 */
[----:B------:R-:W-:-:S03]  /*31f0*/  LEA.HI.X.SX32 R89, R93, R135, 0x1, P0 ;  /* 0x000000875d597211 */ /* 0x000fc600000f0eff */
[----:B------:R-:W3:Y:S01]  /*3200*/  LDL.LU R138, [R1+0x64] ;  /* 0x00006400018a7983 */ /* 0x000ee20000300800 */
[-C--:B-1----:R-:W-:Y:S02]  /*3210*/  IADD3 R90, P0, R97, R134.reuse, RZ ;  /* 0x00000086615a7210 */ /* 0x082fe40007f1e0ff */
[-C--:B------:R-:W-:Y:S01]  /*3220*/  LEA.HI.X.SX32 R93, R95, R135.reuse, 0x1, P1 ;  /* 0x000000875f5d7211 */ /* 0x080fe200008f0eff */
[----:B------:R-:W5:Y:S01]  /*3230*/  LDG.E.U8 R88, desc[UR6][R88.64] ;  /* 0x0000000658587981 */ /* 0x000f62000c1e1100 */
[-C--:B------:R-:W-:Y:S01]  /*3240*/  LEA.HI.X.SX32 R91, R97, R135.reuse, 0x1, P0 ;  /* 0x00000087615b7211 */ /* 0x080fe200000f0eff */
[C---:B------:R-:W-:Y:S01]  /*3250*/  IMAD R97, R122.reuse, 0xdd, RZ ;  /* 0x000000dd7a617824 */ /* 0x040fe200078e02ff */
[CC--:B------:R-:W-:Y:S01]  /*3260*/  IADD3 R94, P1, R99.reuse, R134.reuse, RZ ;  /* 0x00000086635e7210 */ /* 0x0c0fe20007f3e0ff */
[----:B------:R-:W5:Y:S03]  /*3270*/  LDG.E.U8 R226, desc[UR6][R226.64] ;  /* 0x00000006e2e27981 */ /* 0x000f66000c1e1100 */
[----:B------:R-:W-:Y:S01]  /*3280*/  LEA.HI.X.SX32 R95, R99, R135, 0x1, P1 ;  /* 0x00000087635f7211 */ /* 0x000fe200008f0eff */
[----:B------:R-:W-:Y:S01]  /*3290*/  IMAD R99, R122, 0xde, RZ ;  /* 0x000000de7a637824 */ /* 0x000fe200078e02ff */
[----:B------:R-:W5:Y:S01]  /*32a0*/  LDG.E.U8 R228, desc[UR6][R228.64] ;  /* 0x00000006e4e47981 */ /* 0x000f62000c1e1100 */
[----:B------:R-:W-:-:S03]  /*32b0*/  IADD3 R96, P1, R97, R134, RZ ;  /* 0x0000008661607210 */ /* 0x000fc60007f3e0ff */
[----:B------:R0:W5:Y:S01]  /*32c0*/  LDG.E.U8 R89, desc[UR6][R92.64] ;  /* 0x000000065c597981 */ /* 0x000162000c1e1100 */
[----:B------:R-:W-:-:S03]  /*32d0*/  LEA.HI.X.SX32 R97, R97, R135, 0x1, P1 ;  /* 0x0000008761617211 */ /* 0x000fc600008f0eff */
[----:B------:R-:W5:Y:S04]  /*32e0*/  LDG.E.U8 R90, desc[UR6][R90.64] ;  /* 0x000000065a5a7981 */ /* 0x000f68000c1e1100 */
[----:B------:R-:W5:Y:S01]  /*32f0*/  LDG.E.U8 R230, desc[UR6][R230.64] ;  /* 0x00000006e6e67981 */ /* 0x000f62000c1e1100 */
[----:B0-----:R-:W-:-:S03]  /*3300*/  IADD3 R92, P0, R117, R134, RZ ;  /* 0x00000086755c7210 */ /* 0x001fc60007f1e0ff */
[----:B------:R-:W5:Y:S01]  /*3310*/  LDG.E.U8 R232, desc[UR6][R232.64] ;  /* 0x00000006e8e87981 */ /* 0x000f62000c1e1100 */
[----:B------:R-:W-:Y:S01]  /*3320*/  LEA.HI.X.SX32 R93, R117, R135, 0x1, P0 ;  /* 0x00000087755d7211 */ /* 0x000fe200000f0eff */
[----:B------:R-:W-:Y:S02]  /*3330*/  IMAD R117, R122, 0x60, RZ ;  /* 0x000000607a757824 */ /* 0x000fe400078e02ff */
[----:B------:R0:W5:Y:S01]  /*3340*/  LDG.E.U8 R91, desc[UR6][R94.64] ;  /* 0x000000065e5b7981 */ /* 0x000162000c1e1100 */
[----:B------:R-:W-:-:S03]  /*3350*/  IADD3 R98, P1, R121, R134, RZ ;  /* 0x0000008679627210 */ /* 0x000fc60007f3e0ff */
[----:B------:R-:W5:Y:S04]  /*3360*/  LDG.E.U8 R92, desc[UR6][R92.64] ;  /* 0x000000065c5c7981 */ /* 0x000f68000c1e1100 */
[----:B------:R-:W5:Y:S01]  /*3370*/  LDG.E.U8 R234, desc[UR6][R234.64] ;  /* 0x00000006eaea7981 */ /* 0x000f62000c1e1100 */
[----:B0-----:R-:W-:-:S03]  /*3380*/  IADD3 R94, P0, R99, R134, RZ ;  /* 0x00000086635e7210 */ /* 0x001fc60007f1e0ff */
[----:B------:R-:W5:Y:S01]  /*3390*/  LDG.E.U8 R236, desc[UR6][R236.64] ;  /* 0x00000006ecec7981 */ /* 0x000f62000c1e1100 */
[----:B------:R-:W-:-:S03]  /*33a0*/  LEA.HI.X.SX32 R95, R99, R135, 0x1, P0 ;  /* 0x00000087635f7211 */ /* 0x000fc600000f0eff */
[----:B------:R0:W5:Y:S01]  /*33b0*/  LDG.E.U8 R93, desc[UR6][R96.64] ;  /* 0x00000006605d7981 */ /* 0x000162000c1e1100 */
[----:B------:R-:W-:Y:S01]  /*33c0*/  LEA.HI.X.SX32 R99, R121, R135, 0x1, P1 ;  /* 0x0000008779637211 */ /* 0x000fe200008f0eff */
[----:B------:R-:W-:Y:S01]  /*33d0*/  IMAD R121, R122, 0x62, RZ ;  /* 0x000000627a797824 */ /* 0x000fe200078e02ff */
[-C--:B------:R-:W-:Y:S01]  /*33e0*/  IADD3 R118, P1, R119, R134.reuse, RZ ;  /* 0x0000008677767210 */ /* 0x080fe20007f3e0ff */
[----:B------:R-:W5:Y:S04]  /*33f0*/  LDG.E.U8 R94, desc[UR6][R94.64] ;  /* 0x000000065e5e7981 */ /* 0x000f68000c1e1100 */
[----:B------:R-:W5:Y:S01]  /*3400*/  LDG.E.U8 R240, desc[UR6][R240.64] ;  /* 0x00000006f0f07981 */ /* 0x000f62000c1e1100 */
[----:B0-----:R-:W-:-:S03]  /*3410*/  IADD3 R96, P0, R117, R134, RZ ;  /* 0x0000008675607210 */ /* 0x001fc60007f1e0ff */
[----:B------:R-:W5:Y:S01]  /*3420*/  LDG.E.U8 R238, desc[UR6][R238.64] ;  /* 0x00000006eeee7981 */ /* 0x000f62000c1e1100 */
[-C--:B------:R-:W-:Y:S01]  /*3430*/  LEA.HI.X.SX32 R97, R117, R135.reuse, 0x1, P0 ;  /* 0x0000008775617211 */ /* 0x080fe200000f0eff */
[----:B------:R-:W-:Y:S02]  /*3440*/  IMAD R117, R122, 0x63, RZ ;  /* 0x000000637a757824 */ /* 0x000fe400078e02ff */
[----:B------:R0:W5:Y:S01]  /*3450*/  LDG.E.U8 R95, desc[UR6][R98.64] ;  /* 0x00000006625f7981 */ /* 0x000162000c1e1100 */
[-C--:B------:R-:W-:Y:S02]  /*3460*/  LEA.HI.X.SX32 R119, R119, R135.reuse, 0x1, P1 ;  /* 0x0000008777777211 */ /* 0x080fe400008f0eff */
[-C--:B------:R-:W-:Y:S01]  /*3470*/  IADD3 R116, P1, R117, R134.reuse, RZ ;  /* 0x0000008675747210 */ /* 0x080fe20007f3e0ff */
[----:B------:R-:W5:Y:S01]  /*3480*/  LDG.E.U8 R96, desc[UR6][R96.64] ;  /* 0x0000000660607981 */ /* 0x000f62000c1e1100 */
[----:B0-----:R-:W-:Y:S02]  /*3490*/  IADD3 R98, P0, R121, R134, RZ ;  /* 0x0000008679627210 */ /* 0x001fe40007f1e0ff */
[----:B------:R-:W-:-:S02]  /*34a0*/  LEA.HI.X.SX32 R117, R117, R135, 0x1, P1 ;  /* 0x0000008775757211 */ /* 0x000fc400008f0eff */
[----:B------:R-:W-:Y:S01]  /*34b0*/  LEA.HI.X.SX32 R99, R121, R135, 0x1, P0 ;  /* 0x0000008779637211 */ /* 0x000fe200000f0eff */
[----:B------:R0:W5:Y:S01]  /*34c0*/  LDG.E.U8 R97, desc[UR6][R118.64] ;  /* 0x0000000676617981 */ /* 0x000162000c1e1100 */
[----:B------:R-:W-:-:S03]  /*34d0*/  IADD3 R120, P0, R123, R134, RZ ;  /* 0x000000867b787210 */ /* 0x000fc60007f1e0ff */
[----:B------:R-:W5:Y:S01]  /*34e0*/  LDG.E.U8 R98, desc[UR6][R98.64] ;  /* 0x0000000662627981 */ /* 0x000f62000c1e1100 */
[-C--:B------:R-:W-:Y:S02]  /*34f0*/  LEA.HI.X.SX32 R121, R123, R135.reuse, 0x1, P0 ;  /* 0x000000877b797211 */ /* 0x080fe400000f0eff */
[CC--:B0-----:R-:W-:Y:S01]  /*3500*/  IADD3 R118, P1, R125.reuse, R134.reuse, RZ ;  /* 0x000000867d767210 */ /* 0x0c1fe20007f3e0ff */
[C---:B------:R-:W-:Y:S02]  /*3510*/  IMAD R123, R122.reuse, 0x67, RZ ;  /* 0x000000677a7b7824 */ /* 0x040fe400078e02ff */
[----:B------:R-:W5:Y:S01]  /*3520*/  LDG.E.U8 R100, desc[UR6][R120.64] ;  /* 0x0000000678647981 */ /* 0x000f62000c1e1100 */
[----:B------:R-:W-:Y:S01]  /*3530*/  LEA.HI.X.SX32 R119, R125, R135, 0x1, P1 ;  /* 0x000000877d777211 */ /* 0x000fe200008f0eff */
[----:B------:R-:W-:Y:S02]  /*3540*/  IMAD R125, R122, 0x68, RZ ;  /* 0x000000687a7d7824 */ /* 0x000fe400078e02ff */
[----:B------:R0:W5:Y:S04]  /*3550*/  LDG.E.U8 R99, desc[UR6][R116.64] ;  /* 0x0000000674637981 */ /* 0x000168000c1e1100 */
[----:B------:R1:W5:Y:S01]  /*3560*/  LDG.E.U8 R145, desc[UR6][R118.64] ;  /* 0x0000000676917981 */ /* 0x000362000c1e1100 */
[----:B0-----:R-:W-:-:S02]  /*3570*/  IADD3 R116, P0, R127, R134, RZ ;  /* 0x000000867f747210 */ /* 0x001fc40007f1e0ff */
[-C--:B------:R-:W-:Y:S02]  /*3580*/  IADD3 R120, P1, R123, R134.reuse, RZ ;  /* 0x000000867b787210 */ /* 0x080fe40007f3e0ff */
[-C--:B------:R-:W-:Y:S01]  /*3590*/  LEA.HI.X.SX32 R117, R127, R135.reuse, 0x1, P0 ;  /* 0x000000877f757211 */ /* 0x080fe200000f0eff */
[C---:B------:R-:W-:Y:S01]  /*35a0*/  IMAD R127, R122.reuse, 0x69, RZ ;  /* 0x000000697a7f7824 */ /* 0x040fe200078e02ff */
[-C--:B-1----:R-:W-:Y:S02]  /*35b0*/  IADD3 R118, P0, R125, R134.reuse, RZ ;  /* 0x000000867d767210 */ /* 0x082fe40007f1e0ff */
[-C--:B------:R-:W-:Y:S01]  /*35c0*/  LEA.HI.X.SX32 R121, R123, R135.reuse, 0x1, P1 ;  /* 0x000000877b797211 */ /* 0x080fe200008f0eff */
[----:B------:R0:W5:Y:S01]  /*35d0*/  LDG.E.U8 R147, desc[UR6][R116.64] ;  /* 0x0000000674937981 */ /* 0x000162000c1e1100 */
[----:B------:R-:W-:Y:S01]  /*35e0*/  LEA.HI.X.SX32 R119, R125, R135, 0x1, P0 ;  /* 0x000000877d777211 */ /* 0x000fe200000f0eff */
[C---:B------:R-:W-:Y:S02]  /*35f0*/  IMAD R123, R122.reuse, 0x6a, RZ ;  /* 0x0000006a7a7b7824 */ /* 0x040fe400078e02ff */
[----:B------:R-:W-:Y:S01]  /*3600*/  IMAD R125, R122, 0x6b, RZ ;  /* 0x0000006b7a7d7824 */ /* 0x000fe200078e02ff */
[----:B------:R1:W5:Y:S04]  /*3610*/  LDG.E.U8 R149, desc[UR6][R120.64] ;  /* 0x0000000678957981 */ /* 0x000368000c1e1100 */
[----:B------:R1:W5:Y:S01]  /*3620*/  LDG.E.U8 R151, desc[UR6][R118.64] ;  /* 0x0000000676977981 */ /* 0x000362000c1e1100 */
[----:B0-----:R-:W-:-:S04]  /*3630*/  IADD3 R116, P1, R127, R134, RZ ;  /* 0x000000867f747210 */ /* 0x001fc80007f3e0ff */
[-C--:B------:R-:W-:Y:S01]  /*3640*/  LEA.HI.X.SX32 R117, R127, R135.reuse, 0x1, P1 ;  /* 0x000000877f757211 */ /* 0x080fe200008f0eff */
[C---:B------:R-:W-:Y:S01]  /*3650*/  IMAD R127, R122.reuse, 0x6c, RZ ;  /* 0x0000006c7a7f7824 */ /* 0x040fe200078e02ff */
[-C--:B-1----:R-:W-:Y:S02]  /*3660*/  IADD3 R120, P0, R123, R134.reuse, RZ ;  /* 0x000000867b787210 */ /* 0x082fe40007f1e0ff */
[-C--:B------:R-:W-:Y:S01]  /*3670*/  IADD3 R118, P1, R125, R134.reuse, RZ ;  /* 0x000000867d767210 */ /* 0x080fe20007f3e0ff */
[----:B------:R0:W5:Y:S01]  /*3680*/  LDG.E.U8 R153, desc[UR6][R116.64] ;  /* 0x0000000674997981 */ /* 0x000162000c1e1100 */
[-C--:B------:R-:W-:Y:S01]  /*3690*/  LEA.HI.X.SX32 R121, R123, R135.reuse, 0x1, P0 ;  /* 0x000000877b797211 */ /* 0x080fe200000f0eff */
[C---:B------:R-:W-:Y:S01]  /*36a0*/  IMAD R123, R122.reuse, 0x6d, RZ ;  /* 0x0000006d7a7b7824 */ /* 0x040fe200078e02ff */
[----:B------:R-:W-:Y:S01]  /*36b0*/  LEA.HI.X.SX32 R119, R125, R135, 0x1, P1 ;  /* 0x000000877d777211 */ /* 0x000fe200008f0eff */
[----:B------:R-:W-:Y:S02]  /*36c0*/  IMAD R125, R122, 0x6e, RZ ;  /* 0x0000006e7a7d7824 */ /* 0x000fe400078e02ff */
[----:B------:R1:W5:Y:S01]  /*36d0*/  LDG.E.U8 R154, desc[UR6][R120.64] ;  /* 0x00000006789a7981 */ /* 0x000362000c1e1100 */
[----:B0-----:R-:W-:-:S03]  /*36e0*/  IADD3 R116, P0, R127, R134, RZ ;  /* 0x000000867f747210 */ /* 0x001fc60007f1e0ff */
[----:B------:R0:W5:Y:S01]  /*36f0*/  LDG.E.U8 R156, desc[UR6][R118.64] ;  /* 0x00000006769c7981 */ /* 0x000162000c1e1100 */
[----:B------:R-:W-:Y:S01]  /*3700*/  LEA.HI.X.SX32 R117, R127, R135, 0x1, P0 ;  /* 0x000000877f757211 */ /* 0x000fe200000f0eff */
[----:B------:R-:W-:Y:S01]  /*3710*/  IMAD R127, R122, 0x6f, RZ ;  /* 0x0000006f7a7f7824 */ /* 0x000fe200078e02ff */
[----:B-1----:R-:W-:-:S03]  /*3720*/  IADD3 R120, P1, R123, R134, RZ ;  /* 0x000000867b787210 */ /* 0x002fc60007f3e0ff */
[----:B------:R1:W5:Y:S01]  /*3730*/  LDG.E.U8 R158, desc[UR6][R116.64] ;  /* 0x00000006749e7981 */ /* 0x000362000c1e1100 */
[-C--:B0-----:R-:W-:Y:S02]  /*3740*/  IADD3 R118, P0, R125, R134.reuse, RZ ;  /* 0x000000867d767210 */ /* 0x081fe40007f1e0ff */
[-C--:B------:R-:W-:Y:S01]  /*3750*/  LEA.HI.X.SX32 R121, R123, R135.reuse, 0x1, P1 ;  /* 0x000000877b797211 */ /* 0x080fe200008f0eff */
[C---:B------:R-:W-:Y:S01]  /*3760*/  IMAD R123, R122.reuse, 0xe0, RZ ;  /* 0x000000e07a7b7824 */ /* 0x040fe200078e02ff */
[----:B------:R-:W-:Y:S01]  /*3770*/  LEA.HI.X.SX32 R119, R125, R135, 0x1, P0 ;  /* 0x000000877d777211 */ /* 0x000fe200000f0eff */
[----:B------:R-:W-:Y:S02]  /*3780*/  IMAD R125, R122, 0xe1, RZ ;  /* 0x000000e17a7d7824 */ /* 0x000fe400078e02ff */
[----:B------:R0:W5:Y:S01]  /*3790*/  LDG.E.U8 R160, desc[UR6][R120.64] ;  /* 0x0000000678a07981 */ /* 0x000162000c1e1100 */
[----:B-1----:R-:W-:-:S03]  /*37a0*/  IADD3 R116, P1, R127, R134, RZ ;  /* 0x000000867f747210 */ /* 0x002fc60007f3e0ff */
[----:B------:R1:W5:Y:S01]  /*37b0*/  LDG.E.U8 R162, desc[UR6][R118.64] ;  /* 0x0000000676a27981 */ /* 0x000362000c1e1100 */
[----:B------:R-:W-:Y:S01]  /*37c0*/  LEA.HI.X.SX32 R117, R127, R135, 0x1, P1 ;  /* 0x000000877f757211 */ /* 0x000fe200008f0eff */
[----:B------:R-:W-:Y:S01]  /*37d0*/  IMAD R127, R122, 0xe2, RZ ;  /* 0x000000e27a7f7824 */ /* 0x000fe200078e02ff */
[----:B0-----:R-:W-:-:S03]  /*37e0*/  IADD3 R120, P0, R123, R134, RZ ;  /* 0x000000867b787210 */ /* 0x001fc60007f1e0ff */
[----:B------:R0:W5:Y:S01]  /*37f0*/  LDG.E.U8 R164, desc[UR6][R116.64] ;  /* 0x0000000674a47981 */ /* 0x000162000c1e1100 */
[-C--:B-1----:R-:W-:Y:S02]  /*3800*/  IADD3 R118, P1, R125, R134.reuse, RZ ;  /* 0x000000867d767210 */ /* 0x082fe40007f3e0ff */
[-C--:B------:R-:W-:Y:S01]  /*3810*/  LEA.HI.X.SX32 R121, R123, R135.reuse, 0x1, P0 ;  /* 0x000000877b797211 */ /* 0x080fe200000f0eff */
[C---:B------:R-:W-:Y:S01]  /*3820*/  IMAD R123, R122.reuse, 0xe3, RZ ;  /* 0x000000e37a7b7824 */ /* 0x040fe200078e02ff */
[-C--:B------:R-:W-:Y:S01]  /*3830*/  LEA.HI.X.SX32 R119, R125, R135.reuse, 0x1, P1 ;  /* 0x000000877d777211 */ /* 0x080fe200008f0eff */
[C---:B------:R-:W-:Y:S01]  /*3840*/  IMAD R125, R122.reuse, 0xe4, RZ ;  /* 0x000000e47a7d7824 */ /* 0x040fe200078e02ff */
[C---:B0-----:R-:W-:Y:S01]  /*3850*/  IADD3 R116, P0, R127.reuse, R134, RZ ;  /* 0x000000867f747210 */ /* 0x041fe20007f1e0ff */
[----:B------:R0:W5:Y:S03]  /*3860*/  LDG.E.U8 R166, desc[UR6][R120.64] ;  /* 0x0000000678a67981 */ /* 0x000166000c1e1100 */
[----:B------:R-:W-:Y:S01]  /*3870*/  LEA.HI.X.SX32 R117, R127, R135, 0x1, P0 ;  /* 0x000000877f757211 */ /* 0x000fe200000f0eff */
[----:B------:R1:W5:Y:S01]  /*3880*/  LDG.E.U8 R168, desc[UR6][R118.64] ;  /* 0x0000000676a87981 */ /* 0x000362000c1e1100 */
[----:B------:R-:W-:-:S03]  /*3890*/  IMAD R127, R122, 0xe5, RZ ;  /* 0x000000e57a7f7824 */ /* 0x000fc600078e02ff */
[----:B------:R1:W5:Y:S01]  /*38a0*/  LDG.E.U8 R169, desc[UR6][R116.64] ;  /* 0x0000000674a97981 */ /* 0x000362000c1e1100 */
[-C--:B0-----:R-:W-:Y:S02]  /*38b0*/  IADD3 R120, P1, R123, R134.reuse, RZ ;  /* 0x000000867b787210 */ /* 0x081fe40007f3e0ff */
[-C--:B-1----:R-:W-:Y:S02]  /*38c0*/  IADD3 R118, P0, R125, R134.reuse, RZ ;  /* 0x000000867d767210 */ /* 0x082fe40007f1e0ff */
[-C--:B------:R-:W-:Y:S01]  /*38d0*/  LEA.HI.X.SX32 R121, R123, R135.reuse, 0x1, P1 ;  /* 0x000000877b797211 */ /* 0x080fe200008f0eff */
[C---:B------:R-:W-:Y:S01]  /*38e0*/  IMAD R123, R122.reuse, 0xe6, RZ ;  /* 0x000000e67a7b7824 */ /* 0x040fe200078e02ff */
[-C--:B------:R-:W-:Y:S01]  /*38f0*/  LEA.HI.X.SX32 R119, R125, R135.reuse, 0x1, P0 ;  /* 0x000000877d777211 */ /* 0x080fe200000f0eff */
[C---:B------:R-:W-:Y:S01]  /*3900*/  IMAD R125, R122.reuse, 0xe7, RZ ;  /* 0x000000e77a7d7824 */ /* 0x040fe200078e02ff */
[C---:B------:R-:W-:Y:S01]  /*3910*/  IADD3 R116, P1, R127.reuse, R134, RZ ;  /* 0x000000867f747210 */ /* 0x040fe20007f3e0ff */
        /* <DEDUP_REMOVED lines=33> */
[----:B------:R-:W-:Y:S02]  /*3b30*/  LEA.HI.X.SX32 R119, R125, R135, 0x1, P1 ;  /* 0x000000877d777211 */ /* 0x000fe400008f0eff */
[----:B--2---:R-:W-:Y:S01]  /*3b40*/  IADD3 R116, P0, R127, R134, RZ ;  /* 0x000000867f747210 */ /* 0x004fe20007f1e0ff */
[----:B------:R0:W2:Y:S01]  /*3b50*/  LDG.E.U8 R179, desc[UR6][R120.64] ;  /* 0x0000000678b37981 */ /* 0x0000a2000c1e1100 */
[----:B------:R-:W-:-:S02]  /*3b60*/  IMAD R125, R122, 0x71, RZ ;  /* 0x000000717a7d7824 */ /* 0x000fc400078e02ff */
[----:B------:R-:W-:Y:S01]  /*3b70*/  LEA.HI.X.SX32 R117, R127, R135, 0x1, P0 ;  /* 0x000000877f757211 */ /* 0x000fe200000f0eff */
[----:B------:R1:W2:Y:S01]  /*3b80*/  LDG.E.U8 R180, desc[UR6][R118.64] ;  /* 0x0000000676b47981 */ /* 0x0002a2000c1e1100 */
[----:B------:R-:W-:-:S03]  /*3b90*/  IMAD R127, R122, 0x72, RZ ;  /* 0x000000727a7f7824 */ /* 0x000fc600078e02ff */
[----:B------:R4:W2:Y:S01]  /*3ba0*/  LDG.E.U8 R181, desc[UR6][R116.64] ;  /* 0x0000000674b57981 */ /* 0x0008a2000c1e1100 */
[-C--:B0-----:R-:W-:Y:S02]  /*3bb0*/  IADD3 R120, P1, R129, R134.reuse, RZ ;  /* 0x0000008681787210 */ /* 0x081fe40007f3e0ff */
[-C--:B-1----:R-:W-:Y:S02]  /*3bc0*/  IADD3 R118, P0, R123, R134.reuse, RZ ;  /* 0x000000867b767210 */ /* 0x082fe40007f1e0ff */
[-C--:B------:R-:W-:Y:S02]  /*3bd0*/  LEA.HI.X.SX32 R121, R129, R135.reuse, 0x1, P1 ;  /* 0x0000008781797211 */ /* 0x080fe400008f0eff */
[-C--:B------:R-:W-:Y:S01]  /*3be0*/  LEA.HI.X.SX32 R119, R123, R135.reuse, 0x1, P0 ;  /* 0x000000877b777211 */ /* 0x080fe200000f0eff */
[C---:B------:R-:W-:Y:S01]  /*3bf0*/  IMAD R123, R122.reuse, 0x73, RZ ;  /* 0x000000737a7b7824 */ /* 0x040fe200078e02ff */
[C---:B----4-:R-:W-:Y:S01]  /*3c00*/  IADD3 R116, P1, R125.reuse, R134, RZ ;  /* 0x000000867d747210 */ /* 0x050fe20007f3e0ff */
[----:B------:R0:W4:Y:S03]  /*3c10*/  LDG.E.U8 R182, desc[UR6][R120.64] ;  /* 0x0000000678b67981 */ /* 0x000126000c1e1100 */
[----:B------:R-:W-:Y:S01]  /*3c20*/  LEA.HI.X.SX32 R117, R125, R135, 0x1, P1 ;  /* 0x000000877d757211 */ /* 0x000fe200008f0eff */
[----:B------:R1:W4:Y:S01]  /*3c30*/  LDG.E.U8 R183, desc[UR6][R118.64] ;  /* 0x0000000676b77981 */ /* 0x000322000c1e1100 */
[----:B------:R-:W-:-:S03]  /*3c40*/  IMAD R125, R122, 0x74, RZ ;  /* 0x000000747a7d7824 */ /* 0x000fc600078e02ff */
[----:B------:R3:W4:Y:S01]  /*3c50*/  LDG.E.U8 R184, desc[UR6][R116.64] ;  /* 0x0000000674b87981 */ /* 0x000722000c1e1100 */
[-C--:B0-----:R-:W-:Y:S02]  /*3c60*/  IADD3 R120, P0, R127, R134.reuse, RZ ;  /* 0x000000867f787210 */ /* 0x081fe40007f1e0ff */
[-C--:B-1----:R-:W-:Y:S02]  /*3c70*/  IADD3 R118, P1, R123, R134.reuse, RZ ;  /* 0x000000867b767210 */ /* 0x082fe40007f3e0ff */
[-C--:B------:R-:W-:Y:S01]  /*3c80*/  LEA.HI.X.SX32 R121, R127, R135.reuse, 0x1, P0 ;  /* 0x000000877f797211 */ /* 0x080fe200000f0eff */
[C---:B------:R-:W-:Y:S01]  /*3c90*/  IMAD R127, R122.reuse, 0x75, RZ ;  /* 0x000000757a7f7824 */ /* 0x040fe200078e02ff */
[-C--:B------:R-:W-:Y:S01]  /*3ca0*/  LEA.HI.X.SX32 R119, R123, R135.reuse, 0x1, P1 ;  /* 0x000000877b777211 */ /* 0x080fe200008f0eff */
[C---:B------:R-:W-:Y:S01]  /*3cb0*/  IMAD R123, R122.reuse, 0x76, RZ ;  /* 0x000000767a7b7824 */ /* 0x040fe200078e02ff */
[C---:B---3--:R-:W-:Y:S01]  /*3cc0*/  IADD3 R116, P0, R125.reuse, R134, RZ ;  /* 0x000000867d747210 */ /* 0x048fe20007f1e0ff */
[----:B------:R0:W3:Y:S03]  /*3cd0*/  LDG.E.U8 R185, desc[UR6][R120.64] ;  /* 0x0000000678b97981 */ /* 0x0000e6000c1e1100 */
[----:B------:R-:W-:Y:S01]  /*3ce0*/  LEA.HI.X.SX32 R117, R125, R135, 0x1, P0 ;  /* 0x000000877d757211 */ /* 0x000fe200000f0eff */
[----:B------:R1:W3:Y:S01]  /*3cf0*/  LDG.E.U8 R186, desc[UR6][R118.64] ;  /* 0x0000000676ba7981 */ /* 0x0002e2000c1e1100 */
[----:B------:R-:W-:-:S03]  /*3d00*/  IMAD R125, R122, 0x77, RZ ;  /* 0x000000777a7d7824 */ /* 0x000fc600078e02ff */
[----:B------:R1:W3:Y:S01]  /*3d10*/  LDG.E.U8 R187, desc[UR6][R116.64] ;  /* 0x0000000674bb7981 */ /* 0x0002e2000c1e1100 */
[-C--:B0-----:R-:W-:Y:S02]  /*3d20*/  IADD3 R120, P1, R127, R134.reuse, RZ ;  /* 0x000000867f787210 */ /* 0x081fe40007f3e0ff */
[-C--:B-1----:R-:W-:Y:S02]  /*3d30*/  IADD3 R118, P0, R123, R134.reuse, RZ ;  /* 0x000000867b767210 */ /* 0x082fe40007f1e0ff */
[-C--:B------:R-:W-:Y:S01]  /*3d40*/  LEA.HI.X.SX32 R121, R127, R135.reuse, 0x1, P1 ;  /* 0x000000877f797211 */ /* 0x080fe200008f0eff */
[C---:B------:R-:W-:Y:S01]  /*3d50*/  IMAD R127, R122.reuse, 0x78, RZ ;  /* 0x000000787a7f7824 */ /* 0x040fe200078e02ff */
[-C--:B------:R-:W-:Y:S01]  /*3d60*/  LEA.HI.X.SX32 R119, R123, R135.reuse, 0x1, P0 ;  /* 0x000000877b777211 */ /* 0x080fe200000f0eff */
[C---:B------:R-:W-:Y:S01]  /*3d70*/  IMAD R123, R122.reuse, 0x79, RZ ;  /* 0x000000797a7b7824 */ /* 0x040fe200078e02ff */
[C---:B------:R-:W-:Y:S01]  /*3d80*/  IADD3 R116, P1, R125.reuse, R134, RZ ;  /* 0x000000867d747210 */ /* 0x040fe20007f3e0ff */
[----:B------:R0:W3:Y:S03]  /*3d90*/  LDG.E.U8 R188, desc[UR6][R120.64] ;  /* 0x0000000678bc7981 */ /* 0x0000e6000c1e1100 */
[----:B------:R-:W-:Y:S01]  /*3da0*/  LEA.HI.X.SX32 R117, R125, R135, 0x1, P1 ;  /* 0x000000877d757211 */ /* 0x000fe200008f0eff */
[----:B------:R1:W3:Y:S01]  /*3db0*/  LDG.E.U8 R190, desc[UR6][R118.64] ;  /* 0x0000000676be7981 */ /* 0x0002e2000c1e1100 */
[----:B------:R-:W-:-:S03]  /*3dc0*/  IMAD R125, R122, 0x7a, RZ ;  /* 0x0000007a7a7d7824 */ /* 0x000fc600078e02ff */
[----:B------:R1:W3:Y:S01]  /*3dd0*/  LDG.E.U8 R192, desc[UR6][R116.64] ;  /* 0x0000000674c07981 */ /* 0x0002e2000c1e1100 */
[-C--:B0-----:R-:W-:Y:S02]  /*3de0*/  IADD3 R120, P0, R127, R134.reuse, RZ ;  /* 0x000000867f787210 */ /* 0x081fe40007f1e0ff */
[-C--:B-1----:R-:W-:Y:S02]  /*3df0*/  IADD3 R118, P1, R123, R134.reuse, RZ ;  /* 0x000000867b767210 */ /* 0x082fe40007f3e0ff */
[-C--:B------:R-:W-:Y:S02]  /*3e00*/  LEA.HI.X.SX32 R121, R127, R135.reuse, 0x1, P0 ;  /* 0x000000877f797211 */ /* 0x080fe400000f0eff */
        /* <DEDUP_REMOVED lines=8> */
[CC--:B0-----:R-:W-:Y:S02]  /*3e90*/  IADD3 R120, P1, R124.reuse, R134.reuse, RZ ;  /* 0x000000867c787210 */ /* 0x0c1fe40007f3e0ff */
[CC--:B-1----:R-:W-:Y:S02]  /*3ea0*/  IADD3 R118, P0, R123.reuse, R134.reuse, RZ ;  /* 0x000000867b767210 */ /* 0x0c2fe40007f1e0ff */
[-C--:B------:R-:W-:Y:S01]  /*3eb0*/  LEA.HI.X.SX32 R121, R124, R135.reuse, 0x1, P1 ;  /* 0x000000877c797211 */ /* 0x080fe200008f0eff */
[C---:B------:R-:W-:Y:S01]  /*3ec0*/  IMAD R124, R122.reuse, 0x7f, RZ ;  /* 0x0000007f7a7c7824 */ /* 0x040fe200078e02ff */
[----:B------:R-:W-:Y:S02]  /*3ed0*/  LEA.HI.X.SX32 R119, R123, R135, 0x1, P0 ;  /* 0x000000877b777211 */ /* 0x000fe400000f0eff */
[----:B------:R-:W-:Y:S01]  /*3ee0*/  IADD3 R116, P1, R125, R134, RZ ;  /* 0x000000867d747210 */ /* 0x000fe20007f3e0ff */
[----:B------:R0:W3:Y:S01]  /*3ef0*/  LDG.E.U8 R196, desc[UR6][R120.64] ;  /* 0x0000000678c47981 */ /* 0x0000e2000c1e1100 */
[----:B------:R-:W-:-:S02]  /*3f00*/  IMAD R123, R122, 0xf0, RZ ;  /* 0x000000f07a7b7824 */ /* 0x000fc400078e02ff */
[-C--:B------:R-:W-:Y:S01]  /*3f10*/  LEA.HI.X.SX32 R117, R125, R135.reuse, 0x1, P1 ;  /* 0x000000877d757211 */ /* 0x080fe200008f0eff */
[----:B------:R1:W3:Y:S04]  /*3f20*/  LDG.E.U8 R197, desc[UR6][R118.64] ;  /* 0x0000000676c57981 */ /* 0x0002e8000c1e1100 */
[----:B------:R1:W3:Y:S01]  /*3f30*/  LDG.E.U8 R198, desc[UR6][R116.64] ;  /* 0x0000000674c67981 */ /* 0x0002e2000c1e1100 */
[-C--:B0-----:R-:W-:Y:S02]  /*3f40*/  IADD3 R120, P0, R126, R134.reuse, RZ ;  /* 0x000000867e787210 */ /* 0x081fe40007f1e0ff */
[----:B-1----:R-:W-:Y:S02]  /*3f50*/  IADD3 R118, P1, R124, R134, RZ ;  /* 0x000000867c767210 */ /* 0x002fe40007f3e0ff */
[----:B------:R-:W-:-:S02]  /*3f60*/  LEA.HI.X.SX32 R121, R126, R135, 0x1, P0 ;  /* 0x000000877e797211 */ /* 0x000fc400000f0eff */
[-C--:B------:R-:W-:Y:S02]  /*3f70*/  LEA.HI.X.SX32 R119, R124, R135.reuse, 0x1, P1 ;  /* 0x000000877c777211 */ /* 0x080fe400008f0eff */
[C---:B------:R-:W-:Y:S01]  /*3f80*/  IADD3 R116, P0, R123.reuse, R134, RZ ;  /* 0x000000867b747210 */ /* 0x040fe20007f1e0ff */
[----:B------:R0:W3:Y:S03]  /*3f90*/  LDG.E.U8 R199, desc[UR6][R120.64] ;  /* 0x0000000678c77981 */ /* 0x0000e6000c1e1100 */
[----:B------:R-:W-:Y:S01]  /*3fa0*/  LEA.HI.X.SX32 R117, R123, R135, 0x1, P0 ;  /* 0x000000877b757211 */ /* 0x000fe200000f0eff */
[----:B------:R1:W3:Y:S04]  /*3fb0*/  LDG.E.U8 R200, desc[UR6][R118.64] ;  /* 0x0000000676c87981 */ /* 0x0002e8000c1e1100 */
[----:B------:R1:W3:Y:S01]  /*3fc0*/  LDG.E.U8 R201, desc[UR6][R116.64] ;  /* 0x0000000674c97981 */ /* 0x0002e2000c1e1100 */
[----:B0-----:R-:W-:-:S02]  /*3fd0*/  IMAD R120, R122, 0xf1, RZ ;  /* 0x000000f17a787824 */ /* 0x001fc400078e02ff */
[----:B-1----:R-:W-:-:S03]  /*3fe0*/  IMAD R119, R122, 0xf2, RZ ;  /* 0x000000f27a777824 */ /* 0x002fc600078e02ff */
[-C--:B------:R-:W-:Y:S02]  /*3ff0*/  IADD3 R116, P0, R120, R134.reuse, RZ ;  /* 0x0000008678747210 */ /* 0x080fe40007f1e0ff */
[CC--:B------:R-:W-:Y:S01]  /*4000*/  IADD3 R118, P1, R119.reuse, R134.reuse, RZ ;  /* 0x0000008677767210 */ /* 0x0c0fe20007f3e0ff */
[----:B------:R-:W-:Y:S01]  /*4010*/  IMAD R121, R122, 0xf3, RZ ;  /* 0x000000f37a797824 */ /* 0x000fe200078e02ff */
[-C--:B------:R-:W-:Y:S02]  /*4020*/  LEA.HI.X.SX32 R117, R120, R135.reuse, 0x1, P0 ;  /* 0x0000008778757211 */ /* 0x080fe400000f0eff */
[-C--:B------:R-:W-:Y:S02]  /*4030*/  LEA.HI.X.SX32 R119, R119, R135.reuse, 0x1, P1 ;  /* 0x0000008777777211 */ /* 0x080fe400008f0eff */
[C---:B------:R-:W-:Y:S01]  /*4040*/  IADD3 R120, P0, R121.reuse, R134, RZ ;  /* 0x0000008679787210 */ /* 0x040fe20007f1e0ff */
[----:B------:R0:W3:Y:S04]  /*4050*/  LDG.E.U8 R202, desc[UR6][R116.64] ;  /* 0x0000000674ca7981 */ /* 0x0000e8000c1e1100 */
[----:B------:R1:W3:Y:S01]  /*4060*/  LDG.E.U8 R203, desc[UR6][R118.64] ;  /* 0x0000000676cb7981 */ /* 0x0002e2000c1e1100 */
[----:B------:R-:W-:Y:S01]  /*4070*/  LEA.HI.X.SX32 R121, R121, R135, 0x1, P0 ;  /* 0x0000008779797211 */ /* 0x000fe200000f0eff */
[----:B0-----:R-:W-:-:S04]  /*4080*/  IMAD R117, R122, 0xf4, RZ ;  /* 0x000000f47a757824 */ /* 0x001fc800078e02ff */
[----:B------:R-:W3:Y:S01]  /*4090*/  LDG.E.U8 R204, desc[UR6][R120.64] ;  /* 0x0000000678cc7981 */ /* 0x000ee2000c1e1100 */
[----:B-1----:R-:W-:Y:S01]  /*40a0*/  IMAD R119, R122, 0xf5, RZ ;  /* 0x000000f57a777824 */ /* 0x002fe200078e02ff */
[----:B------:R-:W-:-:S04]  /*40b0*/  IADD3 R116, P0, R117, R134, RZ ;  /* 0x0000008675747210 */ /* 0x000fc80007f1e0ff */
[----:B------:R-:W-:Y:S02]  /*40c0*/  IADD3 R118, P1, R119, R134, RZ ;  /* 0x0000008677767210 */ /* 0x000fe40007f3e0ff */
[-C--:B------:R-:W-:Y:S02]  /*40d0*/  LEA.HI.X.SX32 R117, R117, R135.reuse, 0x1, P0 ;  /* 0x0000008775757211 */ /* 0x080fe400000f0eff */
[----:B------:R-:W-:-:S03]  /*40e0*/  LEA.HI.X.SX32 R119, R119, R135, 0x1, P1 ;  /* 0x0000008777777211 */ /* 0x000fc600008f0eff */
[----:B------:R0:W3:Y:S04]  /*40f0*/  LDG.E.U8 R205, desc[UR6][R116.64] ;  /* 0x0000000674cd7981 */ /* 0x0000e8000c1e1100 */
[----:B------:R1:W3:Y:S01]  /*4100*/  LDG.E.U8 R206, desc[UR6][R118.64] ;  /* 0x0000000676ce7981 */ /* 0x0002e2000c1e1100 */
[C---:B------:R-:W-:Y:S02]  /*4110*/  IMAD R129, R122.reuse, 0xf9, RZ ;  /* 0x000000f97a817824 */ /* 0x040fe400078e02ff */
[C---:B0-----:R-:W-:Y:S02]  /*4120*/  IMAD R117, R122.reuse, 0xf7, RZ ;  /* 0x000000f77a757824 */ /* 0x041fe400078e02ff */
[C---:B------:R-:W-:Y:S02]  /*4130*/  IMAD R116, R122.reuse, 0xf8, RZ ;  /* 0x000000f87a747824 */ /* 0x040fe400078e02ff */
[C---:B-1----:R-:W-:Y:S01]  /*4140*/  IMAD R119, R122.reuse, 0xf6, RZ ;  /* 0x000000f67a777824 */ /* 0x042fe200078e02ff */
[-C--:B------:R-:W-:Y:S01]  /*4150*/  IADD3 R130, P1, R117, R134.reuse, RZ ;  /* 0x0000008675827210 */ /* 0x080fe20007f3e0ff */
[----:B------:R-:W-:Y:S01]  /*4160*/  IMAD R121, R122, 0xfa, RZ ;  /* 0x000000fa7a797824 */ /* 0x000fe200078e02ff */
[-C--:B------:R-:W-:Y:S01]  /*4170*/  IADD3 R118, P2, R116, R134.reuse, RZ ;  /* 0x0000008674767210 */ /* 0x080fe20007f5e0ff */
[C---:B------:R-:W-:Y:S01]  /*4180*/  IMAD R127, R122.reuse, 0xfb, RZ ;  /* 0x000000fb7a7f7824 */ /* 0x040fe200078e02ff */
[----:B------:R-:W-:Y:S01]  /*4190*/  IADD3 R132, P0, R119, R134, RZ ;  /* 0x0000008677847210 */ /* 0x000fe20007f1e0ff */
[----:B------:R-:W-:-:S02]  /*41a0*/  IMAD R123, R122, 0xfc, RZ ;  /* 0x000000fc7a7b7824 */ /* 0x000fc400078e02ff */
[----:B------:R-:W-:Y:S01]  /*41b0*/  IMAD R125, R122, 0xfd, RZ ;  /* 0x000000fd7a7d7824 */ /* 0x000fe200078e02ff */
[-C--:B------:R-:W-:Y:S02]  /*41c0*/  LEA.HI.X.SX32 R133, R119, R135.reuse, 0x1, P0 ;  /* 0x0000008777857211 */ /* 0x080fe400000f0eff */
[-C--:B------:R-:W-:Y:S02]  /*41d0*/  LEA.HI.X.SX32 R131, R117, R135.reuse, 0x1, P1 ;  /* 0x0000008775837211 */ /* 0x080fe400008f0eff */
[----:B------:R-:W-:Y:S01]  /*41e0*/  LEA.HI.X.SX32 R119, R116, R135, 0x1, P2 ;  /* 0x0000008774777211 */ /* 0x000fe200010f0eff */
[----:B------:R-:W3:Y:S01]  /*41f0*/  LDG.E.U8 R132, desc[UR6][R132.64] ;  /* 0x0000000684847981 */ /* 0x000ee2000c1e1100 */
[-C--:B------:R-:W-:Y:S02]  /*4200*/  IADD3 R128, P0, R129, R134.reuse, RZ ;  /* 0x0000008681807210 */ /* 0x080fe40007f1e0ff */
[-C--:B------:R-:W-:Y:S01]  /*4210*/  IADD3 R120, P1, R121, R134.reuse, RZ ;  /* 0x0000008679787210 */ /* 0x080fe20007f3e0ff */
[----:B------:R-:W3:Y:S01]  /*4220*/  LDG.E.U8 R118, desc[UR6][R118.64] ;  /* 0x0000000676767981 */ /* 0x000ee2000c1e1100 */
[----:B------:R-:W-:-:S02]  /*4230*/  IADD3 R126, P2, R127, R134, RZ ;  /* 0x000000867f7e7210 */ /* 0x000fc40007f5e0ff */
[-C--:B------:R-:W-:Y:S01]  /*4240*/  IADD3 R122, P3, R123, R134.reuse, RZ ;  /* 0x000000867b7a7210 */ /* 0x080fe20007f7e0ff */
[----:B------:R-:W3:Y:S01]  /*4250*/  LDG.E.U8 R130, desc[UR6][R130.64] ;  /* 0x0000000682827981 */ /* 0x000ee2000c1e1100 */
[-C--:B------:R-:W-:Y:S02]  /*4260*/  IADD3 R124, P4, R125, R134.reuse, RZ ;  /* 0x000000867d7c7210 */ /* 0x080fe40007f9e0ff */
[-C--:B------:R-:W-:Y:S02]  /*4270*/  IADD3 R116, P5, R213, R134.reuse, RZ ;  /* 0x00000086d5747210 */ /* 0x080fe40007fbe0ff */
[----:B------:R-:W-:Y:S02]  /*4280*/  IADD3 R134, P6, R211, R134, RZ ;  /* 0x00000086d3867210 */ /* 0x000fe40007fde0ff */
[-C--:B------:R-:W-:Y:S02]  /*4290*/  LEA.HI.X.SX32 R129, R129, R135.reuse, 0x1, P0 ;  /* 0x0000008781817211 */ /* 0x080fe400000f0eff */
[----:B------:R-:W-:-:S02]  /*42a0*/  LEA.HI.X.SX32 R121, R121, R135, 0x1, P1 ;  /* 0x0000008779797211 */ /* 0x000fc400008f0eff */
[-C--:B------:R-:W-:Y:S01]  /*42b0*/  LEA.HI.X.SX32 R127, R127, R135.reuse, 0x1, P2 ;  /* 0x000000877f7f7211 */ /* 0x080fe200010f0eff */
[----:B------:R-:W3:Y:S01]  /*42c0*/  LDG.E.U8 R128, desc[UR6][R128.64] ;  /* 0x0000000680807981 */ /* 0x000ee2000c1e1100 */
[-C--:B------:R-:W-:Y:S02]  /*42d0*/  LEA.HI.X.SX32 R123, R123, R135.reuse, 0x1, P3 ;  /* 0x000000877b7b7211 */ /* 0x080fe400018f0eff */
[-C--:B------:R-:W-:Y:S01]  /*42e0*/  LEA.HI.X.SX32 R125, R125, R135.reuse, 0x1, P4 ;  /* 0x000000877d7d7211 */ /* 0x080fe200020f0eff */
[----:B------:R-:W3:Y:S01]  /*42f0*/  LDG.E.U8 R126, desc[UR6][R126.64] ;  /* 0x000000067e7e7981 */ /* 0x000ee2000c1e1100 */
[-C--:B------:R-:W-:Y:S02]  /*4300*/  LEA.HI.X.SX32 R117, R213, R135.reuse, 0x1, P5 ;  /* 0x00000087d5757211 */ /* 0x080fe400028f0eff */
[----:B------:R-:W-:Y:S01]  /*4310*/  LEA.HI.X.SX32 R135, R211, R135, 0x1, P6 ;  /* 0x00000087d3877211 */ /* 0x000fe200030f0eff */
[----:B------:R-:W3:Y:S04]  /*4320*/  LDG.E.U8 R124, desc[UR6][R124.64] ;  /* 0x000000067c7c7981 */ /* 0x000ee8000c1e1100 */
[----:B------:R-:W3:Y:S04]  /*4330*/  LDG.E.U8 R134, desc[UR6][R134.64] ;  /* 0x0000000686867981 */ /* 0x000ee8000c1e1100 */
[----:B------:R-:W3:Y:S04]  /*4340*/  LDG.E.U8 R116, desc[UR6][R116.64] ;  /* 0x0000000674747981 */ /* 0x000ee8000c1e1100 */
[----:B------:R-:W3:Y:S04]  /*4350*/  LDG.E.U8 R122, desc[UR6][R122.64] ;  /* 0x000000067a7a7981 */ /* 0x000ee8000c1e1100 */
[----:B------:R-:W5:Y:S04]  /*4360*/  LDL.LU R135, [R1+0x58] ;  /* 0x0000580001877983 */ /* 0x000f680000300800 */
[----:B------:R-:W5:Y:S04]  /*4370*/  LDL.LU R117, [R1+0x5c] ;  /* 0x00005c0001757983 */ /* 0x000f680000300800 */
[----:B------:R-:W2:Y:S04]  /*4380*/  LDL.LU R125, [R1+0x10] ;  /* 0x00001000017d7983 */ /* 0x000ea80000300800 */
[----:B------:R-:W2:Y:S04]  /*4390*/  LDL.LU R123, [R1+0x54] ;  /* 0x00005400017b7983 */ /* 0x000ea80000300800 */
[----:B------:R-:W3:Y:S04]  /*43a0*/  LDG.E.U8 R120, desc[UR6][R120.64] ;  /* 0x0000000678787981 */ /* 0x000ee8000c1e1100 */
[----:B------:R-:W4:Y:S04]  /*43b0*/  LDL.LU R127, [R1+0x8] ;  /* 0x00000800017f7983 */ /* 0x000f280000300800 */
[----:B------:R-:W4:Y:S04]  /*43c0*/  LDL.LU R121, [R1+0xc] ;  /* 0x00000c0001797983 */ /* 0x000f280000300800 */
[----:B------:R-:W3:Y:S04]  /*43d0*/  LDL.LU R129, [R1] ;  /* 0x0000000001817983 */ /* 0x000ee80000300800 */
[----:B------:R-:W3:Y:S04]  /*43e0*/  LDL.LU R119, [R1+0x4] ;  /* 0x0000040001777983 */ /* 0x000ee80000300800 */
        /* <DEDUP_REMOVED lines=15> */
[----:B------:R-:W3:Y:S01]  /*44e0*/  LDL.LU R237, [R1+0x18] ;  /* 0x0000180001ed7983 */ /* 0x000ee20000300800 */
[----:B------:R-:W0:Y:S01]  /*44f0*/  S2R R241, SR_TID.X ;  /* 0x0000000000f17919 */ /* 0x000e220000002100 */
[----:B------:R-:W1:Y:S01]  /*4500*/  S2R R239, SR_TID.X ;  /* 0x0000000000ef7919 */ /* 0x000e620000002100 */
[----:B------:R-:W1:Y:S01]  /*4510*/  S2UR UR4, SR_CgaCtaId ;  /* 0x00000000000479c3 */ /* 0x000e620000008800 */
[----:B------:R-:W-:-:S02]  /*4520*/  PRMT R101, R102, 0x3340, R101 ;  /* 0x0000334066657816 */ /* 0x000fc40000000065 */
[----:B------:R-:W-:Y:S02]  /*4530*/  PRMT R62, R60, 0x3340, R62 ;  /* 0x000033403c3e7816 */ /* 0x000fe4000000003e */
[----:B------:R-:W-:Y:S02]  /*4540*/  PRMT R60, R101, 0x5410, R110 ;  /* 0x00005410653c7816 */ /* 0x000fe4000000006e */
[----:B------:R-:W-:Y:S02]  /*4550*/  PRMT R64, R64, 0x3340, R66 ;  /* 0x0000334040407816 */ /* 0x000fe40000000042 */
[----:B------:R-:W-:Y:S02]  /*4560*/  PRMT R140, R103, 0x3340, R140 ;  /* 0x00003340678c7816 */ /* 0x000fe4000000008c */
[----:B------:R-:W-:Y:S02]  /*4570*/  PRMT R66, R136, 0x3340, R108 ;  /* 0x0000334088427816 */ /* 0x000fe4000000006c */
[----:B------:R-:W-:Y:S01]  /*4580*/  PRMT R103, R104, 0x3340, R106 ;  /* 0x0000334068677816 */ /* 0x000fe2000000006a */
[----:B------:R-:W-:Y:S01]  /*4590*/  UMOV UR60, 0x400 ;  /* 0x00000400003c7882 */ /* 0x000fe20000000000 */
[----:B------:R-:W-:Y:S01]  /*45a0*/  PRMT R142, R61, 0x3340, R142 ;  /* 0x000033403d8e7816 */ /* 0x000fe2000000008e */
[----:B------:R-:W3:Y:S01]  /*45b0*/  LDC R136, c[0x0][0x280] ;  /* 0x0000a000ff887b82 */ /* 0x000ee20000000800 */
[----:B------:R-:W-:-:S02]  /*45c0*/  PRMT R137, R137, 0x3340, R144 ;  /* 0x0000334089897816 */ /* 0x000fc40000000090 */
[----:B------:R-:W-:Y:S02]  /*45d0*/  PRMT R102, R63, 0x3340, R141 ;  /* 0x000033403f667816 */ /* 0x000fe4000000008d */
[----:B------:R-:W-:Y:S02]  /*45e0*/  PRMT R66, R66, 0x5410, R103 ;  /* 0x0000541042427816 */ /* 0x000fe40000000067 */
[----:B0-----:R-:W-:Y:S02]  /*45f0*/  LOP3.LUT R101, R241, 0x7, RZ, 0xc0, !PT ;  /* 0x00000007f1657812 */ /* 0x001fe400078ec0ff */
[----:B-1----:R-:W-:Y:S02]  /*4600*/  LOP3.LUT R239, R239, 0x7f, RZ, 0xc0, !PT ;  /* 0x0000007fefef7812 */ /* 0x002fe400078ec0ff */
[----:B------:R-:W-:-:S03]  /*4610*/  PRMT R103, R146, 0x3340, R0 ;  /* 0x0000334092677816 */ /* 0x000fc60000000000 */
[----:B------:R-:W-:Y:S01]  /*4620*/  IMAD R101, R239, 0x8, R101 ;  /* 0x00000008ef657824 */ /* 0x000fe200078e0265 */
[----:B------:R-:W-:Y:S01]  /*4630*/  PRMT R63, R142, 0x5410, R64 ;  /* 0x000054108e3f7816 */ /* 0x000fe20000000040 */
[----:B------:R-:W-:Y:S01]  /*4640*/  ULEA UR60, UR4, UR60, 0x18 ;  /* 0x0000003c043c7291 */ /* 0x000fe2000f8ec03f */
[----:B------:R-:W-:Y:S01]  /*4650*/  PRMT R0, R6, 0x3340, R7 ;  /* 0x0000334006007816 */ /* 0x000fe20000000007 */
[----:B------:R-:W-:Y:S01]  /*4660*/  IMAD.SHL.U32 R101, R101, 0x10, RZ ;  /* 0x0000001065657824 */ /* 0x000fe200078e00ff */
[----:B------:R-:W-:Y:S02]  /*4670*/  PRMT R9, R8, 0x3340, R9 ;  /* 0x0000334008097816 */ /* 0x000fe40000000009 */
[----:B------:R-:W-:Y:S02]  /*4680*/  PRMT R65, R115, 0x3340, R65 ;  /* 0x0000334073417816 */ /* 0x000fe40000000041 */
[----:B------:R-:W-:Y:S02]  /*4690*/  PRMT R64, R113, 0x5410, R67 ;  /* 0x0000541071407816 */ /* 0x000fe40000000043 */
[----:B------:R-:W-:-:S02]  /*46a0*/  PRMT R10, R10, 0x3340, R11 ;  /* 0x000033400a0a7816 */ /* 0x000fc4000000000b */
[----:B------:R-:W-:Y:S02]  /*46b0*/  PRMT R13, R12, 0x3340, R13 ;  /* 0x000033400c0d7816 */ /* 0x000fe4000000000d */
[----:B------:R-:W-:Y:S02]  /*46c0*/  PRMT R67, R137, 0x5410, R102 ;  /* 0x0000541089437816 */ /* 0x000fe40000000066 */
        /* <DEDUP_REMOVED lines=34> */
[----:B------:R-:W-:Y:S02]  /*48f0*/  LOP3.LUT R0, R101, 0x10, RZ, 0x3c, !PT ;  /* 0x0000001065007812 */ /* 0x000fe400078e3cff */
        /* <DEDUP_REMOVED lines=12> */
[----:B------:R-:W-:Y:S01]  /*49c0*/  LOP3.LUT R2, R101, 0x20, RZ, 0x3c, !PT ;  /* 0x0000002065027812 */ /* 0x000fe200078e3cff */
[----:B------:R-:W-:Y:S01]  /*49d0*/  STS.128 [R101+UR60], R60 ;  /* 0x0000003c65007988 */ /* 0x000fe20008000c3c */
[----:B------:R-:W-:-:S03]  /*49e0*/  PRMT R54, R54, 0x3340, R55 ;  /* 0x0000334036367816 */ /* 0x000fc60000000037 */
[----:B------:R-:W-:Y:S01]  /*49f0*/  STS.128 [R101+UR60+0x4000], R64 ;  /* 0x0040004065007988 */ /* 0x000fe20008000c3c */
[----:B------:R-:W-:Y:S02]  /*4a00*/  PRMT R57, R56, 0x3340, R57 ;  /* 0x0000334038397816 */ /* 0x000fe40000000039 */
[----:B------:R-:W-:Y:S01]  /*4a10*/  PRMT R21, R58, 0x3340, R59 ;  /* 0x000033403a157816 */ /* 0x000fe2000000003b */
[----:B------:R-:W-:Y:S01]  /*4a20*/  STS.128 [R0+UR60+0x4000], R8 ;  /* 0x0040000800007988 */ /* 0x000fe20008000c3c */
[----:B------:R-:W-:Y:S02]  /*4a30*/  PRMT R68, R68, 0x3340, R69 ;  /* 0x0000334044447816 */ /* 0x000fe40000000045 */
[----:B------:R-:W-:Y:S01]  /*4a40*/  PRMT R22, R70, 0x3340, R71 ;  /* 0x0000334046167816 */ /* 0x000fe20000000047 */
[----:B------:R0:W-:Y:S01]  /*4a50*/  STS.128 [R0+UR60], R4 ;  /* 0x0000000400007988 */ /* 0x0001e20008000c3c */
[----:B------:R-:W-:Y:S02]  /*4a60*/  PRMT R73, R72, 0x3340, R73 ;  /* 0x0000334048497816 */ /* 0x000fe40000000049 */
[----:B------:R-:W-:Y:S01]  /*4a70*/  PRMT R23, R74, 0x3340, R75 ;  /* 0x000033404a177816 */ /* 0x000fe2000000004b */
[----:B------:R1:W-:Y:S01]  /*4a80*/  STS.128 [R2+UR60], R12 ;  /* 0x0000000c02007988 */ /* 0x0003e20008000c3c */
[----:B------:R-:W-:-:S02]  /*4a90*/  PRMT R76, R76, 0x3340, R77 ;  /* 0x000033404c4c7816 */ /* 0x000fc4000000004d */
[----:B------:R-:W-:Y:S01]  /*4aa0*/  PRMT R24, R143, 0x3340, R114 ;  /* 0x000033408f187816 */ /* 0x000fe20000000072 */
[----:B------:R3:W-:Y:S01]  /*4ab0*/  STS.128 [R2+UR60+0x4000], R16 ;  /* 0x0040001002007988 */ /* 0x0007e20008000c3c */
[----:B------:R-:W-:Y:S02]  /*4ac0*/  PRMT R25, R111, 0x3340, R139 ;  /* 0x000033406f197816 */ /* 0x000fe4000000008b */
[----:B------:R-:W-:Y:S02]  /*4ad0*/  PRMT R26, R138, 0x3340, R109 ;  /* 0x000033408a1a7816 */ /* 0x000fe4000000006d */
[----:B------:R-:W-:Y:S02]  /*4ae0*/  PRMT R252, R252, 0x3340, R251 ;  /* 0x00003340fcfc7816 */ /* 0x000fe400000000fb */
[----:B------:R-:W-:Y:S02]  /*4af0*/  PRMT R20, R54, 0x5410, R57 ;  /* 0x0000541036147816 */ /* 0x000fe40000000039 */
[----:B------:R-:W-:-:S02]  /*4b00*/  PRMT R21, R21, 0x5410, R68 ;  /* 0x0000541015157816 */ /* 0x000fc40000000044 */
[----:B------:R-:W-:Y:S02]  /*4b10*/  PRMT R22, R22, 0x5410, R73 ;  /* 0x0000541016167816 */ /* 0x000fe40000000049 */
[----:B------:R-:W-:Y:S02]  /*4b20*/  PRMT R23, R23, 0x5410, R76 ;  /* 0x0000541017177816 */ /* 0x000fe4000000004c */
[----:B------:R-:W-:Y:S02]  /*4b30*/  LOP3.LUT R3, R101, 0x30, RZ, 0x3c, !PT ;  /* 0x0000003065037812 */ /* 0x000fe400078e3cff */
[----:B0-----:R-:W-:Y:S02]  /*4b40*/  PRMT R4, R24, 0x5410, R25 ;  /* 0x0000541018047816 */ /* 0x001fe40000000019 */
[----:B-1----:R-:W-:Y:S01]  /*4b50*/  PRMT R12, R250, 0x3340, R249 ;  /* 0x00003340fa0c7816 */ /* 0x002fe200000000f9 */
[----:B------:R0:W-:Y:S01]  /*4b60*/  STS.128 [R3+UR60], R20 ;  /* 0x0000001403007988 */ /* 0x0001e20008000c3c */
[----:B------:R-:W-:-:S02]  /*4b70*/  PRMT R247, R248, 0x3340, R247 ;  /* 0x00003340f8f77816 */ /* 0x000fc400000000f7 */
[----:B-----5:R-:W-:-:S04]  /*4b80*/  PRMT R27, R117, 0x3340, R135 ;  /* 0x00003340751b7816 */ /* 0x020fc80000000087 */
[----:B------:R-:W-:Y:S02]  /*4b90*/  PRMT R5, R26, 0x5410, R27 ;  /* 0x000054101a057816 */ /* 0x000fe4000000001b */
[----:B--2---:R-:W-:Y:S02]  /*4ba0*/  PRMT R28, R123, 0x3340, R125 ;  /* 0x000033407b1c7816 */ /* 0x004fe4000000007d */
[----:B------:R-:W-:Y:S02]  /*4bb0*/  PRMT R245, R246, 0x3340, R245 ;  /* 0x00003340f6f57816 */ /* 0x000fe400000000f5 */
[----:B------:R-:W-:Y:S02]  /*4bc0*/  PRMT R244, R244, 0x3340, R243 ;  /* 0x00003340f4f47816 */ /* 0x000fe400000000f3 */
[----:B------:R-:W-:Y:S02]  /*4bd0*/  PRMT R14, R242, 0x3340, R209 ;  /* 0x00003340f20e7816 */ /* 0x000fe400000000d1 */
[----:B----4-:R-:W-:-:S04]  /*4be0*/  PRMT R29, R121, 0x3340, R127 ;  /* 0x00003340791d7816 */ /* 0x010fc8000000007f */
[----:B------:R-:W-:Y:S02]  /*4bf0*/  PRMT R6, R28, 0x5410, R29 ;  /* 0x000054101c067816 */ /* 0x000fe4000000001d */
[----:B---3--:R-:W-:Y:S02]  /*4c00*/  PRMT R7, R119, 0x3340, R129 ;  /* 0x0000334077077816 */ /* 0x008fe40000000081 */
[----:B------:R-:W-:Y:S02]  /*4c10*/  PRMT R8, R133, 0x3340, R131 ;  /* 0x0000334085087816 */ /* 0x000fe40000000083 */
[----:B------:R-:W-:Y:S02]  /*4c20*/  PRMT R7, R7, 0x5410, R252 ;  /* 0x0000541007077816 */ /* 0x000fe400000000fc */
[----:B------:R-:W-:-:S04]  /*4c30*/  PRMT R9, R213, 0x3340, R211 ;  /* 0x00003340d5097816 */ /* 0x000fc800000000d3 */
[----:B------:R-:W-:Y:S02]  /*4c40*/  PRMT R8, R8, 0x5410, R9 ;  /* 0x0000541008087816 */ /* 0x000fe40000000009 */
[----:B------:R-:W-:Y:S02]  /*4c50*/  PRMT R0, R217, 0x3340, R215 ;  /* 0x00003340d9007816 */ /* 0x000fe400000000d7 */
[----:B------:R-:W-:-:S04]  /*4c60*/  PRMT R11, R221, 0x3340, R219 ;  /* 0x00003340dd0b7816 */ /* 0x000fc800000000db */
[----:B------:R-:W-:Y:S02]  /*4c70*/  PRMT R9, R0, 0x5410, R11 ;  /* 0x0000541000097816 */ /* 0x000fe4000000000b */
[----:B------:R-:W-:Y:S02]  /*4c80*/  PRMT R10, R225, 0x3340, R223 ;  /* 0x00003340e10a7816 */ /* 0x000fe400000000df */
[----:B------:R-:W-:Y:S02]  /*4c90*/  LOP3.LUT R0, R101, 0x40, RZ, 0x3c, !PT ;  /* 0x0000004065007812 */ /* 0x000fe400078e3cff */
        /* <DEDUP_REMOVED lines=9> */
[----:B------:R-:W-:Y:S01]  /*4d30*/  PRMT R17, R236, 0x3340, R234 ;  /* 0x00003340ec117816 */ /* 0x000fe200000000ea */
[----:B------:R1:W-:Y:S01]  /*4d40*/  STS.128 [R3+UR60+0x4000], R4 ;  /* 0x0040000403007988 */ /* 0x0003e20008000c3c */
[----:B------:R-:W-:Y:S02]  /*4d50*/  PRMT R230, R232, 0x3340, R230 ;  /* 0x00003340e8e67816 */ /* 0x000fe400000000e6 */
[----:B------:R-:W-:Y:S01]  /*4d60*/  PRMT R19, R228, 0x3340, R226 ;  /* 0x00003340e4137816 */ /* 0x000fe200000000e2 */
[----:B------:R2:W-:Y:S01]  /*4d70*/  STS.128 [R0+UR60], R8 ;  /* 0x0000000800007988 */ /* 0x0005e20008000c3c */
[----:B------:R-:W-:Y:S02]  /*4d80*/  PRMT R18, R224, 0x3340, R222 ;  /* 0x00003340e0127816 */ /* 0x000fe400000000de */
[----:B0-----:R-:W-:Y:S02]  /*4d90*/  PRMT R21, R220, 0x3340, R218 ;  /* 0x00003340dc157816 */ /* 0x001fe400000000da */
        /* <DEDUP_REMOVED lines=22> */
[----:B-1----:R-:W-:Y:S02]  /*4f00*/  PRMT R3, R162, 0x3340, R164 ;  /* 0x00003340a2037816 */ /* 0x002fe400000000a4 */
[----:B------:R-:W-:Y:S02]  /*4f10*/  PRMT R166, R166, 0x3340, R168 ;  /* 0x00003340a6a67816 */ /* 0x000fe400000000a8 */
[----:B------:R-:W-:-:S02]  /*4f20*/  PRMT R169, R169, 0x3340, R170 ;  /* 0x00003340a9a97816 */ /* 0x000fc400000000aa */
[----:B--2---:R-:W-:Y:S02]  /*4f30*/  PRMT R9, R171, 0x3340, R172 ;  /* 0x00003340ab097816 */ /* 0x004fe400000000ac */
        /* <DEDUP_REMOVED lines=14> */
[----:B------:R-:W-:Y:S02]  /*5020*/  PRMT R23, R92, 0x5410, R95 ;  /* 0x000054105c177816 */ /* 0x000fe4000000005f */
[----:B------:R-:W-:Y:S01]  /*5030*/  PRMT R96, R96, 0x5410, R99 ;  /* 0x0000541060607816 */ /* 0x000fe20000000063 */
[----:B------:R0:W-:Y:S01]  /*5040*/  STS.128 [R0+UR60+0x4000], R12 ;  /* 0x0040000c00007988 */ /* 0x0001e20008000c3c */
[----:B------:R-:W-:-:S02]  /*5050*/  PRMT R97, R97, 0x5410, R24 ;  /* 0x0000541061617816 */ /* 0x000fc40000000018 */
[----:B------:R-:W-:Y:S02]  /*5060*/  PRMT R98, R98, 0x5410, R25 ;  /* 0x0000541062627816 */ /* 0x000fe40000000019 */
[----:B------:R-:W-:Y:S02]  /*5070*/  PRMT R99, R158, 0x5410, R3 ;  /* 0x000054109e637816 */ /* 0x000fe40000000003 */
[----:B------:R-:W-:Y:S02]  /*5080*/  PRMT R8, R166, 0x5410, R169 ;  /* 0x00005410a6087816 */ /* 0x000fe400000000a9 */
[----:B------:R-:W-:Y:S02]  /*5090*/  PRMT R9, R9, 0x5410, R174 ;  /* 0x0000541009097816 */ /* 0x000fe400000000ae */
[----:B------:R-:W-:Y:S02]  /*50a0*/  PRMT R10, R10, 0x5410, R177 ;  /* 0x000054100a0a7816 */ /* 0x000fe400000000b1 */
[----:B------:R-:W-:-:S02]  /*50b0*/  PRMT R11, R11, 0x5410, R182 ;  /* 0x000054100b0b7816 */ /* 0x000fc400000000b6 */
[----:B------:R-:W-:Y:S01]  /*50c0*/  LOP3.LUT R5, R101, 0x60, RZ, 0x3c, !PT ;  /* 0x0000006065057812 */ /* 0x000fe200078e3cff */
[----:B0-----:R-:W-:Y:S01]  /*50d0*/  IMAD.MOV.U32 R0, RZ, RZ, 0x3f800000 ;  /* 0x3f800000ff007424 */ /* 0x001fe200078e00ff */
[----:B------:R-:W-:Y:S02]  /*50e0*/  PRMT R205, R205, 0x3340, R206 ;  /* 0x00003340cdcd7816 */ /* 0x000fe400000000ce */
[----:B------:R-:W-:Y:S01]  /*50f0*/  PRMT R206, R118, 0x5410, R7 ;  /* 0x0000541076ce7816 */ /* 0x000fe20000000007 */
[----:B------:R-:W-:Y:S01]  /*5100*/  IMAD.MOV.U32 R7, RZ, RZ, 0x3f800000 ;  /* 0x3f800000ff077424 */ /* 0x000fe200078e00ff */
[----:B------:R-:W-:Y:S01]  /*5110*/  STS.128 [R2+UR60], R16 ;  /* 0x0000001002007988 */ /* 0x000fe20008000c3c */
[----:B------:R-:W-:-:S03]  /*5120*/  IMAD.MOV.U32 R6, RZ, RZ, 0x3f800000 ;  /* 0x3f800000ff067424 */ /* 0x000fc600078e00ff */
[----:B------:R-:W-:Y:S04]  /*5130*/  STS.128 [R2+UR60+0x4000], R20 ;  /* 0x0040001402007988 */ /* 0x000fe80008000c3c */
[----:B------:R-:W-:Y:S04]  /*5140*/  STS.128 [R5+UR60], R96 ;  /* 0x0000006005007988 */ /* 0x000fe80008000c3c */
[----:B------:R0:W-:Y:S04]  /*5150*/  STS.128 [R5+UR60+0x4000], R8 ;  /* 0x0040000805007988 */ /* 0x0001e80008000c3c */
[----:B------:R1:W-:Y:S04]  /*5160*/  STL [R1+0x244], R0 ;  /* 0x0002440001007387 */ /* 0x0003e80000100800 */
[----:B------:R-:W-:Y:S04]  /*5170*/  STL [R1+0x24c], R7 ;  /* 0x00024c0701007387 */ /* 0x000fe80000100800 */
[----:B------:R-:W-:Y:S01]  /*5180*/  STL [R1+0x250], R6 ;  /* 0x0002500601007387 */ /* 0x000fe20000100800 */
[----:B0-----:R-:W-:-:S03]  /*5190*/  IMAD.MOV.U32 R5, RZ, RZ, 0x3f800000 ;  /* 0x3f800000ff057424 */ /* 0x001fc600078e00ff */
[----:B------:R-:W-:Y:S04]  /*51a0*/  STL [R1], RZ ;  /* 0x000000ff01007387 */ /* 0x000fe80000100800 */
[----:B------:R-:W-:Y:S04]  /*51b0*/  STL [R1+0x248], R5 ;  /* 0x0002480501007387 */ /* 0x000fe80000100800 */
[----:B------:R-:W-:Y:S04]  /*51c0*/  STL [R1+0x4], RZ ;  /* 0x000004ff01007387 */ /* 0x000fe80000100800 */
        /* <DEDUP_REMOVED lines=125> */
[----:B------:R-:W-:Y:S01]  /*59a0*/  STL [R1+0x1fc], RZ ;  /* 0x0001fcff01007387 */ /* 0x000fe20000100800 */
[----:B------:R-:W-:-:S02]  /*59b0*/  ISETP.GE.AND P0, PT, R136, 0x1, PT ;  /* 0x000000018800780c */ /* 0x000fc40003f06270 */
        /* <DEDUP_REMOVED lines=19> */
[----:B------:R-:W-:Y:S02]  /*5af0*/  LOP3.LUT R101, R101, 0x70, RZ, 0x3c, !PT ;  /* 0x0000007065657812 */ /* 0x000fe400078e3cff */
[----:B------:R-:W-:-:S03]  /*5b00*/  PRMT R207, R122, 0x5410, R207 ;  /* 0x000054107acf7816 */ /* 0x000fc600000000cf */
[----:B------:R-:W-:Y:S01]  /*5b10*/  STS.128 [R101+UR60], R12 ;  /* 0x0000000c65007988 */ /* 0x000fe20008000c3c */
[----:B------:R-:W-:-:S03]  /*5b20*/  IMAD.MOV.U32 R4, RZ, RZ, -0x800000 ;  /* 0xff800000ff047424 */ /* 0x000fc600078e00ff */
[----:B------:R0:W-:Y:S01]  /*5b30*/  STS.128 [R101+UR60+0x4000], R204 ;  /* 0x004000cc65007988 */ /* 0x0001e20008000c3c */
[----:B------:R-:W-:Y:S01]  /*5b40*/  IMAD.MOV.U32 R3, RZ, RZ, -0x800000 ;  /* 0xff800000ff037424 */ /* 0x000fe200078e00ff */
[----:B------:R-:W-:Y:S01]  /*5b50*/  CS2R R24, SRZ ;  /* 0x0000000000187805 */ /* 0x000fe2000001ff00 */
[----:B------:R-:W-:Y:S01]  /*5b60*/  IMAD.MOV.U32 R2, RZ, RZ, -0x800000 ;  /* 0xff800000ff027424 */ /* 0x000fe200078e00ff */
[----:B------:R-:W-:Y:S01]  /*5b70*/  CS2R R26, SRZ ;  /* 0x00000000001a7805 */ /* 0x000fe2000001ff00 */
[----:B-1----:R-:W-:Y:S01]  /*5b80*/  IMAD.MOV.U32 R0, RZ, RZ, -0x800000 ;  /* 0xff800000ff007424 */ /* 0x002fe200078e00ff */
[----:B------:R-:W-:Y:S02]  /*5b90*/  CS2R R28, SRZ ;  /* 0x00000000001c7805 */ /* 0x000fe4000001ff00 */
[----:B------:R-:W-:Y:S02]  /*5ba0*/  CS2R R30, SRZ ;  /* 0x00000000001e7805 */ /* 0x000fe4000001ff00 */
[----:B------:R-:W-:-:S02]  /*5bb0*/  CS2R R32, SRZ ;  /* 0x0000000000207805 */ /* 0x000fc4000001ff00 */
[----:B------:R-:W-:Y:S02]  /*5bc0*/  CS2R R34, SRZ ;  /* 0x0000000000227805 */ /* 0x000fe4000001ff00 */
[----:B------:R-:W-:Y:S02]  /*5bd0*/  CS2R R36, SRZ ;  /* 0x0000000000247805 */ /* 0x000fe4000001ff00 */
[----:B------:R-:W-:Y:S02]  /*5be0*/  CS2R R38, SRZ ;  /* 0x0000000000267805 */ /* 0x000fe4000001ff00 */
        /* <DEDUP_REMOVED lines=30> */
[----:B0-----:R-:W-:Y:S02]  /*5dd0*/  CS2R R100, SRZ ;  /* 0x0000000000647805 */ /* 0x001fe4000001ff00 */
        /* <DEDUP_REMOVED lines=24> */
[----:B------:R-:W-:Y:S01]  /*5f60*/  CS2R R150, SRZ ;  /* 0x0000000000967805 */ /* 0x000fe2000001ff00 */
[----:B------:R-:W-:Y:S06]  /*5f70*/  @!P0 BRA `(.L_x_0) ;  /* 0x0000012000488947 */ /* 0x000fec0003800000 */
[----:B------:R-:W0:Y:S01]  /*5f80*/  LDC.64 R4, c[0x0][0x250] ;  /* 0x00009400ff047b82 */ /* 0x000e220000000a00 */
[----:B------:R-:W-:Y:S01]  /*5f90*/  ULDC.64 UR10, c[0x0][0x260] ;  /* 0x00009800000a7ab9 */ /* 0x000fe20000000a00 */
[C---:B------:R-:W-:Y:S01]  /*5fa0*/  LOP3.LUT R0, R241.reuse, 0x1, RZ, 0xc0, !PT ;  /* 0x00000001f1007812 */ /* 0x040fe200078ec0ff */
[----:B------:R-:W-:Y:S01]  /*5fb0*/  IMAD.U32 R2, RZ, RZ, UR11 ;  /* 0x0000000bff027e24 */ /* 0x000fe2000f8e00ff */
[C---:B------:R-:W-:Y:S01]  /*5fc0*/  LOP3.LUT R3, R241.reuse, 0x1c, RZ, 0xc0, !PT ;  /* 0x0000001cf1037812 */ /* 0x040fe200078ec0ff */
[----:B------:R-:W-:Y:S01]  /*5fd0*/  UMOV UR8, UR10 ;  /* 0x0000000a00087c82 */ /* 0x000fe20008000000 */
[----:B------:R-:W-:Y:S01]  /*5fe0*/  UMOV UR5, UR11 ;  /* 0x0000000b00057c82 */ /* 0x000fe20008000000 */
[----:B------:R-:W-:Y:S01]  /*5ff0*/  SHF.R.U32.HI R252, RZ, 0x1, R241 ;  /* 0x00000001fffc7819 */ /* 0x000fe200000116f1 */
[----:B------:R-:W1:Y:S01]  /*6000*/  LDC R13, c[0x0][0x258] ;  /* 0x00009600ff0d7b82 */ /* 0x000e620000000800 */
[----:B------:R1:W-:Y:S01]  /*6010*/  STL [R1+0xa6c], R2 ;  /* 0x000a6c0201007387 */ /* 0x0003e20000100800 */
[----:B------:R-:W-:Y:S01]  /*6020*/  IMAD R11, R0, 0x2, R3 ;  /* 0x00000002000b7824 */ /* 0x000fe200078e0203 */
[C---:B------:R-:W-:Y:S01]  /*6030*/  LOP3.LUT R0, R241.reuse, 0x3f, RZ, 0xc0, !PT ;  /* 0x0000003ff1007812 */ /* 0x040fe200078ec0ff */
[----:B------:R-:W-:Y:S01]  /*6040*/  ULDC UR22, c[0x0][0x268] ;  /* 0x00009a0000167ab9 */ /* 0x000fe20000000800 */
[----:B------:R-:W-:Y:S01]  /*6050*/  SGXT.U32 R252, R252, 0x1 ;  /* 0x00000001fcfc781a */ /* 0x000fe20000000000 */
[----:B------:R-:W-:Y:S01]  /*6060*/  ULDC UR16, c[0x0][0x268] ;  /* 0x00009a0000107ab9 */ /* 0x000fe20000000800 */
[----:B------:R-:W-:Y:S01]  /*6070*/  LEA.HI R70, R241, 0xfe, RZ, 0x1a ;  /* 0x000000fef1467811 */ /* 0x000fe200078fd0ff */
[----:B------:R-:W0:Y:S01]  /*6080*/  S2UR UR4, SR_CTAID.Y ;  /* 0x00000000000479c3 */ /* 0x000e220000002600 */
[----:B------:R-:W-:Y:S01]  /*6090*/  IMAD R9, R0, UR5, RZ ;  /* 0x0000000500097c24 */ /* 0x000fe2000f8e02ff */
[----:B------:R-:W-:Y:S01]  /*60a0*/  LOP3.LUT R252, R11, R252, RZ, 0xfc, !PT ;  /* 0x000000fc0bfc7212 */ /* 0x000fe200078efcff */
[----:B------:R-:W-:Y:S01]  /*60b0*/  ULDC UR15, c[0x0][0x268] ;  /* 0x00009a00000f7ab9 */ /* 0x000fe20000000800 */
[C---:B------:R-:W-:Y:S01]  /*60c0*/  LEA.HI R52, R241.reuse, 0x9e, RZ, 0x1a ;  /* 0x0000009ef1347811 */ /* 0x040fe200078fd0ff */
[----:B------:R-:W-:Y:S01]  /*60d0*/  IMAD R70, R70, UR22, RZ ;  /* 0x0000001646467c24 */ /* 0x000fe2000f8e02ff */
[----:B------:R-:W-:Y:S01]  /*60e0*/  SHF.R.S32.HI R0, RZ, 0x1f, R9 ;  /* 0x0000001fff007819 */ /* 0x000fe20000011409 */
[----:B------:R-:W-:Y:S01]  /*60f0*/  ULDC UR9, c[0x0][0x268] ;  /* 0x00009a0000097ab9 */ /* 0x000fe20000000800 */
[----:B------:R-:W2:Y:S01]  /*6100*/  LDC.64 R6, c[0x0][0x218] ;  /* 0x00008600ff067b82 */ /* 0x000ea20000000a00 */
[C---:B------:R-:W-:Y:S01]  /*6110*/  LEA.HI R50, R241.reuse, 0x8e, RZ, 0x1a ;  /* 0x0000008ef1327811 */ /* 0x040fe200078fd0ff */
[----:B------:R-:W-:Y:S01]  /*6120*/  IMAD R120, R52, UR16, RZ ;  /* 0x0000001034787c24 */ /* 0x000fe2000f8e02ff */
[C---:B------:R-:W-:Y:S01]  /*6130*/  LEA.HI R16, R241.reuse, 0x1e, RZ, 0x1a ;  /* 0x0000001ef1107811 */ /* 0x040fe200078fd0ff */
[----:B------:R-:W-:Y:S01]  /*6140*/  ULDC UR10, c[0x0][0x268] ;  /* 0x00009a00000a7ab9 */ /* 0x000fe20000000800 */
[C---:B------:R-:W-:Y:S01]  /*6150*/  LEA.HI R24, R241.reuse, 0x2e, RZ, 0x1a ;  /* 0x0000002ef1187811 */ /* 0x040fe200078fd0ff */
[----:B------:R-:W-:Y:S01]  /*6160*/  ULDC UR11, c[0x0][0x268] ;  /* 0x00009a00000b7ab9 */ /* 0x000fe20000000800 */
[----:B------:R-:W-:Y:S01]  /*6170*/  LEA.HI R32, R241, 0x3e, RZ, 0x1a ;  /* 0x0000003ef1207811 */ /* 0x000fe200078fd0ff */
[----:B------:R-:W3:Y:S01]  /*6180*/  LDC.64 R14, c[0x0][0x220] ;  /* 0x00008800ff0e7b82 */ /* 0x000ee20000000a00 */
[----:B-1----:R-:W-:Y:S01]  /*6190*/  IMAD R2, R239, R13, RZ ;  /* 0x0000000def027224 */ /* 0x002fe200078e02ff */
[C---:B------:R-:W-:Y:S01]  /*61a0*/  LEA.HI R38, R241.reuse, 0x4e, RZ, 0x1a ;  /* 0x0000004ef1267811 */ /* 0x040fe200078fd0ff */
[----:B------:R-:W-:Y:S01]  /*61b0*/  IMAD R24, R24, UR9, RZ ;  /* 0x0000000918187c24 */ /* 0x000fe2000f8e02ff */
[----:B------:R-:W-:Y:S01]  /*61c0*/  LEA.HI R40, R241, 0x5e, RZ, 0x1a ;  /* 0x0000005ef1287811 */ /* 0x000fe200078fd0ff */
[----:B------:R-:W-:Y:S01]  /*61d0*/  IMAD R3, R13, 0x80, R2 ;  /* 0x000000800d037824 */ /* 0x000fe200078e0202 */
[----:B------:R-:W-:Y:S01]  /*61e0*/  ULDC UR12, c[0x0][0x268] ;  /* 0x00009a00000c7ab9 */ /* 0x000fe20000000800 */
[----:B------:R-:W-:Y:S01]  /*61f0*/  IMAD R78, R32, UR10, RZ ;  /* 0x0000000a204e7c24 */ /* 0x000fe2000f8e02ff */
[----:B------:R-:W1:Y:S01]  /*6200*/  LDC R11, c[0x0][0x268] ;  /* 0x00009a00ff0b7b82 */ /* 0x000e620000000800 */
[----:B0-----:R-:W-:Y:S01]  /*6210*/  IMAD R4, R4, UR4, RZ ;  /* 0x0000000404047c24 */ /* 0x001fe2000f8e02ff */
[----:B------:R-:W-:Y:S01]  /*6220*/  UIMAD UR4, UR4, UR8, URZ ;  /* 0x00000008040472a4 */ /* 0x000fe2000f8e023f */
[----:B------:R-:W-:Y:S01]  /*6230*/  IMAD R38, R38, UR11, RZ ;  /* 0x0000000b26267c24 */ /* 0x000fe2000f8e02ff */
[----:B------:R-:W-:Y:S01]  /*6240*/  LEA.HI R42, R241, 0x6e, RZ, 0x1a ;  /* 0x0000006ef12a7811 */ /* 0x000fe200078fd0ff */
[----:B------:R-:W-:Y:S01]  /*6250*/  ULDC UR8, c[0x0][0x268] ;  /* 0x00009a0000087ab9 */ /* 0x000fe20000000800 */
[----:B------:R-:W-:Y:S01]  /*6260*/  USHF.R.S32.HI UR5, URZ, 0x1f, UR4 ;  /* 0x0000001f3f057899 */ /* 0x000fe20008011404 */
[----:B------:R-:W-:Y:S01]  /*6270*/  IMAD R76, R16, UR8, RZ ;  /* 0x00000008104c7c24 */ /* 0x000fe2000f8e02ff */
[----:B--2---:R-:W-:Y:S01]  /*6280*/  IADD3 R6, P0, R4, R6, RZ ;  /* 0x0000000604067210 */ /* 0x004fe20007f1e0ff */
[----:B------:R-:W0:Y:S01]  /*6290*/  LDC R13, c[0x0][0x268] ;  /* 0x00009a00ff0d7b82 */ /* 0x000e220000000800 */
[----:B------:R-:W-:Y:S01]  /*62a0*/  IMAD R40, R40, UR12, RZ ;  /* 0x0000000c28287c24 */ /* 0x000fe2000f8e02ff */
[----:B------:R-:W-:Y:S01]  /*62b0*/  ULDC UR13, c[0x0][0x268] ;  /* 0x00009a00000d7ab9 */ /* 0x000fe20000000800 */
[----:B------:R-:W-:Y:S01]  /*62c0*/  LEA.HI.X.SX32 R4, R4, R7, 0x1, P0 ;  /* 0x0000000704047211 */ /* 0x000fe200000f0eff */
[----:B------:R-:W-:Y:S01]  /*62d0*/  IMAD R42, R42, UR13, RZ ;  /* 0x0000000d2a2a7c24 */ /* 0x000fe2000f8e02ff */
[----:B------:R-:W-:Y:S01]  /*62e0*/  IADD3 R212, P1, R3, R6, RZ ;  /* 0x0000000603d47210 */ /* 0x000fe20007f3e0ff */
[----:B------:R-:W-:Y:S01]  /*62f0*/  ULDC UR14, c[0x0][0x268] ;  /* 0x00009a00000e7ab9 */ /* 0x000fe20000000800 */
[----:B---3--:R-:W-:Y:S01]  /*6300*/  IADD3 R7, P2, P3, R9, UR4, R14 ;  /* 0x0000000409077c10 */ /* 0x008fe2000fb5e00e */
[----:B------:R-:W-:Y:S01]  /*6310*/  ULDC UR4, c[0x0][0x268] ;  /* 0x00009a0000047ab9 */ /* 0x000fe20000000800 */
[----:B------:R-:W-:Y:S01]  /*6320*/  LEA.HI.X.SX32 R210, R3, R4, 0x1, P1 ;  /* 0x0000000403d27211 */ /* 0x000fe200008f0eff */
[----:B------:R-:W2:Y:S01]  /*6330*/  LDC R9, c[0x0][0x268] ;  /* 0x00009a00ff097b82 */ /* 0x000ea20000000800 */
[----:B------:R-:W-:Y:S01]  /*6340*/  IADD3 R213, P0, R2, R6, RZ ;  /* 0x0000000602d57210 */ /* 0x000fe20007f1e0ff */
[----:B------:R-:W-:Y:S01]  /*6350*/  ULDC UR17, c[0x0][0x268] ;  /* 0x00009a0000117ab9 */ /* 0x000fe20000000800 */
[----:B------:R-:W-:Y:S01]  /*6360*/  IADD3.X R0, R0, UR5, R15, P2, P3 ;  /* 0x0000000500007c10 */ /* 0x000fe200097e640f */
[----:B------:R-:W-:Y:S01]  /*6370*/  ULDC UR5, c[0x0][0x268] ;  /* 0x00009a0000057ab9 */ /* 0x000fe20000000800 */
[----:B------:R-:W-:Y:S01]  /*6380*/  LEA.HI.X.SX32 R211, R2, R4, 0x1, P0 ;  /* 0x0000000402d37211 */ /* 0x000fe200000f0eff */
[----:B------:R-:W-:Y:S01]  /*6390*/  STL [R1+0x224], R213 ;  /* 0x000224d501007387 */ /* 0x000fe20000100800 */
[----:B------:R-:W-:Y:S01]  /*63a0*/  SHF.R.U32.HI R2, RZ, 0x6, R241 ;  /* 0x00000006ff027819 */ /* 0x000fe200000116f1 */
[----:B------:R-:W3:Y:S01]  /*63b0*/  LDC R3, c[0x0][0x268] ;  /* 0x00009a00ff037b82 */ /* 0x000ee20000000800 */
[C---:B------:R-:W-:Y:S01]  /*63c0*/  LEA.HI R4, R241.reuse, 0xe, RZ, 0x1a ;  /* 0x0000000ef1047811 */ /* 0x040fe200078fd0ff */
[----:B------:R-:W-:Y:S01]  /*63d0*/  STL [R1+0x22c], R212 ;  /* 0x00022cd401007387 */ /* 0x000fe20000100800 */
[----:B------:R-:W-:Y:S01]  /*63e0*/  SGXT.U32 R2, R2, 0x1 ;  /* 0x000000010202781a */ /* 0x000fe20000000000 */
[----:B------:R-:W-:Y:S01]  /*63f0*/  ULDC UR18, c[0x0][0x268] ;  /* 0x00009a0000127ab9 */ /* 0x000fe20000000800 */
[-C--:B------:R-:W-:Y:S01]  /*6400*/  IADD3 R52, P5, R70, R7.reuse, RZ ;  /* 0x0000000746347210 */ /* 0x080fe20007fbe0ff */
[----:B------:R-:W-:Y:S01]  /*6410*/  IMAD R4, R4, UR5, RZ ;  /* 0x0000000504047c24 */ /* 0x000fe2000f8e02ff */
[----:B------:R-:W-:Y:S01]  /*6420*/  STL [R1+0x220], R211 ;  /* 0x000220d301007387 */ /* 0x000fe20000100800 */
[----:B------:R-:W4:Y:S01]  /*6430*/  LDC R15, c[0x0][0x268] ;  /* 0x00009a00ff0f7b82 */ /* 0x000f220000000800 */
[----:B------:R-:W-:Y:S01]  /*6440*/  IMAD R72, R2, UR4, RZ ;  /* 0x0000000402487c24 */ /* 0x000fe2000f8e02ff */
[----:B------:R-:W-:Y:S01]  /*6450*/  LEA.HI.X.SX32 R70, R70, R0, 0x1, P5 ;  /* 0x0000000046467211 */ /* 0x000fe200028f0eff */
[----:B------:R-:W-:Y:S01]  /*6460*/  STL [R1+0x228], R210 ;  /* 0x000228d201007387 */ /* 0x000fe20000100800 */
[-C--:B------:R-:W-:Y:S01]  /*6470*/  IADD3 R80, P1, R4, R7.reuse, RZ ;  /* 0x0000000704507210 */ /* 0x080fe20007f3e0ff */
[----:B------:R-:W-:Y:S01]  /*6480*/  ULDC UR19, c[0x0][0x268] ;  /* 0x00009a0000137ab9 */ /* 0x000fe20000000800 */
[C---:B------:R-:W-:Y:S01]  /*6490*/  LEA.HI R44, R241.reuse, 0x7e, RZ, 0x1a ;  /* 0x0000007ef12c7811 */ /* 0x040fe200078fd0ff */
[----:B------:R5:W-:Y:S01]  /*64a0*/  STL [R1+0xa68], R52 ;  /* 0x000a683401007387 */ /* 0x000be20000100800 */
[----:B------:R-:W4:Y:S01]  /*64b0*/  LDC R17, c[0x0][0x268] ;  /* 0x00009a00ff117b82 */ /* 0x000f220000000800 */
[C---:B------:R-:W-:Y:S01]  /*64c0*/  LEA.HI R54, R241.reuse, 0xae, RZ, 0x1a ;  /* 0x000000aef1367811 */ /* 0x040fe200078fd0ff */
[----:B------:R-:W-:Y:S01]  /*64d0*/  ULDC UR20, c[0x0][0x268] ;  /* 0x00009a0000147ab9 */ /* 0x000fe20000000800 */
[----:B------:R-:W-:Y:S01]  /*64e0*/  IMAD R44, R44, UR14, RZ ;  /* 0x0000000e2c2c7c24 */ /* 0x000fe2000f8e02ff */
[C---:B------:R-:W-:Y:S01]  /*64f0*/  LEA.HI R62, R241.reuse, 0xbe, RZ, 0x1a ;  /* 0x000000bef13e7811 */ /* 0x040fe200078fd0ff */
[----:B------:R-:W-:Y:S01]  /*6500*/  ULDC UR21, c[0x0][0x268] ;  /* 0x00009a0000157ab9 */ /* 0x000fe20000000800 */
[----:B------:R-:W-:Y:S01]  /*6510*/  LEA.HI R64, R241, 0xce, RZ, 0x1a ;  /* 0x000000cef1407811 */ /* 0x000fe200078fd0ff */
[----:B------:R-:W-:Y:S01]  /*6520*/  IMAD R122, R5, 0x26, RZ ;  /* 0x00000026057a7824 */ /* 0x000fe200078e02ff */
[----:B------:R-:W4:Y:S01]  /*6530*/  LDC R19, c[0x0][0x268] ;  /* 0x00009a00ff137b82 */ /* 0x000f220000000800 */
[----:B---3--:R-:W-:Y:S01]  /*6540*/  IMAD R74, R3, 0x2, R72 ;  /* 0x00000002034a7824 */ /* 0x008fe200078e0248 */
[----:B-----5:R-:W-:Y:S01]  /*6550*/  IADD3 R52, P2, R76, R7, RZ ;  /* 0x000000074c347210 */ /* 0x020fe20007f5e0ff */
[----:B------:R-:W-:Y:S01]  /*6560*/  IMAD R62, R62, UR18, RZ ;  /* 0x000000123e3e7c24 */ /* 0x000fe2000f8e02ff */
[----:B------:R-:W-:Y:S01]  /*6570*/  LEA.HI R66, R241, 0xde, RZ, 0x1a ;  /* 0x000000def1427811 */ /* 0x000fe200078fd0ff */
[----:B--2---:R-:W-:Y:S01]  /*6580*/  IMAD R94, R9, 0x2, R74 ;  /* 0x00000002095e7824 */ /* 0x004fe200078e024a */
[----:B------:R-:W-:Y:S01]  /*6590*/  LEA.HI R68, R241, 0xee, RZ, 0x1a ;  /* 0x000000eef1447811 */ /* 0x000fe200078fd0ff */
[----:B------:R-:W-:Y:S01]  /*65a0*/  IMAD R64, R64, UR19, RZ ;  /* 0x0000001340407c24 */ /* 0x000fe2000f8e02ff */
[----:B------:R-:W2:Y:S01]  /*65b0*/  LDC R21, c[0x0][0x268] ;  /* 0x00009a00ff157b82 */ /* 0x000ea20000000800 */
[----:B-1----:R-:W-:Y:S01]  /*65c0*/  IMAD R96, R11, 0x2, R94 ;  /* 0x000000020b607824 */ /* 0x002fe200078e025e */
[----:B------:R-:W-:Y:S01]  /*65d0*/  SHF.R.S32.HI R208, RZ, 0x1f, R5 ;  /* 0x0000001fffd07819 */ /* 0x000fe20000011405 */
[----:B------:R-:W-:Y:S01]  /*65e0*/  IMAD R66, R66, UR20, RZ ;  /* 0x0000001442427c24 */ /* 0x000fe2000f8e02ff */
[----:B------:R-:W-:Y:S01]  /*65f0*/  USHF.R.U32.HI UR13, URZ, 0x4, UR60 ;  /* 0x000000043f0d7899 */ /* 0x000fe2000801163c */
[----:B0-----:R-:W-:Y:S01]  /*6600*/  IMAD R98, R13, 0x2, R96 ;  /* 0x000000020d627824 */ /* 0x001fe200078e0260 */
[----:B------:R-:W-:Y:S01]  /*6610*/  LOP3.LUT P3, RZ, R241, 0x2, RZ, 0xc0, !PT ;  /* 0x00000002f1ff7812 */ /* 0x000fe2000786c0ff */
[----:B------:R-:W-:Y:S01]  /*6620*/  IMAD R68, R68, UR21, RZ ;  /* 0x0000001544447c24 */ /* 0x000fe2000f8e02ff */
[----:B------:R-:W0:Y:S01]  /*6630*/  LDC R23, c[0x0][0x268] ;  /* 0x00009a00ff177b82 */ /* 0x000e220000000800 */
[----:B----4-:R-:W-:Y:S01]  /*6640*/  IMAD R100, R15, 0x2, R98 ;  /* 0x000000020f647824 */ /* 0x010fe200078e0262 */
[----:B------:R-:W-:Y:S01]  /*6650*/  USGXT.U32 UR23, UR13, 0xe ;  /* 0x0000000e0d17789a */ /* 0x000fe20008000000 */
[----:B------:R-:W-:Y:S01]  /*6660*/  IMAD R124, R5, 0x28, RZ ;  /* 0x00000028057c7824 */ /* 0x000fe200078e02ff */
[----:B------:R-:W-:Y:S01]  /*6670*/  SHF.R.S32.HI R183, RZ, 0x1f, R122 ;  /* 0x0000001fffb77819 */ /* 0x000fe2000001147a */
[----:B------:R-:W-:Y:S01]  /*6680*/  IMAD R102, R17, 0x2, R100 ;  /* 0x0000000211667824 */ /* 0x000fe200078e0264 */
[----:B------:R-:W-:Y:S01]  /*6690*/  UIADD3 UR12, UR60, 0x8000, URZ ;  /* 0x000080003c0c7890 */ /* 0x000fe2000fffe03f */
[----:B------:R-:W-:Y:S01]  /*66a0*/  IMAD R126, R5, 0x2a, RZ ;  /* 0x0000002a057e7824 */ /* 0x000fe200078e02ff */
[----:B------:R-:W1:Y:S01]  /*66b0*/  LDC R25, c[0x0][0x268] ;  /* 0x00009a00ff197b82 */ /* 0x000e620000000800 */
[----:B------:R-:W-:Y:S01]  /*66c0*/  IMAD R104, R19, 0x4, R102 ;  /* 0x0000000413687824 */ /* 0x000fe200078e0266 */
[----:B------:R-:W-:Y:S01]  /*66d0*/  SHF.R.S32.HI R185, RZ, 0x1f, R124 ;  /* 0x0000001fffb97819 */ /* 0x000fe2000001147c */
[C---:B------:R-:W-:Y:S01]  /*66e0*/  IMAD R128, R5.reuse, 0x2c, RZ ;  /* 0x0000002c05807824 */ /* 0x040fe200078e02ff */
[----:B------:R-:W-:Y:S01]  /*66f0*/  SHF.R.S32.HI R187, RZ, 0x1f, R126 ;  /* 0x0000001fffbb7819 */ /* 0x000fe2000001147e */
[C---:B------:R-:W-:Y:S01]  /*6700*/  IMAD R130, R5.reuse, 0x2e, RZ ;  /* 0x0000002e05827824 */ /* 0x040fe200078e02ff */
[----:B------:R-:W-:Y:S01]  /*6710*/  USHF.R.U32.HI UR12, URZ, 0x4, UR12 ;  /* 0x000000043f0c7899 */ /* 0x000fe2000801160c */
[----:B------:R-:W-:Y:S01]  /*6720*/  IMAD R132, R5, 0x30, RZ ;  /* 0x0000003005847824 */ /* 0x000fe200078e02ff */
[----:B------:R-:W3:Y:S01]  /*6730*/  LDC R27, c[0x0][0x268] ;  /* 0x00009a00ff1b7b82 */ /* 0x000ee20000000800 */
[----:B--2---:R-:W-:Y:S01]  /*6740*/  IMAD R106, R21, 0x2, R104 ;  /* 0x00000002156a7824 */ /* 0x004fe200078e0268 */
[----:B------:R-:W-:Y:S01]  /*6750*/  SHF.R.S32.HI R189, RZ, 0x1f, R128 ;  /* 0x0000001fffbd7819 */ /* 0x000fe20000011480 */
[C---:B------:R-:W-:Y:S01]  /*6760*/  IMAD R134, R5.reuse, 0x32, RZ ;  /* 0x0000003205867824 */ /* 0x040fe200078e02ff */
[----:B------:R-:W-:Y:S01]  /*6770*/  SHF.R.S32.HI R191, RZ, 0x1f, R130 ;  /* 0x0000001fffbf7819 */ /* 0x000fe20000011482 */
[C---:B------:R-:W-:Y:S01]  /*6780*/  IMAD R136, R5.reuse, 0x33, RZ ;  /* 0x0000003305887824 */ /* 0x040fe200078e02ff */
[----:B------:R-:W-:Y:S01]  /*6790*/  SHF.R.S32.HI R193, RZ, 0x1f, R132 ;  /* 0x0000001fffc17819 */ /* 0x000fe20000011484 */
[----:B------:R-:W-:Y:S01]  /*67a0*/  IMAD R138, R5, 0x34, RZ ;  /* 0x00000034058a7824 */ /* 0x000fe200078e02ff */
[----:B------:R-:W2:Y:S01]  /*67b0*/  LDC R29, c[0x0][0x268] ;  /* 0x00009a00ff1d7b82 */ /* 0x000ea20000000800 */
[----:B0-----:R-:W-:Y:S01]  /*67c0*/  IMAD R108, R23, 0x2, R106 ;  /* 0x00000002176c7824 */ /* 0x001fe200078e026a */
[----:B------:R-:W-:Y:S01]  /*67d0*/  SHF.R.S32.HI R195, RZ, 0x1f, R134 ;  /* 0x0000001fffc37819 */ /* 0x000fe20000011486 */
[C---:B------:R-:W-:Y:S01]  /*67e0*/  IMAD R144, R5.reuse, 0x38, RZ ;  /* 0x0000003805907824 */ /* 0x040fe200078e02ff */
[----:B------:R-:W-:Y:S01]  /*67f0*/  SHF.R.S32.HI R196, RZ, 0x1f, R136 ;  /* 0x0000001fffc47819 */ /* 0x000fe20000011488 */
[C---:B------:R-:W-:Y:S01]  /*6800*/  IMAD R146, R5.reuse, 0x39, RZ ;  /* 0x0000003905927824 */ /* 0x040fe200078e02ff */
[----:B------:R-:W-:Y:S01]  /*6810*/  SHF.R.S32.HI R197, RZ, 0x1f, R138 ;  /* 0x0000001fffc57819 */ /* 0x000fe2000001148a */
[----:B------:R-:W-:Y:S01]  /*6820*/  IMAD R148, R5, 0x3a, RZ ;  /* 0x0000003a05947824 */ /* 0x000fe200078e02ff */
[----:B------:R-:W0:Y:S01]  /*6830*/  LDC R31, c[0x0][0x268] ;  /* 0x00009a00ff1f7b82 */ /* 0x000e220000000800 */
[----:B-1----:R-:W-:Y:S01]  /*6840*/  IMAD R110, R25, 0x2, R108 ;  /* 0x00000002196e7824 */ /* 0x002fe200078e026c */
[----:B------:R-:W-:Y:S01]  /*6850*/  SHF.R.S32.HI R201, RZ, 0x1f, R144 ;  /* 0x0000001fffc97819 */ /* 0x000fe20000011490 */
[----:B------:R-:W-:Y:S01]  /*6860*/  USGXT.U32 UR36, UR12, 0xe ;  /* 0x0000000e0c24789a */ /* 0x000fe20008000000 */
[----:B------:R-:W-:Y:S01]  /*6870*/  SHF.R.S32.HI R202, RZ, 0x1f, R146 ;  /* 0x0000001fffca7819 */ /* 0x000fe20000011492 */
[----:B------:R-:W-:Y:S01]  /*6880*/  UMOV UR10, 0xfffffffe ;  /* 0xfffffffe000a7882 */ /* 0x000fe20000000000 */
[----:B------:R-:W-:Y:S01]  /*6890*/  SHF.R.S32.HI R203, RZ, 0x1f, R148 ;  /* 0x0000001fffcb7819 */ /* 0x000fe20000011494 */
[----:B------:R-:W-:Y:S01]  /*68a0*/  UMOV UR11, 0x7fffffdf ;  /* 0x7fffffdf000b7882 */ /* 0x000fe20000000000 */
[----:B------:R-:W1:Y:S01]  /*68b0*/  LDC R33, c[0x0][0x268] ;  /* 0x00009a00ff217b82 */ /* 0x000e620000000800 */
[----:B---3--:R-:W-:Y:S01]  /*68c0*/  IMAD R112, R27, 0x2, R110 ;  /* 0x000000021b707824 */ /* 0x008fe200078e026e */
[----:B------:R-:W-:Y:S01]  /*68d0*/  UMOV UR37, URZ ;  /* 0x0000003f00257c82 */ /* 0x000fe20008000000 */
[----:B------:R-:W-:Y:S01]  /*68e0*/  UIADD3 UR12, UP0, UR23, 0x2, URZ ;  /* 0x00000002170c7890 */ /* 0x000fe2000ff1e03f */
[----:B------:R-:W-:Y:S01]  /*68f0*/  LOP3.LUT P0, RZ, R241, 0x1, RZ, 0xc0, !PT ;  /* 0x00000001f1ff7812 */ /* 0x000fe2000780c0ff */
[----:B------:R-:W-:Y:S01]  /*6900*/  UIADD3.64 UR10, UR36, -UR10, URZ ;  /* 0x8000000a240a7297 */ /* 0x000fe2000fffe03f */
[----:B------:R-:W-:-:S02]  /*6910*/  UMOV UR8, URZ ;  /* 0x0000003f00087c82 */ /* 0x000fc40008000000 */
[----:B------:R-:W3:Y:S01]  /*6920*/  LDC R35, c[0x0][0x268] ;  /* 0x00009a00ff237b82 */ /* 0x000ee20000000800 */
[----:B--2---:R-:W-:Y:S01]  /*6930*/  IMAD R114, R29, 0x2, R112 ;  /* 0x000000021d727824 */ /* 0x004fe200078e0270 */
[----:B------:R-:W-:Y:S02]  /*6940*/  UIADD3.X UR13, UR8, 0x40000040, URZ, UP0, !UPT ;  /* 0x40000040080d7890 */ /* 0x000fe400087fe43f */
[----:B------:R-:W-:Y:S01]  /*6950*/  UIADD3 UR14, UP1, UR36, 0x2, URZ ;  /* 0x00000002240e7890 */ /* 0x000fe2000ff3e03f */
[----:B------:R-:W-:Y:S01]  /*6960*/  UMOV UR9, URZ ;  /* 0x0000003f00097c82 */ /* 0x000fe20008000000 */
[----:B------:R-:W-:Y:S02]  /*6970*/  UMOV UR8, UR12 ;  /* 0x0000000c00087c82 */ /* 0x000fe40008000000 */
[----:B------:R-:W2:Y:S01]  /*6980*/  LDC R37, c[0x0][0x268] ;  /* 0x00009a00ff257b82 */ /* 0x000ea20000000800 */
[----:B0-----:R-:W-:Y:S01]  /*6990*/  IMAD R116, R31, 0x2, R114 ;  /* 0x000000021f747824 */ /* 0x001fe200078e0272 */
[----:B------:R-:W-:Y:S01]  /*69a0*/  UMOV UR37, 0x80000020 ;  /* 0x8000002000257882 */ /* 0x000fe20000000000 */
[----:B------:R-:W-:Y:S01]  /*69b0*/  UMOV UR5, URZ ;  /* 0x0000003f00057c82 */ /* 0x000fe20008000000 */
[----:B------:R-:W-:Y:S01]  /*69c0*/  UMOV UR4, URZ ;  /* 0x0000003f00047c82 */ /* 0x000fe20008000000 */
[----:B------:R-:W-:Y:S01]  /*69d0*/  UMOV UR61, URZ ;  /* 0x0000003f003d7c82 */ /* 0x000fe20008000000 */
[----:B------:R-:W-:Y:S01]  /*69e0*/  UMOV UR38, UR36 ;  /* 0x0000002400267c82 */ /* 0x000fe20008000000 */
[----:B------:R-:W-:Y:S01]  /*69f0*/  UMOV UR39, 0x40000040 ;  /* 0x4000004000277882 */ /* 0x000fe20000000000 */
[----:B------:R-:W0:Y:S01]  /*6a00*/  LDC R119, c[0x0][0x268] ;  /* 0x00009a00ff777b82 */ /* 0x000e220000000800 */
[----:B-1----:R-:W-:-:S04]  /*6a10*/  IMAD R118, R33, 0x4, R116 ;  /* 0x0000000421767824 */ /* 0x002fc800078e0274 */
[----:B---3--:R-:W-:-:S03]  /*6a20*/  IMAD R10, R35, 0x2, R118 ;  /* 0x00000002230a7824 */ /* 0x008fc600078e0276 */
[----:B------:R-:W1:Y:S01]  /*6a30*/  LDC R121, c[0x0][0x268] ;  /* 0x00009a00ff797b82 */ /* 0x000e620000000800 */
[----:B--2---:R-:W-:-:S07]  /*6a40*/  IMAD R36, R37, 0x2, R10 ;  /* 0x0000000225247824 */ /* 0x004fce00078e020a */
[----:B------:R-:W2:Y:S01]  /*6a50*/  LDC R123, c[0x0][0x268] ;  /* 0x00009a00ff7b7b82 */ /* 0x000ea20000000800 */
[----:B0-----:R-:W-:-:S07]  /*6a60*/  IMAD R92, R119, 0x2, R36 ;  /* 0x00000002775c7824 */ /* 0x001fce00078e0224 */
[----:B------:R-:W0:Y:S01]  /*6a70*/  LDC R125, c[0x0][0x268] ;  /* 0x00009a00ff7d7b82 */ /* 0x000e220000000800 */
[----:B------:R-:W-:Y:S01]  /*6a80*/  IMAD R119, R50, UR15, RZ ;  /* 0x0000000f32777c24 */ /* 0x000fe2000f8e02ff */
[----:B------:R-:W-:Y:S01]  /*6a90*/  IADD3 R50, P6, R72, R7, RZ ;  /* 0x0000000748327210 */ /* 0x000fe20007fde0ff */
[----:B------:R-:W-:-:S03]  /*6aa0*/  UIADD3.X UR15, UR9, 0x40000040, URZ, UP1, !UPT ;  /* 0x40000040090f7890 */ /* 0x000fc60008ffe43f */
[----:B------:R-:W-:Y:S01]  /*6ab0*/  UMOV UR9, UR13 ;  /* 0x0000000d00097c82 */ /* 0x000fe20008000000 */
[----:B------:R3:W-:Y:S01]  /*6ac0*/  STL [R1+0x66c], R50 ;  /* 0x00066c3201007387 */ /* 0x0007e20000100800 */
[----:B------:R-:W4:Y:S01]  /*6ad0*/  LDC R127, c[0x0][0x268] ;  /* 0x00009a00ff7f7b82 */ /* 0x000f220000000800 */
[----:B-1----:R-:W-:Y:S01]  /*6ae0*/  IMAD R34, R121, 0x2, R92 ;  /* 0x0000000279227824 */ /* 0x002fe200078e025c */
[----:B------:R-:W-:Y:S01]  /*6af0*/  UIADD3.64 UR18, UR8, 0x200, URZ ;  /* 0x0000020008127897 */ /* 0x000fe2000fffe03f */
[----:B------:R-:W-:Y:S01]  /*6b00*/  STL [R1+0x6a4], R80 ;  /* 0x0006a45001007387 */ /* 0x000fe20000100800 */
[----:B------:R-:W-:Y:S01]  /*6b10*/  IMAD R121, R54, UR17, RZ ;  /* 0x0000001136797c24 */ /* 0x000fe2000f8e02ff */
[----:B------:R-:W-:Y:S02]  /*6b20*/  UIADD3.64 UR12, UR8, 0x2, URZ ;  /* 0x00000002080c7897 */ /* 0x000fe4000fffe03f */
[----:B------:R1:W-:Y:S01]  /*6b30*/  STL [R1+0x6e4], R52 ;  /* 0x0006e43401007387 */ /* 0x0003e20000100800 */
[----:B------:R-:W5:Y:S01]  /*6b40*/  LDC R129, c[0x0][0x268] ;  /* 0x00009a00ff817b82 */ /* 0x000f620000000800 */
[-C--:B---3--:R-:W-:Y:S01]  /*6b50*/  IADD3 R50, P4, R24, R7.reuse, RZ ;  /* 0x0000000718327210 */ /* 0x088fe20007f9e0ff */
[----:B--2---:R-:W-:Y:S01]  /*6b60*/  IMAD R58, R123, 0x2, R34 ;  /* 0x000000027b3a7824 */ /* 0x004fe200078e0222 */
[----:B------:R-:W-:Y:S01]  /*6b70*/  UIADD3.64 UR16, UR8, 0x4, URZ ;  /* 0x0000000408107897 */ /* 0x000fe2000fffe03f */
[----:B------:R-:W-:Y:S01]  /*6b80*/  IMAD R123, R5, 0x27, RZ ;  /* 0x00000027057b7824 */ /* 0x000fe200078e02ff */
[----:B------:R-:W-:Y:S01]  /*6b90*/  UIADD3.64 UR20, UR8, 0x3fe, URZ ;  /* 0x000003fe08147897 */ /* 0x000fe2000fffe03f */
[----:B------:R2:W-:Y:S01]  /*6ba0*/  STL [R1+0x724], R50 ;  /* 0x0007243201007387 */ /* 0x0005e20000100800 */
[----:B------:R-:W-:Y:S01]  /*6bb0*/  UIADD3.64 UR24, UR8, 0x400, URZ ;  /* 0x0000040008187897 */ /* 0x000fe2000fffe03f */
[----:B------:R-:W3:Y:S01]  /*6bc0*/  LDC R131, c[0x0][0x268] ;  /* 0x00009a00ff837b82 */ /* 0x000ee20000000800 */
[-C--:B-1----:R-:W-:Y:S01]  /*6bd0*/  IADD3 R52, P5, R78, R7.reuse, RZ ;  /* 0x000000074e347210 */ /* 0x082fe20007fbe0ff */
[----:B------:R-:W-:Y:S01]  /*6be0*/  STL [R1+0xa64], R70 ;  /* 0x000a644601007387 */ /* 0x000fe20000100800 */
[----:B0-----:R-:W-:Y:S01]  /*6bf0*/  IMAD R60, R125, 0x2, R58 ;  /* 0x000000027d3c7824 */ /* 0x001fe200078e023a */
[----:B------:R-:W-:Y:S01]  /*6c00*/  SHF.R.S32.HI R184, RZ, 0x1f, R123 ;  /* 0x0000001fffb87819 */ /* 0x000fe2000001147b */
[----:B------:R-:W-:Y:S01]  /*6c10*/  IMAD R125, R5, 0x29, RZ ;  /* 0x00000029057d7824 */ /* 0x000fe200078e02ff */
[----:B------:R0:W-:Y:S01]  /*6c20*/  STL [R1+0x764], R52 ;  /* 0x0007643401007387 */ /* 0x0001e20000100800 */
[----:B------:R-:W-:Y:S01]  /*6c30*/  UIADD3.64 UR28, UR8, 0x402, URZ ;  /* 0x00000402081c7897 */ /* 0x000fe2000fffe03f */
[----:B--2---:R-:W-:Y:S01]  /*6c40*/  LEA.HI.X.SX32 R50, R72, R0, 0x1, P6 ;  /* 0x0000000048327211 */ /* 0x004fe200030f0eff */
[----:B------:R-:W1:Y:S01]  /*6c50*/  LDC R133, c[0x0][0x268] ;  /* 0x00009a00ff857b82 */ /* 0x000e620000000800 */
[----:B----4-:R-:W-:Y:S01]  /*6c60*/  IMAD R2, R127, 0x4, R60 ;  /* 0x000000047f027824 */ /* 0x010fe200078e023c */
[----:B------:R-:W-:Y:S01]  /*6c70*/  SHF.R.S32.HI R186, RZ, 0x1f, R125 ;  /* 0x0000001fffba7819 */ /* 0x000fe2000001147d */
[----:B------:R-:W-:Y:S01]  /*6c80*/  IMAD R127, R5, 0x2b, RZ ;  /* 0x0000002b057f7824 */ /* 0x000fe200078e02ff */
[----:B------:R2:W-:Y:S01]  /*6c90*/  STL [R1+0x668], R50 ;  /* 0x0006683201007387 */ /* 0x0005e20000100800 */
[----:B------:R-:W-:Y:S01]  /*6ca0*/  UIADD3.64 UR32, UR8, 0x404, URZ ;  /* 0x0000040408207897 */ /* 0x000fe2000fffe03f */
[----:B0-----:R-:W-:-:S02]  /*6cb0*/  IADD3 R52, P6, R38, R7, RZ ;  /* 0x0000000726347210 */ /* 0x001fc40007fde0ff */
[----:B------:R-:W0:Y:S01]  /*6cc0*/  LDC R135, c[0x0][0x268] ;  /* 0x00009a00ff877b82 */ /* 0x000e220000000800 */
[----:B-----5:R-:W-:Y:S01]  /*6cd0*/  IMAD R20, R129, 0x2, R2 ;  /* 0x0000000281147824 */ /* 0x020fe200078e0202 */
[----:B------:R-:W-:Y:S01]  /*6ce0*/  SHF.R.S32.HI R188, RZ, 0x1f, R127 ;  /* 0x0000001fffbc7819 */ /* 0x000fe2000001147f */
[----:B------:R-:W-:Y:S01]  /*6cf0*/  IMAD R129, R5, 0x2d, RZ ;  /* 0x0000002d05817824 */ /* 0x000fe200078e02ff */
[----:B------:R-:W-:Y:S01]  /*6d00*/  STL [R1+0x7a4], R52 ;  /* 0x0007a43401007387 */ /* 0x000fe20000100800 */
[-C--:B------:R-:W-:Y:S01]  /*6d10*/  LEA.HI.X.SX32 R38, R38, R0.reuse, 0x1, P6 ;  /* 0x0000000026267211 */ /* 0x080fe200030f0eff */
[----:B------:R-:W-:Y:S01]  /*6d20*/  UIADD3.64 UR40, UR8, 0x204, URZ ;  /* 0x0000020408287897 */ /* 0x000fe2000fffe03f */
[----:B--2---:R-:W-:Y:S01]  /*6d30*/  LEA.HI.X.SX32 R50, R4, R0, 0x1, P1 ;  /* 0x0000000004327211 */ /* 0x004fe200008f0eff */
[----:B------:R-:W2:Y:S01]  /*6d40*/  LDC R137, c[0x0][0x268] ;  /* 0x00009a00ff897b82 */ /* 0x000ea20000000800 */
[----:B------:R-:W-:Y:S01]  /*6d50*/  IADD3 R4, P1, R40, R7, RZ ;  /* 0x0000000728047210 */ /* 0x000fe20007f3e0ff */
[----:B---3--:R-:W-:Y:S01]  /*6d60*/  IMAD R22, R131, 0x2, R20 ;  /* 0x0000000283167824 */ /* 0x008fe200078e0214 */
[----:B------:R-:W-:Y:S01]  /*6d70*/  SHF.R.S32.HI R190, RZ, 0x1f, R129 ;  /* 0x0000001fffbe7819 */ /* 0x000fe20000011481 */
[----:B------:R3:W-:Y:S01]  /*6d80*/  STL [R1+0x6a0], R50 ;  /* 0x0006a03201007387 */ /* 0x0007e20000100800 */
[----:B------:R-:W-:Y:S01]  /*6d90*/  IMAD R131, R5, 0x2f, RZ ;  /* 0x0000002f05837824 */ /* 0x000fe200078e02ff */
[----:B------:R-:W-:-:S02]  /*6da0*/  UIADD3.64 UR44, UR8, 0x5fe, URZ ;  /* 0x000005fe082c7897 */ /* 0x000fc4000fffe03f */
[----:B------:R4:W-:Y:S01]  /*6db0*/  STL [R1+0x7e4], R4 ;  /* 0x0007e40401007387 */ /* 0x0009e20000100800 */
[----:B------:R-:W5:Y:S01]  /*6dc0*/  LDC R139, c[0x0][0x268] ;  /* 0x00009a00ff8b7b82 */ /* 0x000f620000000800 */
[----:B-1----:R-:W-:Y:S01]  /*6dd0*/  IMAD R16, R133, 0x2, R22 ;  /* 0x0000000285107824 */ /* 0x002fe200078e0216 */
[----:B------:R-:W-:Y:S01]  /*6de0*/  SHF.R.S32.HI R192, RZ, 0x1f, R131 ;  /* 0x0000001fffc07819 */ /* 0x000fe20000011483 */
[----:B------:R-:W-:Y:S01]  /*6df0*/  IMAD R133, R5, 0x31, RZ ;  /* 0x0000003105857824 */ /* 0x000fe200078e02ff */
[----:B------:R-:W-:Y:S01]  /*6e00*/  UIADD3.64 UR48, UR8, 0x600, URZ ;  /* 0x0000060008307897 */ /* 0x000fe2000fffe03f */
[-C--:B---3--:R-:W-:Y:S01]  /*6e10*/  LEA.HI.X.SX32 R50, R76, R0.reuse, 0x1, P2 ;  /* 0x000000004c327211 */ /* 0x088fe200010f0eff */
[----:B------:R-:W-:Y:S01]  /*6e20*/  UIADD3.64 UR52, UR8, 0x602, URZ ;  /* 0x0000060208347897 */ /* 0x000fe2000fffe03f */
[-C--:B------:R-:W-:Y:S01]  /*6e30*/  IADD3 R52, P2, R42, R7.reuse, RZ ;  /* 0x000000072a347210 */ /* 0x080fe20007f5e0ff */
[----:B------:R-:W1:Y:S01]  /*6e40*/  LDC R141, c[0x0][0x268] ;  /* 0x00009a00ff8d7b82 */ /* 0x000e620000000800 */
[-C--:B----4-:R-:W-:Y:S01]  /*6e50*/  LEA.HI.X.SX32 R4, R24, R0.reuse, 0x1, P4 ;  /* 0x0000000018047211 */ /* 0x090fe200020f0eff */
[----:B------:R-:W-:Y:S01]  /*6e60*/  STL [R1+0x6e0], R50 ;  /* 0x0006e03201007387 */ /* 0x000fe20000100800 */
[----:B------:R-:W-:Y:S01]  /*6e70*/  LEA.HI.X.SX32 R24, R78, R0, 0x1, P5 ;  /* 0x000000004e187211 */ /* 0x000fe200028f0eff */
[----:B0-----:R-:W-:Y:S01]  /*6e80*/  IMAD R32, R135, 0x2, R16 ;  /* 0x0000000287207824 */ /* 0x001fe200078e0210 */
[----:B------:R-:W-:Y:S01]  /*6e90*/  SHF.R.S32.HI R194, RZ, 0x1f, R133 ;  /* 0x0000001fffc27819 */ /* 0x000fe20000011485 */
[----:B------:R0:W-:Y:S01]  /*6ea0*/  STL [R1+0x824], R52 ;  /* 0x0008243401007387 */ /* 0x0001e20000100800 */
[----:B------:R-:W-:Y:S01]  /*6eb0*/  IMAD.MOV.U32 R135, RZ, RZ, 0x7632 ;  /* 0x00007632ff877424 */ /* 0x000fe200078e00ff */
[----:B------:R-:W3:Y:S01]  /*6ec0*/  LDC R143, c[0x0][0x268] ;  /* 0x00009a00ff8f7b82 */ /* 0x000ee20000000800 */
[----:B--2---:R-:W-:Y:S01]  /*6ed0*/  IMAD R56, R137, 0x2, R32 ;  /* 0x0000000289387824 */ /* 0x004fe200078e0220 */
[----:B------:R2:W-:Y:S01]  /*6ee0*/  STL [R1+0x720], R4 ;  /* 0x0007200401007387 */ /* 0x0005e20000100800 */
[----:B------:R-:W-:Y:S01]  /*6ef0*/  UIADD3.64 UR56, UR8, 0x604, URZ ;  /* 0x0000060408387897 */ /* 0x000fe2000fffe03f */
[----:B0-----:R-:W-:-:S04]  /*6f00*/  IADD3 R52, P4, R44, R7, RZ ;  /* 0x000000072c347210 */ /* 0x001fc80007f9e0ff */
[----:B------:R-:W0:Y:S01]  /*6f10*/  LDC R145, c[0x0][0x268] ;  /* 0x00009a00ff917b82 */ /* 0x000e220000000800 */
[----:B-----5:R-:W-:Y:S01]  /*6f20*/  IMAD R54, R139, 0x2, R56 ;  /* 0x000000028b367824 */ /* 0x020fe200078e0238 */
[----:B--2---:R-:W-:Y:S01]  /*6f30*/  IADD3 R4, P5, R119, R7, RZ ;  /* 0x0000000777047210 */ /* 0x004fe20007fbe0ff */
[----:B------:R-:W-:Y:S01]  /*6f40*/  STL [R1+0x868], R52 ;  /* 0x0008683401007387 */ /* 0x000fe20000100800 */
[----:B------:R-:W-:Y:S02]  /*6f50*/  IMAD R139, R5, 0x35, RZ ;  /* 0x00000035058b7824 */ /* 0x000fe400078e02ff */
[----:B-1----:R-:W-:Y:S01]  /*6f60*/  IMAD R88, R141, 0x4, R54 ;  /* 0x000000048d587824 */ /* 0x002fe200078e0236 */
[----:B------:R1:W-:Y:S01]  /*6f70*/  STL [R1+0x760], R24 ;  /* 0x0007601801007387 */ /* 0x0003e20000100800 */
[----:B------:R-:W2:Y:S01]  /*6f80*/  LDC R147, c[0x0][0x268] ;  /* 0x00009a00ff937b82 */ /* 0x000ea20000000800 */
[----:B------:R-:W-:Y:S01]  /*6f90*/  IMAD R141, R5, 0x36, RZ ;  /* 0x00000036058d7824 */ /* 0x000fe200078e02ff */
[----:B------:R-:W-:Y:S01]  /*6fa0*/  SHF.R.S32.HI R198, RZ, 0x1f, R139 ;  /* 0x0000001fffc67819 */ /* 0x000fe2000001148b */
[----:B------:R4:W-:Y:S01]  /*6fb0*/  STL [R1+0x8a8], R4 ;  /* 0x0008a80401007387 */ /* 0x0009e20000100800 */
[----:B---3--:R-:W-:-:S03]  /*6fc0*/  IMAD R90, R143, 0x2, R88 ;  /* 0x000000028f5a7824 */ /* 0x008fc600078e0258 */
[----:B------:R3:W-:Y:S01]  /*6fd0*/  STL [R1+0x7a0], R38 ;  /* 0x0007a02601007387 */ /* 0x0007e20000100800 */
[----:B------:R-:W5:Y:S01]  /*6fe0*/  LDC R149, c[0x0][0x268] ;  /* 0x00009a00ff957b82 */ /* 0x000f620000000800 */
[-C--:B-1----:R-:W-:Y:S01]  /*6ff0*/  LEA.HI.X.SX32 R24, R40, R0.reuse, 0x1, P1 ;  /* 0x0000000028187211 */ /* 0x082fe200008f0eff */
[----:B------:R-:W-:Y:S01]  /*7000*/  IMAD R143, R5, 0x37, RZ ;  /* 0x00000037058f7824 */ /* 0x000fe200078e02ff */
[-C--:B------:R-:W-:Y:S02]  /*7010*/  LEA.HI.X.SX32 R40, R44, R0.reuse, 0x1, P4 ;  /* 0x000000002c287211 */ /* 0x080fe400020f0eff */
[----:B----4-:R-:W-:Y:S01]  /*7020*/  IADD3 R4, P6, R120, R7, RZ ;  /* 0x0000000778047210 */ /* 0x010fe20007fde0ff */
[----:B0-----:R-:W-:Y:S02]  /*7030*/  IMAD R80, R145, 0x2, R90 ;  /* 0x0000000291507824 */ /* 0x001fe400078e025a */
[----:B------:R-:W0:Y:S01]  /*7040*/  LDC R151, c[0x0][0x268] ;  /* 0x00009a00ff977b82 */ /* 0x000e220000000800 */
[----:B---3--:R-:W-:Y:S01]  /*7050*/  LEA.HI.X.SX32 R38, R42, R0, 0x1, P2 ;  /* 0x000000002a267211 */ /* 0x008fe200010f0eff */
[----:B------:R1:W-:Y:S01]  /*7060*/  STL [R1+0x8e8], R4 ;  /* 0x0008e80401007387 */ /* 0x0003e20000100800 */
[----:B------:R-:W-:-:S02]  /*7070*/  SHF.R.S32.HI R199, RZ, 0x1f, R141 ;  /* 0x0000001fffc77819 */ /* 0x000fc4000001148d */
[----:B------:R-:W-:Y:S01]  /*7080*/  SHF.R.S32.HI R200, RZ, 0x1f, R143 ;  /* 0x0000001fffc87819 */ /* 0x000fe2000001148f */
[----:B------:R3:W-:Y:S02]  /*7090*/  STL [R1+0x7e0], R24 ;  /* 0x0007e01801007387 */ /* 0x0007e40000100800 */
[----:B------:R-:W4:Y:S01]  /*70a0*/  LDC R153, c[0x0][0x268] ;  /* 0x00009a00ff997b82 */ /* 0x000f220000000800 */
[----:B--2---:R-:W-:Y:S01]  /*70b0*/  IMAD R82, R147, 0x2, R80 ;  /* 0x0000000293527824 */ /* 0x004fe200078e0250 */
[-C--:B-1----:R-:W-:Y:S02]  /*70c0*/  IADD3 R4, P1, R121, R7.reuse, RZ ;  /* 0x0000000779047210 */ /* 0x082fe40007f3e0ff */
[----:B---3--:R-:W-:-:S03]  /*70d0*/  IADD3 R24, P2, R62, R7, RZ ;  /* 0x000000073e187210 */ /* 0x008fc60007f5e0ff */
[----:B------:R-:W-:Y:S01]  /*70e0*/  STL [R1+0x928], R4 ;  /* 0x0009280401007387 */ /* 0x000fe20000100800 */
[----:B------:R-:W1:Y:S01]  /*70f0*/  LDC R155, c[0x0][0x268] ;  /* 0x00009a00ff9b7b82 */ /* 0x000e620000000800 */
[----:B-----5:R-:W-:Y:S02]  /*7100*/  IMAD R84, R149, 0x2, R82 ;  /* 0x0000000295547824 */ /* 0x020fe400078e0252 */
[----:B------:R2:W-:Y:S01]  /*7110*/  STL [R1+0x820], R38 ;  /* 0x0008202601007387 */ /* 0x0005e20000100800 */
[----:B------:R-:W-:Y:S02]  /*7120*/  IMAD R149, R5, 0x3b, RZ ;  /* 0x0000003b05957824 */ /* 0x000fe400078e02ff */
[----:B0-----:R-:W-:Y:S01]  /*7130*/  IMAD R50, R151, 0x2, R84 ;  /* 0x0000000297327824 */ /* 0x001fe200078e0254 */
[----:B------:R0:W-:Y:S01]  /*7140*/  STL [R1+0x968], R24 ;  /* 0x0009681801007387 */ /* 0x0001e20000100800 */
[----:B------:R-:W3:Y:S01]  /*7150*/  LDC R157, c[0x0][0x268] ;  /* 0x00009a00ff9d7b82 */ /* 0x000ee20000000800 */
[----:B------:R-:W-:Y:S01]  /*7160*/  IMAD R151, R5, 0x3c, RZ ;  /* 0x0000003c05977824 */ /* 0x000fe200078e02ff */
[----:B------:R-:W-:Y:S01]  /*7170*/  SHF.R.S32.HI R204, RZ, 0x1f, R149 ;  /* 0x0000001fffcc7819 */ /* 0x000fe20000011495 */
[----:B------:R5:W-:Y:S01]  /*7180*/  STL [R1+0x864], R40 ;  /* 0x0008642801007387 */ /* 0x000be20000100800 */
[----:B--2---:R-:W-:Y:S01]  /*7190*/  IADD3 R38, P4, R64, R7, RZ ;  /* 0x0000000740267210 */ /* 0x004fe20007f9e0ff */
[----:B----4-:R-:W-:Y:S01]  /*71a0*/  IMAD R52, R153, 0x2, R50 ;  /* 0x0000000299347824 */ /* 0x010fe200078e0232 */
[----:B------:R-:W-:-:S02]  /*71b0*/  SHF.R.S32.HI R205, RZ, 0x1f, R151 ;  /* 0x0000001fffcd7819 */ /* 0x000fc40000011497 */
[----:B------:R-:W2:Y:S01]  /*71c0*/  LDC R159, c[0x0][0x268] ;  /* 0x00009a00ff9f7b82 */ /* 0x000ea20000000800 */
[-C--:B0-----:R-:W-:Y:S01]  /*71d0*/  LEA.HI.X.SX32 R24, R119, R0.reuse, 0x1, P5 ;  /* 0x0000000077187211 */ /* 0x081fe200028f0eff */
[----:B------:R0:W-:Y:S01]  /*71e0*/  STL [R1+0x9a8], R38 ;  /* 0x0009a82601007387 */ /* 0x0001e20000100800 */
[C---:B------:R-:W-:Y:S01]  /*71f0*/  IMAD R119, R5.reuse, 0x23, RZ ;  /* 0x0000002305777824 */ /* 0x040fe200078e02ff */
[----:B-----5:R-:W-:Y:S02]  /*7200*/  IADD3 R40, P5, R66, R7, RZ ;  /* 0x0000000742287210 */ /* 0x020fe40007fbe0ff */
[----:B------:R4:W-:Y:S01]  /*7210*/  STL [R1+0x8a4], R24 ;  /* 0x0008a41801007387 */ /* 0x0009e20000100800 */
[----:B------:R-:W-:Y:S01]  /*7220*/  IMAD R153, R5, 0x3d, RZ ;  /* 0x0000003d05997824 */ /* 0x000fe200078e02ff */
[----:B------:R-:W5:Y:S01]  /*7230*/  LDC R161, c[0x0][0x268] ;  /* 0x00009a00ffa17b82 */ /* 0x000f620000000800 */
[----:B-1----:R-:W-:Y:S01]  /*7240*/  IMAD R86, R155, 0x4, R52 ;  /* 0x000000049b567824 */ /* 0x002fe200078e0234 */
[----:B------:R1:W-:Y:S01]  /*7250*/  STL [R1+0x9e8], R40 ;  /* 0x0009e82801007387 */ /* 0x0003e20000100800 */
[C---:B------:R-:W-:Y:S01]  /*7260*/  IMAD R155, R5.reuse, 0x3e, RZ ;  /* 0x0000003e059b7824 */ /* 0x040fe200078e02ff */
[----:B0-----:R-:W-:Y:S01]  /*7270*/  LEA.HI.X.SX32 R38, R120, R0, 0x1, P6 ;  /* 0x0000000078267211 */ /* 0x001fe200030f0eff */
[----:B------:R-:W-:Y:S01]  /*7280*/  IMAD R120, R5, 0x24, RZ ;  /* 0x0000002405787824 */ /* 0x000fe200078e02ff */
[----:B------:R-:W-:-:S02]  /*7290*/  SHF.R.S32.HI R180, RZ, 0x1f, R119 ;  /* 0x0000001fffb47819 */ /* 0x000fc40000011477 */
[----:B----4-:R-:W-:Y:S01]  /*72a0*/  IADD3 R24, P6, R68, R7, RZ ;  /* 0x0000000744187210 */ /* 0x010fe20007fde0ff */
[----:B------:R0:W-:Y:S01]  /*72b0*/  STL [R1+0x8e4], R38 ;  /* 0x0008e42601007387 */ /* 0x0001e20000100800 */
[----:B------:R-:W4:Y:S01]  /*72c0*/  LDC R163, c[0x0][0x268] ;  /* 0x00009a00ffa37b82 */ /* 0x000f220000000800 */
[----:B---3--:R-:W-:Y:S01]  /*72d0*/  IMAD R4, R157, 0x2, R86 ;  /* 0x000000029d047824 */ /* 0x008fe200078e0256 */
[-C--:B-1----:R-:W-:Y:S01]  /*72e0*/  LEA.HI.X.SX32 R40, R121, R0.reuse, 0x1, P1 ;  /* 0x0000000079287211 */ /* 0x082fe200008f0eff */
[----:B------:R1:W-:Y:S01]  /*72f0*/  STL [R1+0xa60], R24 ;  /* 0x000a601801007387 */ /* 0x0003e20000100800 */
[----:B------:R-:W-:Y:S01]  /*7300*/  IMAD R121, R5, 0x25, RZ ;  /* 0x0000002505797824 */ /* 0x000fe200078e02ff */
[----:B------:R-:W-:Y:S01]  /*7310*/  SHF.R.S32.HI R181, RZ, 0x1f, R120 ;  /* 0x0000001fffb57819 */ /* 0x000fe20000011478 */
[----:B--2---:R-:W-:Y:S01]  /*7320*/  IMAD R76, R159, 0x2, R4 ;  /* 0x000000029f4c7824 */ /* 0x004fe200078e0204 */
[----:B------:R2:W-:Y:S01]  /*7330*/  STL [R1+0x924], R40 ;  /* 0x0009242801007387 */ /* 0x0005e20000100800 */
[----:B------:R-:W3:Y:S01]  /*7340*/  LDC R165, c[0x0][0x268] ;  /* 0x00009a00ffa57b82 */ /* 0x000ee20000000800 */
[----:B0-----:R-:W-:Y:S01]  /*7350*/  LEA.HI.X.SX32 R38, R62, R0, 0x1, P2 ;  /* 0x000000003e267211 */ /* 0x001fe200010f0eff */
[----:B------:R-:W-:Y:S01]  /*7360*/  IMAD R157, R5, 0x3f, RZ ;  /* 0x0000003f059d7824 */ /* 0x000fe200078e02ff */
[----:B------:R-:W-:-:S02]  /*7370*/  SHF.R.S32.HI R182, RZ, 0x1f, R121 ;  /* 0x0000001fffb67819 */ /* 0x000fc40000011479 */
[-C--:B-1----:R-:W-:Y:S01]  /*7380*/  LEA.HI.X.SX32 R24, R64, R0.reuse, 0x1, P4 ;  /* 0x0000000040187211 */ /* 0x082fe200020f0eff */
[----:B------:R0:W-:Y:S01]  /*7390*/  STL [R1+0x964], R38 ;  /* 0x0009642601007387 */ /* 0x0001e20000100800 */
[----:B-----5:R-:W-:Y:S01]  /*73a0*/  IMAD R78, R161, 0x2, R76 ;  /* 0x00000002a14e7824 */ /* 0x020fe200078e024c */
[----:B------:R-:W1:Y:S01]  /*73b0*/  LDC R167, c[0x0][0x268] ;  /* 0x00009a00ffa77b82 */ /* 0x000e620000000800 */
[----:B--2---:R-:W-:Y:S01]  /*73c0*/  LEA.HI.X.SX32 R40, R66, R0, 0x1, P5 ;  /* 0x0000000042287211 */ /* 0x004fe200028f0eff */
[----:B------:R2:W-:Y:S01]  /*73d0*/  STL [R1+0x9a4], R24 ;  /* 0x0009a41801007387 */ /* 0x0005e20000100800 */
[----:B------:R-:W-:Y:S02]  /*73e0*/  SHF.R.S32.HI R206, RZ, 0x1f, R153 ;  /* 0x0000001fffce7819 */ /* 0x000fe40000011499 */
[----:B------:R-:W-:Y:S01]  /*73f0*/  SHF.R.S32.HI R207, RZ, 0x1f, R155 ;  /* 0x0000001fffcf7819 */ /* 0x000fe2000001149b */
[----:B------:R5:W-:Y:S01]  /*7400*/  STL [R1+0x9e4], R40 ;  /* 0x0009e42801007387 */ /* 0x000be20000100800 */
[----:B------:R-:W-:Y:S01]  /*7410*/  SHF.R.S32.HI R209, RZ, 0x1f, R157 ;  /* 0x0000001fffd17819 */ /* 0x000fe2000001149d */
[----:B------:R-:W1:Y:S01]  /*7420*/  LDC R169, c[0x0][0x268] ;  /* 0x00009a00ffa97b82 */ /* 0x000e620000000800 */
[-C--:B0-----:R-:W-:Y:S01]  /*7430*/  IADD3 R38, P1, R74, R7.reuse, RZ ;  /* 0x000000074a267210 */ /* 0x081fe20007f3e0ff */
[----:B----4-:R-:W-:Y:S01]  /*7440*/  IMAD R72, R163, 0x2, R78 ;  /* 0x00000002a3487824 */ /* 0x010fe200078e024e */
[----:B--2---:R-:W-:-:S03]  /*7450*/  IADD3 R24, P2, R94, R7, RZ ;  /* 0x000000075e187210 */ /* 0x004fc60007f5e0ff */
[----:B------:R0:W-:Y:S01]  /*7460*/  STL [R1+0x674], R38 ;  /* 0x0006742601007387 */ /* 0x0001e20000100800 */
[----:B-----5:R-:W-:Y:S01]  /*7470*/  LEA.HI.X.SX32 R40, R68, R0, 0x1, P6 ;  /* 0x0000000044287211 */ /* 0x020fe200030f0eff */
[----:B------:R-:W2:Y:S02]  /*7480*/  LDC R171, c[0x0][0x268] ;  /* 0x00009a00ffab7b82 */ /* 0x000ea40000000800 */
[----:B------:R4:W-:Y:S01]  /*7490*/  STL [R1+0x67c], R24 ;  /* 0x00067c1801007387 */ /* 0x0009e20000100800 */
[----:B---3--:R-:W-:-:S03]  /*74a0*/  IMAD R70, R165, 0x2, R72 ;  /* 0x00000002a5467824 */ /* 0x008fc600078e0248 */
[----:B------:R3:W-:Y:S01]  /*74b0*/  STL [R1+0xa50], R40 ;  /* 0x000a502801007387 */ /* 0x0007e20000100800 */
[-C--:B0-----:R-:W-:Y:S01]  /*74c0*/  LEA.HI.X.SX32 R38, R74, R0.reuse, 0x1, P1 ;  /* 0x000000004a267211 */ /* 0x081fe200008f0eff */
[----:B------:R-:W0:Y:S01]  /*74d0*/  LDC R173, c[0x0][0x268] ;  /* 0x00009a00ffad7b82 */ /* 0x000e220000000800 */
[----:B-1----:R-:W-:Y:S01]  /*74e0*/  IMAD R74, R167, 0x2, R70 ;  /* 0x00000002a74a7824 */ /* 0x002fe200078e0246 */
[----:B----4-:R-:W-:Y:S02]  /*74f0*/  LEA.HI.X.SX32 R24, R94, R0, 0x1, P2 ;  /* 0x000000005e187211 */ /* 0x010fe400010f0eff */
[----:B------:R1:W-:Y:S01]  /*7500*/  STL [R1+0x670], R38 ;  /* 0x0006702601007387 */ /* 0x0003e20000100800 */
[----:B---3--:R-:W-:-:S03]  /*7510*/  IADD3 R40, P1, R96, R7, RZ ;  /* 0x0000000760287210 */ /* 0x008fc60007f3e0ff */
[----:B------:R3:W-:Y:S01]  /*7520*/  STL [R1+0x678], R24 ;  /* 0x0006781801007387 */ /* 0x0007e20000100800 */
[----:B------:R-:W4:Y:S01]  /*7530*/  LDC R175, c[0x0][0x268] ;  /* 0x00009a00ffaf7b82 */ /* 0x000f220000000800 */
[----:B------:R-:W-:Y:S02]  /*7540*/  IMAD R66, R169, 0x4, R74 ;  /* 0x00000004a9427824 */ /* 0x000fe400078e024a */
[----:B------:R5:W-:Y:S01]  /*7550*/  STL [R1+0x684], R40 ;  /* 0x0006842801007387 */ /* 0x000be20000100800 */
[----:B-1----:R-:W-:Y:S01]  /*7560*/  IADD3 R38, P2, R98, R7, RZ ;  /* 0x0000000762267210 */ /* 0x002fe20007f5e0ff */
[----:B--2---:R-:W-:-:S03]  /*7570*/  IMAD R68, R171, 0x2, R66 ;  /* 0x00000002ab447824 */ /* 0x004fc600078e0242 */
[----:B------:R-:W1:Y:S01]  /*7580*/  LDC R117, c[0x0][0x268] ;  /* 0x00009a00ff757b82 */ /* 0x000e620000000800 */
[----:B---3--:R-:W-:Y:S01]  /*7590*/  IADD3 R24, P4, R100, R7, RZ ;  /* 0x0000000764187210 */ /* 0x008fe20007f9e0ff */
[----:B------:R2:W-:Y:S01]  /*75a0*/  STL [R1+0x68c], R38 ;  /* 0x00068c2601007387 */ /* 0x0005e20000100800 */
[----:B-----5:R-:W-:-:S03]  /*75b0*/  LEA.HI.X.SX32 R40, R96, R0, 0x1, P1 ;  /* 0x0000000060287211 */ /* 0x020fc600008f0eff */
[----:B------:R3:W-:Y:S01]  /*75c0*/  STL [R1+0x694], R24 ;  /* 0x0006941801007387 */ /* 0x0007e20000100800 */
[----:B0-----:R-:W-:Y:S01]  /*75d0*/  IMAD R44, R173, 0x2, R68 ;  /* 0x00000002ad2c7824 */ /* 0x001fe200078e0244 */
[----:B------:R-:W0:Y:S02]  /*75e0*/  LDC R115, c[0x0][0x268] ;  /* 0x00009a00ff737b82 */ /* 0x000e240000000800 */
[----:B------:R5:W-:Y:S01]  /*75f0*/  STL [R1+0x680], R40 ;  /* 0x0006802801007387 */ /* 0x000be20000100800 */
[-C--:B--2---:R-:W-:Y:S02]  /*7600*/  LEA.HI.X.SX32 R38, R98, R0.reuse, 0x1, P2 ;  /* 0x0000000062267211 */ /* 0x084fe400010f0eff */
[----:B---3--:R-:W-:-:S03]  /*7610*/  LEA.HI.X.SX32 R24, R100, R0, 0x1, P4 ;  /* 0x0000000064187211 */ /* 0x008fc600020f0eff */
[----:B------:R2:W-:Y:S01]  /*7620*/  STL [R1+0x688], R38 ;  /* 0x0006882601007387 */ /* 0x0005e20000100800 */
[----:B------:R-:W3:Y:S01]  /*7630*/  LDC R113, c[0x0][0x268] ;  /* 0x00009a00ff717b82 */ /* 0x000ee20000000800 */
[----:B----4-:R-:W-:Y:S01]  /*7640*/  IMAD R64, R175, 0x2, R44 ;  /* 0x00000002af407824 */ /* 0x010fe200078e022c */
[-C--:B-----5:R-:W-:Y:S01]  /*7650*/  IADD3 R40, P1, R102, R7.reuse, RZ ;  /* 0x0000000766287210 */ /* 0x0a0fe20007f3e0ff */
[----:B------:R4:W-:Y:S02]  /*7660*/  STL [R1+0x690], R24 ;  /* 0x0006901801007387 */ /* 0x0009e40000100800 */
[----:B-1----:R-:W-:Y:S02]  /*7670*/  IMAD R42, R117, 0x2, R64 ;  /* 0x00000002752a7824 */ /* 0x002fe400078e0240 */
[----:B------:R1:W-:Y:S01]  /*7680*/  STL [R1+0x69c], R40 ;  /* 0x00069c2801007387 */ /* 0x0003e20000100800 */
[----:B------:R-:W5:Y:S01]  /*7690*/  LDC R111, c[0x0][0x268] ;  /* 0x00009a00ff6f7b82 */ /* 0x000f620000000800 */
[-C--:B--2---:R-:W-:Y:S01]  /*76a0*/  IADD3 R38, P2, R104, R7.reuse, RZ ;  /* 0x0000000768267210 */ /* 0x084fe20007f5e0ff */
[----:B------:R-:W-:Y:S01]  /*76b0*/  IMAD R117, R5, 0x21, RZ ;  /* 0x0000002105757824 */ /* 0x000fe200078e02ff */
[----:B----4-:R-:W-:-:S03]  /*76c0*/  IADD3 R24, P4, R106, R7, RZ ;  /* 0x000000076a187210 */ /* 0x010fc60007f9e0ff */
[----:B------:R2:W-:Y:S01]  /*76d0*/  STL [R1+0x6ac], R38 ;  /* 0x0006ac2601007387 */ /* 0x0005e20000100800 */
[----:B------:R-:W-:Y:S01]  /*76e0*/  SHF.R.S32.HI R178, RZ, 0x1f, R117 ;  /* 0x0000001fffb27819 */ /* 0x000fe20000011475 */
[----:B------:R-:W4:Y:S01]  /*76f0*/  LDC R109, c[0x0][0x268] ;  /* 0x00009a00ff6d7b82 */ /* 0x000f220000000800 */
[-C--:B-1----:R-:W-:Y:S01]  /*7700*/  LEA.HI.X.SX32 R40, R102, R0.reuse, 0x1, P1 ;  /* 0x0000000066287211 */ /* 0x082fe200008f0eff */
[----:B------:R1:W-:Y:S04]  /*7710*/  STL [R1+0x6b4], R24 ;  /* 0x0006b41801007387 */ /* 0x0003e80000100800 */
[----:B------:R0:W-:Y:S01]  /*7720*/  STL [R1+0x698], R40 ;  /* 0x0006982801007387 */ /* 0x0001e20000100800 */
[-C--:B--2---:R-:W-:Y:S01]  /*7730*/  LEA.HI.X.SX32 R38, R104, R0.reuse, 0x1, P2 ;  /* 0x0000000068267211 */ /* 0x084fe200010f0eff */
[----:B------:R-:W2:Y:S01]  /*7740*/  LDC R107, c[0x0][0x268] ;  /* 0x00009a00ff6b7b82 */ /* 0x000ea20000000800 */
[----:B-1----:R-:W-:-:S03]  /*7750*/  LEA.HI.X.SX32 R24, R106, R0, 0x1, P4 ;  /* 0x000000006a187211 */ /* 0x002fc600020f0eff */
[----:B------:R1:W-:Y:S01]  /*7760*/  STL [R1+0x6a8], R38 ;  /* 0x0006a82601007387 */ /* 0x0003e20000100800 */
[----:B0-----:R-:W-:-:S03]  /*7770*/  IADD3 R40, P1, R108, R7, RZ ;  /* 0x000000076c287210 */ /* 0x001fc60007f3e0ff */
[----:B------:R0:W-:Y:S01]  /*7780*/  STL [R1+0x6b0], R24 ;  /* 0x0006b01801007387 */ /* 0x0001e20000100800 */
[----:B------:R-:W2:Y:S03]  /*7790*/  LDC R105, c[0x0][0x268] ;  /* 0x00009a00ff697b82 */ /* 0x000ea60000000800 */
[----:B------:R3:W-:Y:S01]  /*77a0*/  STL [R1+0x6bc], R40 ;  /* 0x0006bc2801007387 */ /* 0x0007e20000100800 */
[----:B-1----:R-:W-:-:S04]  /*77b0*/  IADD3 R38, P2, R110, R7, RZ ;  /* 0x000000076e267210 */ /* 0x002fc80007f5e0ff */
[----:B------:R-:W1:Y:S01]  /*77c0*/  LDC R103, c[0x0][0x268] ;  /* 0x00009a00ff677b82 */ /* 0x000e620000000800 */
[----:B0-----:R-:W-:Y:S01]  /*77d0*/  IADD3 R24, P4, R112, R7, RZ ;  /* 0x0000000770187210 */ /* 0x001fe20007f9e0ff */
[----:B------:R0:W-:Y:S01]  /*77e0*/  STL [R1+0x6c4], R38 ;  /* 0x0006c42601007387 */ /* 0x0001e20000100800 */
[----:B---3--:R-:W-:-:S03]  /*77f0*/  LEA.HI.X.SX32 R40, R108, R0, 0x1, P1 ;  /* 0x000000006c287211 */ /* 0x008fc600008f0eff */
[----:B------:R3:W-:Y:S01]  /*7800*/  STL [R1+0x6cc], R24 ;  /* 0x0006cc1801007387 */ /* 0x0007e20000100800 */
[C---:B------:R-:W-:Y:S01]  /*7810*/  IMAD R108, R5.reuse, 0x18, RZ ;  /* 0x00000018056c7824 */ /* 0x040fe200078e02ff */
[----:B------:R-:W1:Y:S02]  /*7820*/  LDC R101, c[0x0][0x268] ;  /* 0x00009a00ff657b82 */ /* 0x000e640000000800 */
[----:B------:R5:W-:Y:S01]  /*7830*/  STL [R1+0x6b8], R40 ;  /* 0x0006b82801007387 */ /* 0x000be20000100800 */
[-C--:B0-----:R-:W-:Y:S01]  /*7840*/  LEA.HI.X.SX32 R38, R112, R0.reuse, 0x1, P4 ;  /* 0x0000000070267211 */ /* 0x081fe200020f0eff */
[C---:B------:R-:W-:Y:S01]  /*7850*/  IMAD R112, R5.reuse, 0x1c, RZ ;  /* 0x0000001c05707824 */ /* 0x040fe200078e02ff */
[----:B------:R-:W-:Y:S02]  /*7860*/  IADD3 R62, P4, R118, R7, RZ ;  /* 0x00000007763e7210 */ /* 0x000fe40007f9e0ff */
[-C--:B---3--:R-:W-:Y:S01]  /*7870*/  LEA.HI.X.SX32 R24, R110, R0.reuse, 0x1, P2 ;  /* 0x000000006e187211 */ /* 0x088fe200010f0eff */
[----:B------:R-:W0:Y:S01]  /*7880*/  LDC R99, c[0x0][0x268] ;  /* 0x00009a00ff637b82 */ /* 0x000e220000000800 */
[----:B------:R-:W-:Y:S01]  /*7890*/  LEA.HI.X.SX32 R94, R118, R0, 0x1, P4 ;  /* 0x00000000765e7211 */ /* 0x000fe200020f0eff */
[----:B------:R-:W-:Y:S01]  /*78a0*/  IMAD R110, R5, 0x1a, RZ ;  /* 0x0000001a056e7824 */ /* 0x000fe200078e02ff */
[----:B------:R-:W-:Y:S01]  /*78b0*/  SHF.R.S32.HI R169, RZ, 0x1f, R108 ;  /* 0x0000001fffa97819 */ /* 0x000fe2000001146c */
[----:B------:R3:W-:Y:S01]  /*78c0*/  STL [R1+0x6c0], R24 ;  /* 0x0006c01801007387 */ /* 0x0007e20000100800 */
[----:B-----5:R-:W-:Y:S01]  /*78d0*/  IMAD R40, R115, 0x2, R42 ;  /* 0x0000000273287824 */ /* 0x020fe200078e022a */
[----:B------:R-:W-:Y:S01]  /*78e0*/  SHF.R.S32.HI R173, RZ, 0x1f, R112 ;  /* 0x0000001fffad7819 */ /* 0x000fe20000011470 */
[C---:B------:R-:W-:Y:S01]  /*78f0*/  IMAD R115, R5.reuse, 0x1f, RZ ;  /* 0x0000001f05737824 */ /* 0x040fe200078e02ff */
[----:B------:R5:W-:Y:S01]  /*7900*/  STL [R1+0x6c8], R38 ;  /* 0x0006c82601007387 */ /* 0x000be20000100800 */
[----:B------:R-:W0:Y:S01]  /*7910*/  LDC R97, c[0x0][0x268] ;  /* 0x00009a00ff617b82 */ /* 0x000e220000000800 */
[----:B------:R-:W-:Y:S01]  /*7920*/  IMAD R118, R5, 0x22, RZ ;  /* 0x0000002205767824 */ /* 0x000fe200078e02ff */
[----:B------:R-:W-:-:S02]  /*7930*/  SHF.R.S32.HI R171, RZ, 0x1f, R110 ;  /* 0x0000001fffab7819 */ /* 0x000fc4000001146e */
[----:B------:R-:W-:Y:S02]  /*7940*/  SHF.R.S32.HI R176, RZ, 0x1f, R115 ;  /* 0x0000001fffb07819 */ /* 0x000fe40000011473 */
[-C--:B---3--:R-:W-:Y:S02]  /*7950*/  IADD3 R24, P1, R114, R7.reuse, RZ ;  /* 0x0000000772187210 */ /* 0x088fe40007f3e0ff */
[----:B------:R-:W3:Y:S01]  /*7960*/  LDC R95, c[0x0][0x268] ;  /* 0x00009a00ff5f7b82 */ /* 0x000ee20000000800 */
[----:B-----5:R-:W-:Y:S02]  /*7970*/  IADD3 R38, P2, R116, R7, RZ ;  /* 0x0000000774267210 */ /* 0x020fe40007f5e0ff */
[----:B------:R5:W-:Y:S01]  /*7980*/  STL [R1+0x6d4], R24 ;  /* 0x0006d41801007387 */ /* 0x000be20000100800 */
[----:B------:R-:W-:-:S03]  /*7990*/  SHF.R.S32.HI R179, RZ, 0x1f, R118 ;  /* 0x0000001fffb37819 */ /* 0x000fc60000011476 */
[----:B------:R4:W-:Y:S01]  /*79a0*/  STL [R1+0x6dc], R38 ;  /* 0x0006dc2601007387 */ /* 0x0009e20000100800 */
[----:B------:R-:W3:Y:S03]  /*79b0*/  LDC R93, c[0x0][0x268] ;  /* 0x00009a00ff5d7b82 */ /* 0x000ee60000000800 */
[----:B------:R2:W-:Y:S01]  /*79c0*/  STL [R1+0x6ec], R62 ;  /* 0x0006ec3e01007387 */ /* 0x0005e20000100800 */
[----:B-----5:R-:W-:Y:S02]  /*79d0*/  IMAD R24, R113, 0x2, R40 ;  /* 0x0000000271187824 */ /* 0x020fe400078e0228 */
[C---:B------:R-:W-:Y:S02]  /*79e0*/  IMAD R113, R5.reuse, 0x1d, RZ ;  /* 0x0000001d05717824 */ /* 0x040fe400078e02ff */
[----:B------:R-:W5:Y:S01]  /*79f0*/  LDC R91, c[0x0][0x268] ;  /* 0x00009a00ff5b7b82 */ /* 0x000f620000000800 */
[----:B----4-:R-:W-:Y:S01]  /*7a00*/  LEA.HI.X.SX32 R38, R114, R0, 0x1, P1 ;  /* 0x0000000072267211 */ /* 0x010fe200008f0eff */
[----:B------:R-:W-:Y:S01]  /*7a10*/  IMAD R114, R5, 0x1e, RZ ;  /* 0x0000001e05727824 */ /* 0x000fe200078e02ff */
[----:B------:R-:W-:-:S02]  /*7a20*/  SHF.R.S32.HI R174, RZ, 0x1f, R113 ;  /* 0x0000001fffae7819 */ /* 0x000fc40000011471 */
[-C--:B--2---:R-:W-:Y:S01]  /*7a30*/  LEA.HI.X.SX32 R62, R116, R0.reuse, 0x1, P2 ;  /* 0x00000000743e7211 */ /* 0x084fe200010f0eff */
[----:B------:R2:W-:Y:S01]  /*7a40*/  STL [R1+0x6d0], R38 ;  /* 0x0006d02601007387 */ /* 0x0005e20000100800 */
[CC--:B------:R-:W-:Y:S01]  /*7a50*/  IADD3 R96, P2, R36.reuse, R7.reuse, RZ ;  /* 0x0000000724607210 */ /* 0x0c0fe20007f5e0ff */
[----:B------:R-:W4:Y:S01]  /*7a60*/  LDC R89, c[0x0][0x268] ;  /* 0x00009a00ff597b82 */ /* 0x000f220000000800 */
[----:B------:R-:W-:Y:S01]  /*7a70*/  IMAD.SHL.U32 R116, R5, 0x20, RZ ;  /* 0x0000002005747824 */ /* 0x000fe200078e00ff */
[----:B------:R1:W-:Y:S01]  /*7a80*/  STL [R1+0x6d8], R62 ;  /* 0x0006d83e01007387 */ /* 0x0003e20000100800 */
[----:B------:R-:W-:Y:S02]  /*7a90*/  LEA.HI.X.SX32 R36, R36, R0, 0x1, P2 ;  /* 0x0000000024247211 */ /* 0x000fe400010f0eff */
[----:B------:R-:W-:Y:S01]  /*7aa0*/  SHF.R.S32.HI R175, RZ, 0x1f, R114 ;  /* 0x0000001fffaf7819 */ /* 0x000fe20000011472 */
[----:B------:R0:W-:Y:S01]  /*7ab0*/  STL [R1+0x6e8], R94 ;  /* 0x0006e85e01007387 */ /* 0x0001e20000100800 */
[----:B------:R-:W-:Y:S01]  /*7ac0*/  SHF.R.S32.HI R177, RZ, 0x1f, R116 ;  /* 0x0000001fffb17819 */ /* 0x000fe20000011474 */
[----:B--2---:R-:W-:Y:S01]  /*7ad0*/  IMAD R38, R111, 0x4, R24 ;  /* 0x000000046f267824 */ /* 0x004fe200078e0218 */
[----:B------:R-:W2:Y:S01]  /*7ae0*/  LDC R87, c[0x0][0x268] ;  /* 0x00009a00ff577b82 */ /* 0x000ea20000000800 */
[----:B------:R-:W-:Y:S01]  /*7af0*/  IMAD R111, R5, 0x1b, RZ ;  /* 0x0000001b056f7824 */ /* 0x000fe200078e02ff */
[----:B-1----:R-:W-:-:S04]  /*7b00*/  IADD3 R62, P1, R10, R7, RZ ;  /* 0x000000070a3e7210 */ /* 0x002fc80007f3e0ff */
[----:B------:R-:W-:Y:S02]  /*7b10*/  SHF.R.S32.HI R172, RZ, 0x1f, R111 ;  /* 0x0000001fffac7819 */ /* 0x000fe4000001146f */
[----:B0-----:R-:W-:Y:S01]  /*7b20*/  IADD3 R94, P4, R92, R7, RZ ;  /* 0x000000075c5e7210 */ /* 0x001fe20007f9e0ff */
[----:B------:R0:W-:Y:S01]  /*7b30*/  STL [R1+0x6f4], R62 ;  /* 0x0006f43e01007387 */ /* 0x0001e20000100800 */
[-C--:B------:R-:W-:Y:S01]  /*7b40*/  LEA.HI.X.SX32 R10, R10, R0.reuse, 0x1, P1 ;  /* 0x000000000a0a7211 */ /* 0x080fe200008f0eff */
[----:B------:R-:W1:Y:S01]  /*7b50*/  LDC R85, c[0x0][0x268] ;  /* 0x00009a00ff557b82 */ /* 0x000e620000000800 */
[----:B------:R-:W-:Y:S01]  /*7b60*/  LEA.HI.X.SX32 R92, R92, R0, 0x1, P4 ;  /* 0x000000005c5c7211 */ /* 0x000fe200020f0eff */
[----:B------:R-:W-:Y:S04]  /*7b70*/  STL [R1+0x6fc], R96 ;  /* 0x0006fc6001007387 */ /* 0x000fe80000100800 */
[----:B------:R3:W-:Y:S01]  /*7b80*/  STL [R1+0x704], R94 ;  /* 0x0007045e01007387 */ /* 0x0007e20000100800 */
[----:B0-----:R-:W-:Y:S01]  /*7b90*/  IMAD R62, R109, 0x2, R38 ;  /* 0x000000026d3e7824 */ /* 0x001fe200078e0226 */
[----:B------:R-:W0:Y:S02]  /*7ba0*/  LDC R83, c[0x0][0x268] ;  /* 0x00009a00ff537b82 */ /* 0x000e240000000800 */
[----:B------:R5:W-:Y:S01]  /*7bb0*/  STL [R1+0x6f0], R10 ;  /* 0x0006f00a01007387 */ /* 0x000be20000100800 */
[----:B------:R-:W-:-:S03]  /*7bc0*/  IMAD R109, R5, 0x19, RZ ;  /* 0x00000019056d7824 */ /* 0x000fc600078e02ff */
[----:B------:R4:W-:Y:S01]  /*7bd0*/  STL [R1+0x6f8], R36 ;  /* 0x0006f82401007387 */ /* 0x0009e20000100800 */
[-C--:B---3--:R-:W-:Y:S01]  /*7be0*/  IADD3 R94, P4, R60, R7.reuse, RZ ;  /* 0x000000073c5e7210 */ /* 0x088fe20007f9e0ff */
[----:B------:R-:W3:Y:S02]  /*7bf0*/  LDC R81, c[0x0][0x268] ;  /* 0x00009a00ff517b82 */ /* 0x000ee40000000800 */
[----:B------:R4:W-:Y:S01]  /*7c00*/  STL [R1+0x700], R92 ;  /* 0x0007005c01007387 */ /* 0x0009e20000100800 */
[----:B------:R-:W-:Y:S01]  /*7c10*/  SHF.R.S32.HI R170, RZ, 0x1f, R109 ;  /* 0x0000001fffaa7819 */ /* 0x000fe2000001146d */
[----:B-----5:R-:W-:Y:S01]  /*7c20*/  IMAD R10, R107, 0x2, R62 ;  /* 0x000000026b0a7824 */ /* 0x020fe200078e023e */
[----:B------:R-:W-:Y:S02]  /*7c30*/  CS2R R106, SRZ ;  /* 0x00000000006a7805 */ /* 0x000fe4000001ff00 */
[-C--:B----4-:R-:W-:Y:S01]  /*7c40*/  IADD3 R36, P1, R34, R7.reuse, RZ ;  /* 0x0000000722247210 */ /* 0x090fe20007f3e0ff */
[----:B------:R-:W4:Y:S01]  /*7c50*/  LDC R79, c[0x0][0x268] ;  /* 0x00009a00ff4f7b82 */ /* 0x000f220000000800 */
[----:B------:R-:W-:-:S03]  /*7c60*/  IADD3 R92, P2, R58, R7, RZ ;  /* 0x000000073a5c7210 */ /* 0x000fc60007f5e0ff */
[----:B------:R5:W-:Y:S01]  /*7c70*/  STL [R1+0x70c], R36 ;  /* 0x00070c2401007387 */ /* 0x000be20000100800 */
[----:B------:R-:W-:-:S03]  /*7c80*/  LEA.HI.X.SX32 R58, R58, R0, 0x1, P2 ;  /* 0x000000003a3a7211 */ /* 0x000fc600010f0eff */
[----:B------:R2:W-:Y:S01]  /*7c90*/  STL [R1+0x714], R92 ;  /* 0x0007145c01007387 */ /* 0x0005e20000100800 */
[----:B------:R-:W4:Y:S03]  /*7ca0*/  LDC R49, c[0x0][0x268] ;  /* 0x00009a00ff317b82 */ /* 0x000f260000000800 */
[----:B------:R-:W-:Y:S01]  /*7cb0*/  STL [R1+0x71c], R94 ;  /* 0x00071c5e01007387 */ /* 0x000fe20000100800 */
[----:B-----5:R-:W-:Y:S01]  /*7cc0*/  IMAD R36, R105, 0x2, R10 ;  /* 0x0000000269247824 */ /* 0x020fe200078e020a */
[----:B------:R-:W-:-:S03]  /*7cd0*/  CS2R R104, SRZ ;  /* 0x0000000000687805 */ /* 0x000fc6000001ff00 */
[----:B------:R-:W5:Y:S01]  /*7ce0*/  LDC R48, c[0x0][0x268] ;  /* 0x00009a00ff307b82 */ /* 0x000f620000000800 */
[-C--:B--2---:R-:W-:Y:S02]  /*7cf0*/  LEA.HI.X.SX32 R92, R34, R0.reuse, 0x1, P1 ;  /* 0x00000000225c7211 */ /* 0x084fe400008f0eff */
[----:B------:R-:W-:Y:S01]  /*7d00*/  LEA.HI.X.SX32 R34, R60, R0, 0x1, P4 ;  /* 0x000000003c227211 */ /* 0x000fe200020f0eff */
[----:B------:R-:W-:Y:S01]  /*7d10*/  IMAD R60, R103, 0x2, R36 ;  /* 0x00000002673c7824 */ /* 0x000fe200078e0224 */
[----:B------:R-:W-:Y:S01]  /*7d20*/  CS2R R102, SRZ ;  /* 0x0000000000667805 */ /* 0x000fe2000001ff00 */
[----:B------:R2:W-:Y:S02]  /*7d30*/  STL [R1+0x708], R92 ;  /* 0x0007085c01007387 */ /* 0x0005e40000100800 */
[----:B------:R-:W5:Y:S02]  /*7d40*/  LDC R47, c[0x0][0x268] ;  /* 0x00009a00ff2f7b82 */ /* 0x000f640000000800 */
[----:B------:R1:W-:Y:S04]  /*7d50*/  STL [R1+0x710], R58 ;  /* 0x0007103a01007387 */ /* 0x0003e80000100800 */
[----:B------:R0:W-:Y:S01]  /*7d60*/  STL [R1+0x718], R34 ;  /* 0x0007182201007387 */ /* 0x0001e20000100800 */
[-C--:B--2---:R-:W-:Y:S01]  /*7d70*/  IADD3 R92, P4, R22, R7.reuse, RZ ;  /* 0x00000007165c7210 */ /* 0x084fe20007f9e0ff */
[----:B------:R-:W2:Y:S01]  /*7d80*/  LDC R46, c[0x0][0x268] ;  /* 0x00009a00ff2e7b82 */ /* 0x000ea20000000800 */
[----:B-1----:R-:W-:-:S02]  /*7d90*/  IADD3 R58, P1, R2, R7, RZ ;  /* 0x00000007023a7210 */ /* 0x002fc40007f3e0ff */
[----:B0-----:R-:W-:-:S03]  /*7da0*/  IADD3 R34, P2, R20, R7, RZ ;  /* 0x0000000714227210 */ /* 0x001fc60007f5e0ff */
[----:B------:R0:W-:Y:S02]  /*7db0*/  STL [R1+0x72c], R58 ;  /* 0x00072c3a01007387 */ /* 0x0001e40000100800 */
[----:B------:R-:W1:Y:S02]  /*7dc0*/  LDC R77, c[0x0][0x268] ;  /* 0x00009a00ff4d7b82 */ /* 0x000e640000000800 */
[----:B------:R3:W-:Y:S04]  /*7dd0*/  STL [R1+0x734], R34 ;  /* 0x0007342201007387 */ /* 0x0007e80000100800 */
[----:B------:R-:W-:Y:S02]  /*7de0*/  STL [R1+0x73c], R92 ;  /* 0x00073c5c01007387 */ /* 0x000fe40000100800 */
[----:B------:R-:W1:Y:S01]  /*7df0*/  LDC R75, c[0x0][0x268] ;  /* 0x00009a00ff4b7b82 */ /* 0x000e620000000800 */
[----:B0-----:R-:W-:Y:S01]  /*7e00*/  IMAD R58, R101, 0x2, R60 ;  /* 0x00000002653a7824 */ /* 0x001fe200078e023c */
[----:B------:R-:W-:-:S02]  /*7e10*/  CS2R R100, SRZ ;  /* 0x0000000000647805 */ /* 0x000fc4000001ff00 */
[-C--:B---3--:R-:W-:Y:S02]  /*7e20*/  LEA.HI.X.SX32 R34, R2, R0.reuse, 0x1, P1 ;  /* 0x0000000002227211 */ /* 0x088fe400008f0eff */
[-C--:B------:R-:W-:Y:S02]  /*7e30*/  LEA.HI.X.SX32 R2, R20, R0.reuse, 0x1, P2 ;  /* 0x0000000014027211 */ /* 0x080fe400010f0eff */
[----:B------:R-:W0:Y:S01]  /*7e40*/  LDC R73, c[0x0][0x268] ;  /* 0x00009a00ff497b82 */ /* 0x000e220000000800 */
[----:B------:R-:W-:Y:S01]  /*7e50*/  LEA.HI.X.SX32 R20, R22, R0, 0x1, P4 ;  /* 0x0000000016147211 */ /* 0x000fe200020f0eff */
[----:B------:R3:W-:Y:S01]  /*7e60*/  STL [R1+0x728], R34 ;  /* 0x0007282201007387 */ /* 0x0007e20000100800 */
[----:B------:R-:W-:-:S03]  /*7e70*/  IADD3 R22, P2, R32, R7, RZ ;  /* 0x0000000720167210 */ /* 0x000fc60007f5e0ff */
[----:B------:R4:W-:Y:S02]  /*7e80*/  STL [R1+0x730], R2 ;  /* 0x0007300201007387 */ /* 0x0009e40000100800 */
[----:B------:R-:W0:Y:S02]  /*7e90*/  LDC R71, c[0x0][0x268] ;  /* 0x00009a00ff477b82 */ /* 0x000e240000000800 */
[----:B------:R5:W-:Y:S01]  /*7ea0*/  STL [R1+0x738], R20 ;  /* 0x0007381401007387 */ /* 0x000be20000100800 */
[----:B---3--:R-:W-:Y:S01]  /*7eb0*/  IMAD R34, R99, 0x2, R58 ;  /* 0x0000000263227824 */ /* 0x008fe200078e023a */
[----:B------:R-:W-:Y:S02]  /*7ec0*/  CS2R R98, SRZ ;  /* 0x0000000000627805 */ /* 0x000fe4000001ff00 */
[-C--:B----4-:R-:W-:Y:S02]  /*7ed0*/  IADD3 R2, P1, R16, R7.reuse, RZ ;  /* 0x0000000710027210 */ /* 0x090fe40007f3e0ff */
[----:B------:R-:W3:Y:S01]  /*7ee0*/  LDC R69, c[0x0][0x268] ;  /* 0x00009a00ff457b82 */ /* 0x000ee20000000800 */
[----:B-----5:R-:W-:-:S02]  /*7ef0*/  IADD3 R20, P4, R56, R7, RZ ;  /* 0x0000000738147210 */ /* 0x020fc40007f9e0ff */
[----:B------:R4:W-:Y:S04]  /*7f00*/  STL [R1+0x744], R2 ;  /* 0x0007440201007387 */ /* 0x0009e80000100800 */
[----:B------:R5:W-:Y:S01]  /*7f10*/  STL [R1+0x74c], R22 ;  /* 0x00074c1601007387 */ /* 0x000be20000100800 */
[----:B------:R-:W3:Y:S03]  /*7f20*/  LDC R67, c[0x0][0x268] ;  /* 0x00009a00ff437b82 */ /* 0x000ee60000000800 */
[----:B------:R2:W-:Y:S01]  /*7f30*/  STL [R1+0x754], R20 ;  /* 0x0007541401007387 */ /* 0x0005e20000100800 */
[----:B----4-:R-:W-:Y:S01]  /*7f40*/  IMAD R2, R97, 0x4, R34 ;  /* 0x0000000461027824 */ /* 0x010fe200078e0222 */
[----:B------:R-:W-:-:S03]  /*7f50*/  CS2R R96, SRZ ;  /* 0x0000000000607805 */ /* 0x000fc6000001ff00 */
[----:B------:R-:W4:Y:S01]  /*7f60*/  LDC R65, c[0x0][0x268] ;  /* 0x00009a00ff417b82 */ /* 0x000f220000000800 */
[-C--:B-----5:R-:W-:Y:S02]  /*7f70*/  LEA.HI.X.SX32 R22, R16, R0.reuse, 0x1, P1 ;  /* 0x0000000010167211 */ /* 0x0a0fe400008f0eff */
[-C--:B------:R-:W-:Y:S01]  /*7f80*/  LEA.HI.X.SX32 R16, R56, R0.reuse, 0x1, P4 ;  /* 0x0000000038107211 */ /* 0x080fe200020f0eff */
[----:B------:R-:W-:Y:S01]  /*7f90*/  IMAD R56, R95, 0x2, R2 ;  /* 0x000000025f387824 */ /* 0x000fe200078e0202 */
[----:B--2---:R-:W-:Y:S01]  /*7fa0*/  LEA.HI.X.SX32 R20, R32, R0, 0x1, P2 ;  /* 0x0000000020147211 */ /* 0x004fe200010f0eff */
[----:B------:R2:W-:Y:S01]  /*7fb0*/  STL [R1+0x740], R22 ;  /* 0x0007401601007387 */ /* 0x0005e20000100800 */
[----:B------:R-:W-:Y:S01]  /*7fc0*/  CS2R R94, SRZ ;  /* 0x00000000005e7805 */ /* 0x000fe2000001ff00 */
[----:B------:R-:W5:Y:S02]  /*7fd0*/  LDC R63, c[0x0][0x268] ;  /* 0x00009a00ff3f7b82 */ /* 0x000f640000000800 */
[----:B------:R1:W-:Y:S04]  /*7fe0*/  STL [R1+0x748], R20 ;  /* 0x0007481401007387 */ /* 0x0003e80000100800 */
[----:B------:R0:W-:Y:S01]  /*7ff0*/  STL [R1+0x750], R16 ;  /* 0x0007501001007387 */ /* 0x0001e20000100800 */
[-C--:B--2---:R-:W-:Y:S01]  /*8000*/  IADD3 R22, P1, R54, R7.reuse, RZ ;  /* 0x0000000736167210 */ /* 0x084fe20007f3e0ff */
[----:B------:R-:W2:Y:S01]  /*8010*/  LDC R61, c[0x0][0x268] ;  /* 0x00009a00ff3d7b82 */ /* 0x000ea20000000800 */
[----:B-1----:R-:W-:-:S03]  /*8020*/  IADD3 R20, P2, R88, R7, RZ ;  /* 0x0000000758147210 */ /* 0x002fc60007f5e0ff */
[----:B------:R1:W-:Y:S01]  /*8030*/  STL [R1+0x75c], R22 ;  /* 0x00075c1601007387 */ /* 0x0003e20000100800 */
[----:B0-----:R-:W-:-:S03]  /*8040*/  IADD3 R16, P4, R90, R7, RZ ;  /* 0x000000075a107210 */ /* 0x001fc60007f9e0ff */
[----:B------:R0:W-:Y:S01]  /*8050*/  STL [R1+0x76c], R20 ;  /* 0x00076c1401007387 */ /* 0x0001e20000100800 */
[-C--:B------:R-:W-:Y:S01]  /*8060*/  LEA.HI.X.SX32 R32, R88, R0.reuse, 0x1, P2 ;  /* 0x0000000058207211 */ /* 0x080fe200010f0eff */
[----:B------:R-:W2:Y:S02]  /*8070*/  LDC R59, c[0x0][0x268] ;  /* 0x00009a00ff3b7b82 */ /* 0x000ea40000000800 */
[----:B------:R3:W-:Y:S01]  /*8080*/  STL [R1+0x774], R16 ;  /* 0x0007741001007387 */ /* 0x0007e20000100800 */
[----:B-1----:R-:W-:Y:S01]  /*8090*/  IMAD R22, R93, 0x2, R56 ;  /* 0x000000025d167824 */ /* 0x002fe200078e0238 */
[----:B------:R-:W-:Y:S02]  /*80a0*/  CS2R R92, SRZ ;  /* 0x00000000005c7805 */ /* 0x000fe4000001ff00 */
[----:B0-----:R-:W-:Y:S02]  /*80b0*/  LEA.HI.X.SX32 R20, R54, R0, 0x1, P1 ;  /* 0x0000000036147211 */ /* 0x001fe400008f0eff */
[----:B------:R-:W0:Y:S01]  /*80c0*/  LDC R57, c[0x0][0x268] ;  /* 0x00009a00ff397b82 */ /* 0x000e220000000800 */
[----:B------:R-:W-:-:S02]  /*80d0*/  IADD3 R54, P1, R80, R7, RZ ;  /* 0x0000000750367210 */ /* 0x000fc40007f3e0ff */
[----:B---3--:R-:W-:Y:S01]  /*80e0*/  LEA.HI.X.SX32 R16, R90, R0, 0x1, P4 ;  /* 0x000000005a107211 */ /* 0x008fe200020f0eff */
[----:B------:R1:W-:Y:S04]  /*80f0*/  STL [R1+0x758], R20 ;  /* 0x0007581401007387 */ /* 0x0003e80000100800 */
[----:B------:R3:W-:Y:S01]  /*8100*/  STL [R1+0x768], R32 ;  /* 0x0007682001007387 */ /* 0x0007e20000100800 */
[----:B------:R-:W0:Y:S03]  /*8110*/  LDC R55, c[0x0][0x268] ;  /* 0x00009a00ff377b82 */ /* 0x000e260000000800 */
[----:B------:R4:W-:Y:S01]  /*8120*/  STL [R1+0x770], R16 ;  /* 0x0007701001007387 */ /* 0x0009e20000100800 */
[----:B-1----:R-:W-:Y:S01]  /*8130*/  IMAD R20, R91, 0x2, R22 ;  /* 0x000000025b147824 */ /* 0x002fe200078e0216 */
[----:B------:R-:W-:-:S02]  /*8140*/  CS2R R90, SRZ ;  /* 0x00000000005a7805 */ /* 0x000fc4000001ff00 */
[----:B------:R1:W-:Y:S01]  /*8150*/  STL [R1+0x77c], R54 ;  /* 0x00077c3601007387 */ /* 0x0003e20000100800 */
[----:B------:R-:W0:Y:S01]  /*8160*/  LDC R53, c[0x0][0x268] ;  /* 0x00009a00ff357b82 */ /* 0x000e220000000800 */
[-C--:B---3--:R-:W-:Y:S02]  /*8170*/  IADD3 R32, P2, R82, R7.reuse, RZ ;  /* 0x0000000752207210 */ /* 0x088fe40007f5e0ff */
[----:B----4-:R-:W-:-:S03]  /*8180*/  IADD3 R16, P4, R84, R7, RZ ;  /* 0x0000000754107210 */ /* 0x010fc60007f9e0ff */
[----:B------:R3:W-:Y:S02]  /*8190*/  STL [R1+0x784], R32 ;  /* 0x0007842001007387 */ /* 0x0007e40000100800 */
[----:B------:R-:W4:Y:S01]  /*81a0*/  LDC R51, c[0x0][0x268] ;  /* 0x00009a00ff337b82 */ /* 0x000f220000000800 */
[----:B-1----:R-:W-:Y:S01]  /*81b0*/  IMAD R54, R89, 0x2, R20 ;  /* 0x0000000259367824 */ /* 0x002fe200078e0214 */
[----:B------:R1:W-:Y:S01]  /*81c0*/  STL [R1+0x78c], R16 ;  /* 0x00078c1001007387 */ /* 0x0003e20000100800 */
[----:B------:R-:W-:Y:S02]  /*81d0*/  CS2R R88, SRZ ;  /* 0x0000000000587805 */ /* 0x000fe4000001ff00 */
[----:B---3--:R-:W-:-:S03]  /*81e0*/  LEA.HI.X.SX32 R32, R80, R0, 0x1, P1 ;  /* 0x0000000050207211 */ /* 0x008fc600008f0eff */
[----:B------:R-:W3:Y:S01]  /*81f0*/  LDC R31, c[0x0][0x268] ;  /* 0x00009a00ff1f7b82 */ /* 0x000ee20000000800 */
[-C--:B------:R-:W-:Y:S02]  /*8200*/  LEA.HI.X.SX32 R80, R84, R0.reuse, 0x1, P4 ;  /* 0x0000000054507211 */ /* 0x080fe400020f0eff */
[----:B-1----:R-:W-:Y:S01]  /*8210*/  LEA.HI.X.SX32 R16, R82, R0, 0x1, P2 ;  /* 0x0000000052107211 */ /* 0x002fe200010f0eff */
[----:B------:R1:W-:Y:S01]  /*8220*/  STL [R1+0x778], R32 ;  /* 0x0007782001007387 */ /* 0x0003e20000100800 */
[----:B------:R-:W-:-:S03]  /*8230*/  IADD3 R82, P2, R52, R7, RZ ;  /* 0x0000000734527210 */ /* 0x000fc60007f5e0ff */
[----:B------:R5:W-:Y:S01]  /*8240*/  STL [R1+0x780], R16 ;  /* 0x0007801001007387 */ /* 0x000be20000100800 */
[----:B------:R-:W3:Y:S03]  /*8250*/  LDC R30, c[0x0][0x268] ;  /* 0x00009a00ff1e7b82 */ /* 0x000ee60000000800 */
[----:B------:R2:W-:Y:S01]  /*8260*/  STL [R1+0x788], R80 ;  /* 0x0007885001007387 */ /* 0x0005e20000100800 */
[----:B-1----:R-:W-:-:S04]  /*8270*/  IMAD R32, R87, 0x2, R54 ;  /* 0x0000000257207824 */ /* 0x002fc800078e0236 */
[----:B------:R-:W1:Y:S01]  /*8280*/  LDC R29, c[0x0][0x268] ;  /* 0x00009a00ff1d7b82 */ /* 0x000e620000000800 */
[-C--:B-----5:R-:W-:Y:S02]  /*8290*/  IADD3 R16, P1, R50, R7.reuse, RZ ;  /* 0x0000000732107210 */ /* 0x0a0fe40007f3e0ff */
[----:B--2---:R-:W-:-:S03]  /*82a0*/  IADD3 R80, P4, R86, R7, RZ ;  /* 0x0000000756507210 */ /* 0x004fc60007f9e0ff */
[----:B------:R2:W-:Y:S02]  /*82b0*/  STL [R1+0x794], R16 ;  /* 0x0007941001007387 */ /* 0x0005e40000100800 */
[----:B------:R-:W5:Y:S02]  /*82c0*/  LDC R28, c[0x0][0x268] ;  /* 0x00009a00ff1c7b82 */ /* 0x000f640000000800 */
[----:B------:R0:W-:Y:S04]  /*82d0*/  STL [R1+0x79c], R82 ;  /* 0x00079c5201007387 */ /* 0x0001e80000100800 */
[----:B------:R4:W-:Y:S01]  /*82e0*/  STL [R1+0x7ac], R80 ;  /* 0x0007ac5001007387 */ /* 0x0009e20000100800 */
[----:B--2---:R-:W-:Y:S01]  /*82f0*/  IMAD R16, R85, 0x2, R32 ;  /* 0x0000000255107824 */ /* 0x004fe200078e0220 */
[----:B------:R-:W2:Y:S01]  /*8300*/  LDC R27, c[0x0][0x268] ;  /* 0x00009a00ff1b7b82 */ /* 0x000ea20000000800 */
[----:B------:R-:W-:-:S02]  /*8310*/  CS2R R84, SRZ ;  /* 0x0000000000547805 */ /* 0x000fc4000001ff00 */
[-C--:B0-----:R-:W-:Y:S02]  /*8320*/  LEA.HI.X.SX32 R82, R50, R0.reuse, 0x1, P1 ;  /* 0x0000000032527211 */ /* 0x081fe400008f0eff */
[-C--:B------:R-:W-:Y:S01]  /*8330*/  LEA.HI.X.SX32 R50, R52, R0.reuse, 0x1, P2 ;  /* 0x0000000034327211 */ /* 0x080fe200010f0eff */
[----:B------:R-:W-:Y:S01]  /*8340*/  IMAD R52, R83, 0x4, R16 ;  /* 0x0000000453347824 */ /* 0x000fe200078e0210 */
[----:B----4-:R-:W-:Y:S01]  /*8350*/  LEA.HI.X.SX32 R80, R86, R0, 0x1, P4 ;  /* 0x0000000056507211 */ /* 0x010fe200020f0eff */
[----:B------:R0:W-:Y:S01]  /*8360*/  STL [R1+0x790], R82 ;  /* 0x0007905201007387 */ /* 0x0001e20000100800 */
[----:B------:R-:W4:Y:S01]  /*8370*/  LDC R26, c[0x0][0x268] ;  /* 0x00009a00ff1a7b82 */ /* 0x000f220000000800 */
[----:B------:R-:W-:Y:S02]  /*8380*/  CS2R R86, SRZ ;  /* 0x0000000000567805 */ /* 0x000fe4000001ff00 */
[----:B------:R3:W-:Y:S04]  /*8390*/  STL [R1+0x798], R50 ;  /* 0x0007983201007387 */ /* 0x0007e80000100800 */
[----:B------:R1:W-:Y:S01]  /*83a0*/  STL [R1+0x7a8], R80 ;  /* 0x0007a85001007387 */ /* 0x0003e20000100800 */
[----:B------:R-:W4:Y:S01]  /*83b0*/  LDC R45, c[0x0][0x268] ;  /* 0x00009a00ff2d7b82 */ /* 0x000f220000000800 */
[----:B0-----:R-:W-:-:S02]  /*83c0*/  IADD3 R82, P2, R76, R7, RZ ;  /* 0x000000074c527210 */ /* 0x001fc40007f5e0ff */
[----:B---3--:R-:W-:-:S05]  /*83d0*/  IADD3 R50, P1, R4, R7, RZ ;  /* 0x0000000704327210 */ /* 0x008fca0007f3e0ff */
[----:B------:R-:W0:Y:S01]  /*83e0*/  LDC R43, c[0x0][0x268] ;  /* 0x00009a00ff2b7b82 */ /* 0x000e220000000800 */
[----:B-1----:R-:W-:Y:S01]  /*83f0*/  IADD3 R80, P4, R78, R7, RZ ;  /* 0x000000074e507210 */ /* 0x002fe20007f9e0ff */
[----:B------:R1:W-:Y:S01]  /*8400*/  STL [R1+0x7b4], R50 ;  /* 0x0007b43201007387 */ /* 0x0003e20000100800 */
[----:B------:R-:W-:-:S03]  /*8410*/  LEA.HI.X.SX32 R4, R4, R0, 0x1, P1 ;  /* 0x0000000004047211 */ /* 0x000fc600008f0eff */
[----:B------:R3:W-:Y:S02]  /*8420*/  STL [R1+0x7bc], R82 ;  /* 0x0007bc5201007387 */ /* 0x0007e40000100800 */
[----:B------:R-:W0:Y:S02]  /*8430*/  LDC R41, c[0x0][0x268] ;  /* 0x00009a00ff297b82 */ /* 0x000e240000000800 */
[----:B------:R5:W-:Y:S01]  /*8440*/  STL [R1+0x7c4], R80 ;  /* 0x0007c45001007387 */ /* 0x000be20000100800 */
[----:B-1----:R-:W-:-:S03]  /*8450*/  IMAD R50, R81, 0x2, R52 ;  /* 0x0000000251327824 */ /* 0x002fc600078e0234 */
[----:B------:R1:W-:Y:S02]  /*8460*/  STL [R1+0x7b0], R4 ;  /* 0x0007b00401007387 */ /* 0x0003e40000100800 */
[----:B------:R-:W0:Y:S01]  /*8470*/  LDC R39, c[0x0][0x268] ;  /* 0x00009a00ff277b82 */ /* 0x000e220000000800 */
[----:B---3--:R-:W-:Y:S02]  /*8480*/  CS2R R82, SRZ ;  /* 0x0000000000527805 */ /* 0x008fe4000001ff00 */
[-C--:B-----5:R-:W-:Y:S02]  /*8490*/  LEA.HI.X.SX32 R80, R76, R0.reuse, 0x1, P2 ;  /* 0x000000004c507211 */ /* 0x0a0fe400010f0eff */
[----:B------:R-:W-:Y:S01]  /*84a0*/  LEA.HI.X.SX32 R76, R78, R0, 0x1, P4 ;  /* 0x000000004e4c7211 */ /* 0x000fe200020f0eff */
[----:B-1----:R-:W-:Y:S02]  /*84b0*/  IMAD R4, R79, 0x2, R50 ;  /* 0x000000024f047824 */ /* 0x002fe400078e0232 */
[----:B------:R1:W-:Y:S01]  /*84c0*/  STL [R1+0x7b8], R80 ;  /* 0x0007b85001007387 */ /* 0x0003e20000100800 */
[-C--:B------:R-:W-:Y:S01]  /*84d0*/  IADD3 R79, P1, R72, R7.reuse, RZ ;  /* 0x00000007484f7210 */ /* 0x080fe20007f3e0ff */
[----:B------:R-:W3:Y:S01]  /*84e0*/  LDC R37, c[0x0][0x268] ;  /* 0x00009a00ff257b82 */ /* 0x000ee20000000800 */
[----:B------:R-:W-:Y:S01]  /*84f0*/  IADD3 R78, P4, R74, R7, RZ ;  /* 0x000000074a4e7210 */ /* 0x000fe20007f9e0ff */
[----:B------:R5:W-:Y:S01]  /*8500*/  STL [R1+0x7c0], R76 ;  /* 0x0007c04c01007387 */ /* 0x000be20000100800 */
[----:B------:R-:W-:-:S03]  /*8510*/  IMAD R49, R49, 0x2, R4 ;  /* 0x0000000231317824 */ /* 0x000fc600078e0204 */
[----:B------:R-:W-:Y:S01]  /*8520*/  STL [R1+0x7cc], R79 ;  /* 0x0007cc4f01007387 */ /* 0x000fe20000100800 */
[----:B------:R-:W-:Y:S01]  /*8530*/  IMAD R48, R48, 0x2, R49 ;  /* 0x0000000230307824 */ /* 0x000fe200078e0231 */
[----:B------:R-:W3:Y:S01]  /*8540*/  LDC R35, c[0x0][0x268] ;  /* 0x00009a00ff237b82 */ /* 0x000ee20000000800 */
[----:B-1----:R-:W-:Y:S02]  /*8550*/  CS2R R80, SRZ ;  /* 0x0000000000507805 */ /* 0x002fe4000001ff00 */
[----:B------:R-:W-:Y:S01]  /*8560*/  IMAD R47, R47, 0x2, R48 ;  /* 0x000000022f2f7824 */ /* 0x000fe200078e0230 */
[----:B-----5:R-:W-:-:S03]  /*8570*/  IADD3 R76, P2, R70, R7, RZ ;  /* 0x00000007464c7210 */ /* 0x020fc60007f5e0ff */
[----:B------:R-:W-:Y:S01]  /*8580*/  IMAD R46, R46, 0x2, R47 ;  /* 0x000000022e2e7824 */ /* 0x000fe200078e022f */
[----:B------:R-:W1:Y:S01]  /*8590*/  LDC R33, c[0x0][0x268] ;  /* 0x00009a00ff217b82 */ /* 0x000e620000000800 */
[----:B------:R5:W-:Y:S04]  /*85a0*/  STL [R1+0x7d4], R76 ;  /* 0x0007d44c01007387 */ /* 0x000be80000100800 */
[----:B------:R2:W-:Y:S03]  /*85b0*/  STL [R1+0x7dc], R78 ;  /* 0x0007dc4e01007387 */ /* 0x0005e60000100800 */
[----:B------:R-:W1:Y:S01]  /*85c0*/  LDC R15, c[0x0][0x268] ;  /* 0x00009a00ff0f7b82 */ /* 0x000e620000000800 */
[----:B-----5:R-:W-:-:S02]  /*85d0*/  LEA.HI.X.SX32 R76, R72, R0, 0x1, P1 ;  /* 0x00000000484c7211 */ /* 0x020fc400008f0eff */
[-C--:B------:R-:W-:Y:S02]  /*85e0*/  LEA.HI.X.SX32 R72, R70, R0.reuse, 0x1, P2 ;  /* 0x0000000046487211 */ /* 0x080fe400010f0eff */
[----:B------:R-:W-:Y:S01]  /*85f0*/  LEA.HI.X.SX32 R70, R74, R0, 0x1, P4 ;  /* 0x000000004a467211 */ /* 0x000fe200020f0eff */
[----:B------:R-:W-:Y:S01]  /*8600*/  STL [R1+0x7c8], R76 ;  /* 0x0007c84c01007387 */ /* 0x000fe20000100800 */
[-C--:B------:R-:W-:Y:S01]  /*8610*/  IADD3 R74, P1, R66, R7.reuse, RZ ;  /* 0x00000007424a7210 */ /* 0x080fe20007f3e0ff */
[----:B------:R-:W5:Y:S01]  /*8620*/  LDC R14, c[0x0][0x268] ;  /* 0x00009a00ff0e7b82 */ /* 0x000f620000000800 */
[----:B--2---:R-:W-:Y:S01]  /*8630*/  CS2R R78, SRZ ;  /* 0x00000000004e7805 */ /* 0x004fe2000001ff00 */
[----:B------:R2:W-:Y:S04]  /*8640*/  STL [R1+0x7d0], R72 ;  /* 0x0007d04801007387 */ /* 0x0005e80000100800 */
[----:B------:R4:W-:Y:S02]  /*8650*/  STL [R1+0x7d8], R70 ;  /* 0x0007d84601007387 */ /* 0x0009e40000100800 */
[----:B------:R-:W5:Y:S02]  /*8660*/  LDC R11, c[0x0][0x268] ;  /* 0x00009a00ff0b7b82 */ /* 0x000f640000000800 */
[----:B------:R-:W-:Y:S01]  /*8670*/  STL [R1+0x7ec], R74 ;  /* 0x0007ec4a01007387 */ /* 0x000fe20000100800 */
[----:B--2---:R-:W-:-:S02]  /*8680*/  IADD3 R72, P4, R44, R7, RZ ;  /* 0x000000072c487210 */ /* 0x004fc40007f9e0ff */
[----:B----4-:R-:W-:-:S03]  /*8690*/  IADD3 R70, P2, R68, R7, RZ ;  /* 0x0000000744467210 */ /* 0x010fc60007f5e0ff */
[----:B------:R-:W2:Y:S01]  /*86a0*/  LDC R6, c[0x0][0x268] ;  /* 0x00009a00ff067b82 */ /* 0x000ea20000000800 */
[-C--:B------:R-:W-:Y:S01]  /*86b0*/  LEA.HI.X.SX32 R68, R68, R0.reuse, 0x1, P2 ;  /* 0x0000000044447211 */ /* 0x080fe200010f0eff */
[----:B------:R4:W-:Y:S04]  /*86c0*/  STL [R1+0x7f4], R70 ;  /* 0x0007f44601007387 */ /* 0x0009e80000100800 */
[----:B------:R-:W-:Y:S02]  /*86d0*/  STL [R1+0x7fc], R72 ;  /* 0x0007fc4801007387 */ /* 0x000fe40000100800 */
[----:B------:R-:W2:Y:S01]  /*86e0*/  LDC R25, c[0x0][0x268] ;  /* 0x00009a00ff197b82 */ /* 0x000ea20000000800 */
[-C--:B----4-:R-:W-:Y:S02]  /*86f0*/  LEA.HI.X.SX32 R70, R66, R0.reuse, 0x1, P1 ;  /* 0x0000000042467211 */ /* 0x090fe400008f0eff */
[----:B------:R-:W-:-:S05]  /*8700*/  LEA.HI.X.SX32 R66, R44, R0, 0x1, P4 ;  /* 0x000000002c427211 */ /* 0x000fca00020f0eff */
[----:B------:R-:W4:Y:S01]  /*8710*/  LDC R23, c[0x0][0x268] ;  /* 0x00009a00ff177b82 */ /* 0x000f220000000800 */
[-C--:B------:R-:W-:Y:S01]  /*8720*/  IADD3 R44, P1, R64, R7.reuse, RZ ;  /* 0x00000007402c7210 */ /* 0x080fe20007f3e0ff */
[----:B------:R-:W-:Y:S04]  /*8730*/  STL [R1+0x7e8], R70 ;  /* 0x0007e84601007387 */ /* 0x000fe80000100800 */
[----:B------:R0:W-:Y:S02]  /*8740*/  STL [R1+0x7f0], R68 ;  /* 0x0007f04401007387 */ /* 0x0001e40000100800 */
[----:B------:R-:W4:Y:S02]  /*8750*/  LDC R21, c[0x0][0x268] ;  /* 0x00009a00ff157b82 */ /* 0x000f240000000800 */
[----:B------:R3:W-:Y:S04]  /*8760*/  STL [R1+0x7f8], R66 ;  /* 0x0007f84201007387 */ /* 0x0007e80000100800 */
[----:B------:R1:W-:Y:S01]  /*8770*/  STL [R1+0x804], R44 ;  /* 0x0008042c01007387 */ /* 0x0003e20000100800 */
[-C--:B0-----:R-:W-:Y:S01]  /*8780*/  IADD3 R68, P2, R42, R7.reuse, RZ ;  /* 0x000000072a447210 */ /* 0x081fe20007f5e0ff */
[----:B------:R-:W0:Y:S01]  /*8790*/  LDC R3, c[0x0][0x268] ;  /* 0x00009a00ff037b82 */ /* 0x000e220000000800 */
[----:B---3--:R-:W-:-:S03]  /*87a0*/  IADD3 R66, P4, R40, R7, RZ ;  /* 0x0000000728427210 */ /* 0x008fc60007f9e0ff */
[----:B------:R3:W-:Y:S01]  /*87b0*/  STL [R1+0x80c], R68 ;  /* 0x00080c4401007387 */ /* 0x0007e20000100800 */
[----:B-1----:R-:W-:-:S03]  /*87c0*/  IMAD R44, R77, 0x4, R46 ;  /* 0x000000044d2c7824 */ /* 0x002fc600078e022e */
[----:B------:R1:W-:Y:S01]  /*87d0*/  STL [R1+0x814], R66 ;  /* 0x0008144201007387 */ /* 0x0003e20000100800 */
[----:B------:R-:W0:Y:S01]  /*87e0*/  LDC R9, c[0x0][0x268] ;  /* 0x00009a00ff097b82 */ /* 0x000e220000000800 */
[----:B------:R-:W-:Y:S02]  /*87f0*/  CS2R R76, SRZ ;  /* 0x00000000004c7805 */ /* 0x000fe4000001ff00 */
[-C--:B---3--:R-:W-:Y:S02]  /*8800*/  LEA.HI.X.SX32 R68, R64, R0.reuse, 0x1, P1 ;  /* 0x0000000040447211 */ /* 0x088fe400008f0eff */
[----:B------:R-:W-:-:S03]  /*8810*/  LEA.HI.X.SX32 R64, R40, R0, 0x1, P4 ;  /* 0x0000000028407211 */ /* 0x000fc600020f0eff */
[----:B------:R-:W3:Y:S01]  /*8820*/  LDC R8, c[0x0][0x268] ;  /* 0x00009a00ff087b82 */ /* 0x000ee20000000800 */
[----:B-1----:R-:W-:Y:S01]  /*8830*/  LEA.HI.X.SX32 R66, R42, R0, 0x1, P2 ;  /* 0x000000002a427211 */ /* 0x002fe200010f0eff */
[----:B------:R-:W-:Y:S01]  /*8840*/  STL [R1+0x800], R68 ;  /* 0x0008004401007387 */ /* 0x000fe20000100800 */
[-C--:B------:R-:W-:Y:S01]  /*8850*/  IADD3 R40, P1, R24, R7.reuse, RZ ;  /* 0x0000000718287210 */ /* 0x080fe20007f3e0ff */
[----:B------:R-:W-:Y:S01]  /*8860*/  IMAD R42, R75, 0x2, R44 ;  /* 0x000000024b2a7824 */ /* 0x000fe200078e022c */
[----:B------:R-:W-:Y:S01]  /*8870*/  CS2R R74, SRZ ;  /* 0x00000000004a7805 */ /* 0x000fe2000001ff00 */
[----:B------:R1:W-:Y:S02]  /*8880*/  STL [R1+0x808], R66 ;  /* 0x0008084201007387 */ /* 0x0003e40000100800 */
[----:B------:R-:W3:Y:S02]  /*8890*/  LDC R12, c[0x0][0x268] ;  /* 0x00009a00ff0c7b82 */ /* 0x000ee40000000800 */
[----:B------:R5:W-:Y:S04]  /*88a0*/  STL [R1+0x810], R64 ;  /* 0x0008104001007387 */ /* 0x000be80000100800 */
[----:B------:R2:W-:Y:S01]  /*88b0*/  STL [R1+0x81c], R40 ;  /* 0x00081c2801007387 */ /* 0x0005e20000100800 */
[-C--:B-1----:R-:W-:Y:S01]  /*88c0*/  IADD3 R66, P4, R62, R7.reuse, RZ ;  /* 0x000000073e427210 */ /* 0x082fe20007f9e0ff */
[----:B------:R-:W1:Y:S01]  /*88d0*/  LDC R13, c[0x0][0x268] ;  /* 0x00009a00ff0d7b82 */ /* 0x000e620000000800 */
[----:B-----5:R-:W-:-:S02]  /*88e0*/  IADD3 R64, P2, R38, R7, RZ ;  /* 0x0000000726407210 */ /* 0x020fc40007f5e0ff */
[-C--:B------:R-:W-:Y:S01]  /*88f0*/  LEA.HI.X.SX32 R62, R62, R0.reuse, 0x1, P4 ;  /* 0x000000003e3e7211 */ /* 0x080fe200020f0eff */
[----:B--2---:R-:W-:Y:S02]  /*8900*/  IMAD R40, R73, 0x2, R42 ;  /* 0x0000000249287824 */ /* 0x004fe400078e022a */
[----:B------:R2:W-:Y:S02]  /*8910*/  STL [R1+0x82c], R64 ;  /* 0x00082c4001007387 */ /* 0x0005e40000100800 */
[----:B------:R-:W5:Y:S01]  /*8920*/  LDC R17, c[0x0][0x268] ;  /* 0x00009a00ff117b82 */ /* 0x000f620000000800 */
[----:B------:R-:W-:Y:S01]  /*8930*/  CS2R R72, SRZ ;  /* 0x0000000000487805 */ /* 0x000fe2000001ff00 */
[----:B------:R-:W-:Y:S06]  /*8940*/  STL [R1+0x838], R66 ;  /* 0x0008384201007387 */ /* 0x000fec0000100800 */
[----:B------:R-:W5:Y:S01]  /*8950*/  LDC R18, c[0x0][0x268] ;  /* 0x00009a00ff127b82 */ /* 0x000f620000000800 */
[----:B--2---:R-:W-:-:S02]  /*8960*/  LEA.HI.X.SX32 R64, R24, R0, 0x1, P1 ;  /* 0x0000000018407211 */ /* 0x004fc400008f0eff */
[----:B------:R-:W-:Y:S01]  /*8970*/  LEA.HI.X.SX32 R24, R38, R0, 0x1, P2 ;  /* 0x0000000026187211 */ /* 0x000fe200010f0eff */
[----:B------:R-:W-:Y:S01]  /*8980*/  IMAD R38, R71, 0x2, R40 ;  /* 0x0000000247267824 */ /* 0x000fe200078e0228 */
[----:B------:R-:W-:Y:S01]  /*8990*/  CS2R R70, SRZ ;  /* 0x0000000000467805 */ /* 0x000fe2000001ff00 */
[----:B------:R2:W-:Y:S02]  /*89a0*/  STL [R1+0x818], R64 ;  /* 0x0008184001007387 */ /* 0x0005e40000100800 */
[----:B------:R-:W5:Y:S02]  /*89b0*/  LDC R19, c[0x0][0x268] ;  /* 0x00009a00ff137b82 */ /* 0x000f640000000800 */
[----:B------:R4:W-:Y:S04]  /*89c0*/  STL [R1+0x828], R24 ;  /* 0x0008281801007387 */ /* 0x0009e80000100800 */
[----:B------:R0:W-:Y:S01]  /*89d0*/  STL [R1+0x834], R62 ;  /* 0x0008343e01007387 */ /* 0x0001e20000100800 */
[----:B--2---:R-:W-:-:S02]  /*89e0*/  IADD3 R64, P4, R60, R7, RZ ;  /* 0x000000073c407210 */ /* 0x004fc40007f9e0ff */
[-C--:B----4-:R-:W-:Y:S02]  /*89f0*/  IADD3 R24, P1, R10, R7.reuse, RZ ;  /* 0x000000070a187210 */ /* 0x090fe40007f3e0ff */
[----:B------:R-:W-:Y:S02]  /*8a00*/  LEA.HI.X.SX32 R60, R60, R0, 0x1, P4 ;  /* 0x000000003c3c7211 */ /* 0x000fe400020f0eff */
[----:B0-----:R-:W-:Y:S01]  /*8a10*/  IADD3 R62, P2, R36, R7, RZ ;  /* 0x00000007243e7210 */ /* 0x001fe20007f5e0ff */
[----:B------:R0:W-:Y:S04]  /*8a20*/  STL [R1+0x840], R24 ;  /* 0x0008401801007387 */ /* 0x0001e80000100800 */
[----:B------:R2:W-:Y:S04]  /*8a30*/  STL [R1+0x848], R62 ;  /* 0x0008483e01007387 */ /* 0x0005e80000100800 */
[----:B------:R-:W-:Y:S01]  /*8a40*/  STL [R1+0x850], R64 ;  /* 0x0008504001007387 */ /* 0x000fe20000100800 */
[----:B0-----:R-:W-:Y:S01]  /*8a50*/  IMAD R24, R69, 0x2, R38 ;  /* 0x0000000245187824 */ /* 0x001fe200078e0226 */
[----:B------:R-:W-:-:S02]  /*8a60*/  CS2R R68, SRZ ;  /* 0x0000000000447805 */ /* 0x000fc4000001ff00 */
[-C--:B--2---:R-:W-:Y:S02]  /*8a70*/  LEA.HI.X.SX32 R62, R10, R0.reuse, 0x1, P1 ;  /* 0x000000000a3e7211 */ /* 0x084fe400008f0eff */
[----:B------:R-:W-:Y:S01]  /*8a80*/  LEA.HI.X.SX32 R10, R36, R0, 0x1, P2 ;  /* 0x00000000240a7211 */ /* 0x000fe200010f0eff */
[----:B------:R-:W-:Y:S01]  /*8a90*/  IMAD R36, R67, 0x2, R24 ;  /* 0x0000000243247824 */ /* 0x000fe200078e0218 */
[----:B------:R-:W-:Y:S01]  /*8aa0*/  CS2R R66, SRZ ;  /* 0x0000000000427805 */ /* 0x000fe2000001ff00 */
[----:B------:R0:W-:Y:S04]  /*8ab0*/  STL [R1+0x83c], R62 ;  /* 0x00083c3e01007387 */ /* 0x0001e80000100800 */
[----:B------:R2:W-:Y:S04]  /*8ac0*/  STL [R1+0x844], R10 ;  /* 0x0008440a01007387 */ /* 0x0005e80000100800 */
[----:B------:R4:W-:Y:S01]  /*8ad0*/  STL [R1+0x84c], R60 ;  /* 0x00084c3c01007387 */ /* 0x0009e20000100800 */
[----:B0-----:R-:W-:-:S02]  /*8ae0*/  IADD3 R62, P4, R2, R7, RZ ;  /* 0x00000007023e7210 */ /* 0x001fc40007f9e0ff */
[-C--:B--2---:R-:W-:Y:S02]  /*8af0*/  IADD3 R10, P1, R58, R7.reuse, RZ ;  /* 0x000000073a0a7210 */ /* 0x084fe40007f3e0ff */
[----:B----4-:R-:W-:-:S03]  /*8b00*/  IADD3 R60, P2, R34, R7, RZ ;  /* 0x00000007223c7210 */ /* 0x010fc60007f5e0ff */
[----:B------:R0:W-:Y:S01]  /*8b10*/  STL [R1+0x858], R10 ;  /* 0x0008580a01007387 */ /* 0x0001e20000100800 */
[----:B------:R-:W-:-:S03]  /*8b20*/  LEA.HI.X.SX32 R34, R34, R0, 0x1, P2 ;  /* 0x0000000022227211 */ /* 0x000fc600010f0eff */
[----:B------:R2:W-:Y:S04]  /*8b30*/  STL [R1+0x860], R60 ;  /* 0x0008603c01007387 */ /* 0x0005e80000100800 */
[----:B------:R4:W-:Y:S01]  /*8b40*/  STL [R1+0x870], R62 ;  /* 0x0008703e01007387 */ /* 0x0009e20000100800 */
[----:B0-----:R-:W-:Y:S01]  /*8b50*/  IMAD R10, R65, 0x2, R36 ;  /* 0x00000002410a7824 */ /* 0x001fe200078e0224 */
[----:B------:R-:W-:Y:S02]  /*8b60*/  CS2R R64, SRZ ;  /* 0x0000000000407805 */ /* 0x000fe4000001ff00 */
[-C--:B--2---:R-:W-:Y:S02]  /*8b70*/  LEA.HI.X.SX32 R60, R58, R0.reuse, 0x1, P1 ;  /* 0x000000003a3c7211 */ /* 0x084fe400008f0eff */
[----:B------:R-:W-:Y:S01]  /*8b80*/  LEA.HI.X.SX32 R58, R2, R0, 0x1, P4 ;  /* 0x00000000023a7211 */ /* 0x000fe200020f0eff */
[----:B------:R-:W-:Y:S01]  /*8b90*/  IMAD R2, R63, 0x4, R10 ;  /* 0x000000043f027824 */ /* 0x000fe200078e020a */
[----:B----4-:R-:W-:Y:S01]  /*8ba0*/  CS2R R62, SRZ ;  /* 0x00000000003e7805 */ /* 0x010fe2000001ff00 */
[----:B------:R0:W-:Y:S04]  /*8bb0*/  STL [R1+0x854], R60 ;  /* 0x0008543c01007387 */ /* 0x0001e80000100800 */
[----:B------:R2:W-:Y:S04]  /*8bc0*/  STL [R1+0x85c], R34 ;  /* 0x00085c2201007387 */ /* 0x0005e80000100800 */
[----:B------:R4:W-:Y:S01]  /*8bd0*/  STL [R1+0x86c], R58 ;  /* 0x00086c3a01007387 */ /* 0x0009e20000100800 */
[----:B0-----:R-:W-:-:S02]  /*8be0*/  IADD3 R60, P2, R22, R7, RZ ;  /* 0x00000007163c7210 */ /* 0x001fc40007f5e0ff */
[-C--:B--2---:R-:W-:Y:S02]  /*8bf0*/  IADD3 R34, P1, R56, R7.reuse, RZ ;  /* 0x0000000738227210 */ /* 0x084fe40007f3e0ff */
[----:B----4-:R-:W-:-:S03]  /*8c00*/  IADD3 R58, P4, R20, R7, RZ ;  /* 0x00000007143a7210 */ /* 0x010fc60007f9e0ff */
[----:B------:R0:W-:Y:S04]  /*8c10*/  STL [R1+0x878], R34 ;  /* 0x0008782201007387 */ /* 0x0001e80000100800 */
[----:B------:R2:W-:Y:S04]  /*8c20*/  STL [R1+0x880], R60 ;  /* 0x0008803c01007387 */ /* 0x0005e80000100800 */
[----:B------:R4:W-:Y:S01]  /*8c30*/  STL [R1+0x888], R58 ;  /* 0x0008883a01007387 */ /* 0x0009e20000100800 */
[----:B0-----:R-:W-:Y:S01]  /*8c40*/  IMAD R34, R61, 0x2, R2 ;  /* 0x000000023d227824 */ /* 0x001fe200078e0202 */
[----:B--2---:R-:W-:-:S02]  /*8c50*/  LEA.HI.X.SX32 R60, R56, R0, 0x1, P1 ;  /* 0x00000000383c7211 */ /* 0x004fc400008f0eff */
[-C--:B------:R-:W-:Y:S02]  /*8c60*/  LEA.HI.X.SX32 R56, R20, R0.reuse, 0x1, P4 ;  /* 0x0000000014387211 */ /* 0x080fe400020f0eff */
[----:B----4-:R-:W-:Y:S01]  /*8c70*/  LEA.HI.X.SX32 R58, R22, R0, 0x1, P2 ;  /* 0x00000000163a7211 */ /* 0x010fe200010f0eff */
[----:B------:R0:W-:Y:S01]  /*8c80*/  STL [R1+0x874], R60 ;  /* 0x0008743c01007387 */ /* 0x0001e20000100800 */
[----:B------:R-:W-:Y:S01]  /*8c90*/  IADD3 R20, P1, R54, R7, RZ ;  /* 0x0000000736147210 */ /* 0x000fe20007f3e0ff */
[----:B------:R-:W-:Y:S02]  /*8ca0*/  IMAD R22, R59, 0x2, R34 ;  /* 0x000000023b167824 */ /* 0x000fe400078e0222 */
[----:B------:R2:W-:Y:S04]  /*8cb0*/  STL [R1+0x87c], R58 ;  /* 0x00087c3a01007387 */ /* 0x0005e80000100800 */
[----:B------:R4:W-:Y:S01]  /*8cc0*/  STL [R1+0x884], R56 ;  /* 0x0008843801007387 */ /* 0x0009e20000100800 */
[----:B0-----:R-:W-:-:S03]  /*8cd0*/  CS2R R60, SRZ ;  /* 0x00000000003c7805 */ /* 0x001fc6000001ff00 */
[----:B------:R0:W-:Y:S01]  /*8ce0*/  STL [R1+0x890], R20 ;  /* 0x0008901401007387 */ /* 0x0001e20000100800 */
[-C--:B--2---:R-:W-:Y:S02]  /*8cf0*/  IADD3 R58, P2, R32, R7.reuse, RZ ;  /* 0x00000007203a7210 */ /* 0x084fe40007f5e0ff */
[----:B----4-:R-:W-:-:S03]  /*8d00*/  IADD3 R56, P4, R16, R7, RZ ;  /* 0x0000000710387210 */ /* 0x010fc60007f9e0ff */
[----:B------:R2:W-:Y:S01]  /*8d10*/  STL [R1+0x898], R58 ;  /* 0x0008983a01007387 */ /* 0x0005e20000100800 */
[----:B0-----:R-:W-:Y:S01]  /*8d20*/  IMAD R20, R57, 0x2, R22 ;  /* 0x0000000239147824 */ /* 0x001fe200078e0216 */
[-C--:B------:R-:W-:Y:S02]  /*8d30*/  LEA.HI.X.SX32 R57, R54, R0.reuse, 0x1, P1 ;  /* 0x0000000036397211 */ /* 0x080fe400008f0eff */
[----:B------:R0:W-:Y:S01]  /*8d40*/  STL [R1+0x8a0], R56 ;  /* 0x0008a03801007387 */ /* 0x0001e20000100800 */
[-C--:B------:R-:W-:Y:S02]  /*8d50*/  LEA.HI.X.SX32 R54, R16, R0.reuse, 0x1, P4 ;  /* 0x0000000010367211 */ /* 0x080fe400020f0eff */
[-C--:B------:R-:W-:Y:S01]  /*8d60*/  IADD3 R16, P1, R52, R7.reuse, RZ ;  /* 0x0000000734107210 */ /* 0x080fe20007f3e0ff */
[----:B------:R-:W-:Y:S01]  /*8d70*/  STL [R1+0x88c], R57 ;  /* 0x00088c3901007387 */ /* 0x000fe20000100800 */
[----:B--2---:R-:W-:Y:S02]  /*8d80*/  CS2R R58, SRZ ;  /* 0x00000000003a7805 */ /* 0x004fe4000001ff00 */
[----:B0-----:R-:W-:Y:S01]  /*8d90*/  LEA.HI.X.SX32 R56, R32, R0, 0x1, P2 ;  /* 0x0000000020387211 */ /* 0x001fe200010f0eff */
[----:B------:R-:W-:Y:S01]  /*8da0*/  IMAD R32, R55, 0x2, R20 ;  /* 0x0000000237207824 */ /* 0x000fe200078e0214 */
[----:B------:R-:W-:-:S03]  /*8db0*/  IADD3 R55, P2, R50, R7, RZ ;  /* 0x0000000732377210 */ /* 0x000fc60007f5e0ff */
[----:B------:R0:W-:Y:S04]  /*8dc0*/  STL [R1+0x894], R56 ;  /* 0x0008943801007387 */ /* 0x0001e80000100800 */
[----:B------:R2:W-:Y:S04]  /*8dd0*/  STL [R1+0x89c], R54 ;  /* 0x00089c3601007387 */ /* 0x0005e80000100800 */
[----:B------:R4:W-:Y:S01]  /*8de0*/  STL [R1+0x8b0], R16 ;  /* 0x0008b01001007387 */ /* 0x0009e20000100800 */
[----:B0-----:R-:W-:-:S03]  /*8df0*/  CS2R R56, SRZ ;  /* 0x0000000000387805 */ /* 0x001fc6000001ff00 */
[----:B------:R-:W-:Y:S01]  /*8e00*/  STL [R1+0x8b8], R55 ;  /* 0x0008b83701007387 */ /* 0x000fe20000100800 */
[----:B--2---:R-:W-:Y:S01]  /*8e10*/  IADD3 R54, P4, R4, R7, RZ ;  /* 0x0000000704367210 */ /* 0x004fe20007f9e0ff */
[----:B----4-:R-:W-:Y:S01]  /*8e20*/  IMAD R16, R53, 0x2, R32 ;  /* 0x0000000235107824 */ /* 0x010fe200078e0220 */
[----:B------:R-:W-:-:S03]  /*8e30*/  LEA.HI.X.SX32 R53, R52, R0, 0x1, P1 ;  /* 0x0000000034357211 */ /* 0x000fc600008f0eff */
[----:B------:R0:W-:Y:S01]  /*8e40*/  STL [R1+0x8c0], R54 ;  /* 0x0008c03601007387 */ /* 0x0001e20000100800 */
[-C--:B------:R-:W-:Y:S02]  /*8e50*/  LEA.HI.X.SX32 R52, R50, R0.reuse, 0x1, P2 ;  /* 0x0000000032347211 */ /* 0x080fe400010f0eff */
[-C--:B------:R-:W-:Y:S01]  /*8e60*/  LEA.HI.X.SX32 R50, R4, R0.reuse, 0x1, P4 ;  /* 0x0000000004327211 */ /* 0x080fe200020f0eff */
[----:B------:R-:W-:Y:S01]  /*8e70*/  STL [R1+0x8ac], R53 ;  /* 0x0008ac3501007387 */ /* 0x000fe20000100800 */
[----:B------:R-:W-:Y:S01]  /*8e80*/  IMAD R4, R51, 0x2, R16 ;  /* 0x0000000233047824 */ /* 0x000fe200078e0210 */
[C---:B------:R-:W-:Y:S02]  /*8e90*/  IADD3 R51, P2, R48.reuse, R7, RZ ;  /* 0x0000000730337210 */ /* 0x040fe40007f5e0ff */
[----:B------:R2:W-:Y:S01]  /*8ea0*/  STL [R1+0x8b4], R52 ;  /* 0x0008b43401007387 */ /* 0x0005e20000100800 */
[----:B------:R-:W-:Y:S01]  /*8eb0*/  IMAD R31, R31, 0x4, R4 ;  /* 0x000000041f1f7824 */ /* 0x000fe200078e0204 */
[----:B------:R-:W-:-:S02]  /*8ec0*/  LEA.HI.X.SX32 R48, R48, R0, 0x1, P2 ;  /* 0x0000000030307211 */ /* 0x000fc400010f0eff */
[----:B0-----:R-:W-:Y:S01]  /*8ed0*/  CS2R R54, SRZ ;  /* 0x0000000000367805 */ /* 0x001fe2000001ff00 */
[----:B------:R0:W-:Y:S01]  /*8ee0*/  STL [R1+0x8bc], R50 ;  /* 0x0008bc3201007387 */ /* 0x0001e20000100800 */
[----:B------:R-:W-:-:S04]  /*8ef0*/  IMAD R30, R30, 0x2, R31 ;  /* 0x000000021e1e7824 */ /* 0x000fc800078e021f */
[----:B------:R-:W-:Y:S01]  /*8f00*/  IMAD R29, R29, 0x2, R30 ;  /* 0x000000021d1d7824 */ /* 0x000fe200078e021e */
[----:B--2---:R-:W-:-:S03]  /*8f10*/  IADD3 R52, P1, R49, R7, RZ ;  /* 0x0000000731347210 */ /* 0x004fc60007f3e0ff */
[----:B------:R-:W-:Y:S01]  /*8f20*/  IMAD R28, R28, 0x2, R29 ;  /* 0x000000021c1c7824 */ /* 0x000fe200078e021d */
[----:B0-----:R-:W-:Y:S01]  /*8f30*/  IADD3 R50, P4, R47, R7, RZ ;  /* 0x000000072f327210 */ /* 0x001fe20007f9e0ff */
[----:B------:R0:W-:Y:S01]  /*8f40*/  STL [R1+0x8c8], R52 ;  /* 0x0008c83401007387 */ /* 0x0001e20000100800 */
[-C--:B------:R-:W-:Y:S01]  /*8f50*/  LEA.HI.X.SX32 R49, R49, R0.reuse, 0x1, P1 ;  /* 0x0000000031317211 */ /* 0x080fe200008f0eff */
[----:B------:R-:W-:Y:S01]  /*8f60*/  IMAD R27, R27, 0x2, R28 ;  /* 0x000000021b1b7824 */ /* 0x000fe200078e021c */
[----:B------:R-:W-:Y:S01]  /*8f70*/  LEA.HI.X.SX32 R47, R47, R0, 0x1, P4 ;  /* 0x000000002f2f7211 */ /* 0x000fe200020f0eff */
[----:B------:R-:W-:Y:S02]  /*8f80*/  STL [R1+0x8d0], R51 ;  /* 0x0008d03301007387 */ /* 0x000fe40000100800 */
[----:B------:R-:W-:Y:S02]  /*8f90*/  IMAD R26, R26, 0x2, R27 ;  /* 0x000000021a1a7824 */ /* 0x000fe400078e021b */
[----:B------:R2:W-:Y:S01]  /*8fa0*/  STL [R1+0x8d8], R50 ;  /* 0x0008d83201007387 */ /* 0x0005e20000100800 */
[----:B0-----:R-:W-:-:S03]  /*8fb0*/  CS2R R52, SRZ ;  /* 0x0000000000347805 */ /* 0x001fc6000001ff00 */
[----:B------:R0:W-:Y:S04]  /*8fc0*/  STL [R1+0x8c4], R49 ;  /* 0x0008c43101007387 */ /* 0x0001e80000100800 */
[----:B------:R4:W-:Y:S01]  /*8fd0*/  STL [R1+0x8cc], R48 ;  /* 0x0008cc3001007387 */ /* 0x0009e20000100800 */
[----:B--2---:R-:W-:-:S03]  /*8fe0*/  CS2R R50, SRZ ;  /* 0x0000000000327805 */ /* 0x004fc6000001ff00 */
[----:B------:R2:W-:Y:S01]  /*8ff0*/  STL [R1+0x8d4], R47 ;  /* 0x0008d42f01007387 */ /* 0x0005e20000100800 */
[-C--:B0-----:R-:W-:Y:S02]  /*9000*/  IADD3 R49, P1, R46, R7.reuse, RZ ;  /* 0x000000072e317210 */ /* 0x081fe40007f3e0ff */
[----:B----4-:R-:W-:-:S03]  /*9010*/  IADD3 R48, P2, R44, R7, RZ ;  /* 0x000000072c307210 */ /* 0x010fc60007f5e0ff */
[----:B------:R-:W-:Y:S01]  /*9020*/  STL [R1+0x8e0], R49 ;  /* 0x0008e03101007387 */ /* 0x000fe20000100800 */
[-C--:B------:R-:W-:Y:S02]  /*9030*/  LEA.HI.X.SX32 R46, R46, R0.reuse, 0x1, P1 ;  /* 0x000000002e2e7211 */ /* 0x080fe400008f0eff */
[----:B--2---:R-:W-:Y:S01]  /*9040*/  IADD3 R47, P4, R42, R7, RZ ;  /* 0x000000072a2f7210 */ /* 0x004fe20007f9e0ff */
[----:B------:R0:W-:Y:S01]  /*9050*/  STL [R1+0x8f0], R48 ;  /* 0x0008f03001007387 */ /* 0x0001e20000100800 */
[-C--:B------:R-:W-:Y:S02]  /*9060*/  LEA.HI.X.SX32 R44, R44, R0.reuse, 0x1, P2 ;  /* 0x000000002c2c7211 */ /* 0x080fe400010f0eff */
[----:B------:R-:W-:Y:S01]  /*9070*/  LEA.HI.X.SX32 R42, R42, R0, 0x1, P4 ;  /* 0x000000002a2a7211 */ /* 0x000fe200020f0eff */
[----:B------:R-:W-:Y:S04]  /*9080*/  STL [R1+0x8f8], R47 ;  /* 0x0008f82f01007387 */ /* 0x000fe80000100800 */
[----:B------:R2:W-:Y:S01]  /*9090*/  STL [R1+0x8dc], R46 ;  /* 0x0008dc2e01007387 */ /* 0x0005e20000100800 */
[----:B0-----:R-:W-:-:S03]  /*90a0*/  CS2R R48, SRZ ;  /* 0x0000000000307805 */ /* 0x001fc6000001ff00 */
[----:B------:R0:W-:Y:S04]  /*90b0*/  STL [R1+0x8ec], R44 ;  /* 0x0008ec2c01007387 */ /* 0x0001e80000100800 */
[----:B------:R4:W-:Y:S01]  /*90c0*/  STL [R1+0x8f4], R42 ;  /* 0x0008f42a01007387 */ /* 0x0009e20000100800 */
[-C--:B--2---:R-:W-:Y:S02]  /*90d0*/  IADD3 R46, P1, R40, R7.reuse, RZ ;  /* 0x00000007282e7210 */ /* 0x084fe40007f3e0ff */
[----:B0-----:R-:W-:-:S03]  /*90e0*/  IADD3 R44, P4, R24, R7, RZ ;  /* 0x00000007182c7210 */ /* 0x001fc60007f9e0ff */
[----:B------:R0:W-:Y:S01]  /*90f0*/  STL [R1+0x900], R46 ;  /* 0x0009002e01007387 */ /* 0x0001e20000100800 */
[----:B----4-:R-:W-:-:S05]  /*9100*/  IADD3 R42, P2, R38, R7, RZ ;  /* 0x00000007262a7210 */ /* 0x010fca0007f5e0ff */
[----:B------:R2:W-:Y:S01]  /*9110*/  STL [R1+0x908], R42 ;  /* 0x0009082a01007387 */ /* 0x0005e20000100800 */
[----:B0-----:R-:W-:-:S03]  /*9120*/  CS2R R46, SRZ ;  /* 0x00000000002e7805 */ /* 0x001fc6000001ff00 */
[----:B------:R-:W-:Y:S01]  /*9130*/  STL [R1+0x910], R44 ;  /* 0x0009102c01007387 */ /* 0x000fe20000100800 */
[-C--:B--2---:R-:W-:Y:S02]  /*9140*/  LEA.HI.X.SX32 R42, R40, R0.reuse, 0x1, P1 ;  /* 0x00000000282a7211 */ /* 0x084fe400008f0eff */
[-C--:B------:R-:W-:Y:S02]  /*9150*/  LEA.HI.X.SX32 R40, R38, R0.reuse, 0x1, P2 ;  /* 0x0000000026287211 */ /* 0x080fe400010f0eff */
[----:B------:R-:W-:Y:S01]  /*9160*/  LEA.HI.X.SX32 R38, R24, R0, 0x1, P4 ;  /* 0x0000000018267211 */ /* 0x000fe200020f0eff */
[----:B------:R-:W-:Y:S01]  /*9170*/  STL [R1+0x8fc], R42 ;  /* 0x0008fc2a01007387 */ /* 0x000fe20000100800 */
[----:B------:R-:W-:-:S03]  /*9180*/  IADD3 R24, P1, R36, R7, RZ ;  /* 0x0000000724187210 */ /* 0x000fc60007f3e0ff */
[----:B------:R0:W-:Y:S04]  /*9190*/  STL [R1+0x904], R40 ;  /* 0x0009042801007387 */ /* 0x0001e80000100800 */
[----:B------:R2:W-:Y:S04]  /*91a0*/  STL [R1+0x90c], R38 ;  /* 0x00090c2601007387 */ /* 0x0005e80000100800 */
[----:B------:R4:W-:Y:S01]  /*91b0*/  STL [R1+0x918], R24 ;  /* 0x0009181801007387 */ /* 0x0009e20000100800 */
[-C--:B0-----:R-:W-:Y:S02]  /*91c0*/  IADD3 R40, P2, R10, R7.reuse, RZ ;  /* 0x000000070a287210 */ /* 0x081fe40007f5e0ff */
[----:B--2---:R-:W-:-:S03]  /*91d0*/  IADD3 R38, P4, R2, R7, RZ ;  /* 0x0000000702267210 */ /* 0x004fc60007f9e0ff */
[----:B------:R0:W-:Y:S01]  /*91e0*/  STL [R1+0x920], R40 ;  /* 0x0009202801007387 */ /* 0x0001e20000100800 */
[----:B----4-:R-:W-:-:S03]  /*91f0*/  IMAD R24, R45, 0x2, R26 ;  /* 0x000000022d187824 */ /* 0x010fc600078e021a */
[----:B------:R2:W-:Y:S01]  /*9200*/  STL [R1+0x930], R38 ;  /* 0x0009302601007387 */ /* 0x0005e20000100800 */
[----:B------:R-:W-:Y:S02]  /*9210*/  CS2R R44, SRZ ;  /* 0x00000000002c7805 */ /* 0x000fe4000001ff00 */
[-C--:B0-----:R-:W-:Y:S02]  /*9220*/  LEA.HI.X.SX32 R40, R36, R0.reuse, 0x1, P1 ;  /* 0x0000000024287211 */ /* 0x081fe400008f0eff */
[-C--:B------:R-:W-:Y:S02]  /*9230*/  LEA.HI.X.SX32 R36, R2, R0.reuse, 0x1, P4 ;  /* 0x0000000002247211 */ /* 0x080fe400020f0eff */
[----:B--2---:R-:W-:Y:S01]  /*9240*/  LEA.HI.X.SX32 R38, R10, R0, 0x1, P2 ;  /* 0x000000000a267211 */ /* 0x004fe200010f0eff */
[----:B------:R-:W-:Y:S01]  /*9250*/  STL [R1+0x914], R40 ;  /* 0x0009142801007387 */ /* 0x000fe20000100800 */
[-C--:B------:R-:W-:Y:S01]  /*9260*/  IADD3 R2, P1, R34, R7.reuse, RZ ;  /* 0x0000000722027210 */ /* 0x080fe20007f3e0ff */
[----:B------:R-:W-:Y:S01]  /*9270*/  IMAD R10, R43, 0x4, R24 ;  /* 0x000000042b0a7824 */ /* 0x000fe200078e0218 */
[----:B------:R-:W-:Y:S01]  /*9280*/  CS2R R42, SRZ ;  /* 0x00000000002a7805 */ /* 0x000fe2000001ff00 */
[----:B------:R0:W-:Y:S04]  /*9290*/  STL [R1+0x91c], R38 ;  /* 0x00091c2601007387 */ /* 0x0001e80000100800 */
[----:B------:R2:W-:Y:S04]  /*92a0*/  STL [R1+0x92c], R36 ;  /* 0x00092c2401007387 */ /* 0x0005e80000100800 */
[----:B------:R4:W-:Y:S01]  /*92b0*/  STL [R1+0x938], R2 ;  /* 0x0009380201007387 */ /* 0x0009e20000100800 */
[----:B0-----:R-:W-:-:S02]  /*92c0*/  IADD3 R38, P2, R22, R7, RZ ;  /* 0x0000000716267210 */ /* 0x001fc40007f5e0ff */
        /* <DEDUP_REMOVED lines=8> */
[----:B------:R0:W-:Y:S01]  /*9350*/  STL [R1+0x934], R38 ;  /* 0x0009342601007387 */ /* 0x0001e20000100800 */
[----:B------:R-:W-:Y:S01]  /*9360*/  IADD3 R20, P1, R32, R7, RZ ;  /* 0x0000000720147210 */ /* 0x000fe20007f3e0ff */
[----:B------:R-:W-:-:S02]  /*9370*/  IMAD R22, R39, 0x2, R2 ;  /* 0x0000000227167824 */ /* 0x000fc400078e0202 */
[----:B------:R2:W-:Y:S04]  /*9380*/  STL [R1+0x93c], R36 ;  /* 0x00093c2401007387 */ /* 0x0005e80000100800 */
[----:B------:R4:W-:Y:S01]  /*9390*/  STL [R1+0x944], R34 ;  /* 0x0009442201007387 */ /* 0x0009e20000100800 */
[----:B0-----:R-:W-:-:S03]  /*93a0*/  CS2R R38, SRZ ;  /* 0x0000000000267805 */ /* 0x001fc6000001ff00 */
[----:B------:R0:W-:Y:S01]  /*93b0*/  STL [R1+0x950], R20 ;  /* 0x0009501401007387 */ /* 0x0001e20000100800 */
[-C--:B--2---:R-:W-:Y:S02]  /*93c0*/  IADD3 R36, P4, R4, R7.reuse, RZ ;  /* 0x0000000704247210 */ /* 0x084fe40007f9e0ff */
[----:B----4-:R-:W-:-:S04]  /*93d0*/  IADD3 R34, P2, R16, R7, RZ ;  /* 0x0000000710227210 */ /* 0x010fc80007f5e0ff */
[----:B------:R-:W-:Y:S01]  /*93e0*/  LEA.HI.X.SX32 R16, R16, R0, 0x1, P2 ;  /* 0x0000000010107211 */ /* 0x000fe200010f0eff */
[----:B------:R2:W-:Y:S01]  /*93f0*/  STL [R1+0x958], R34 ;  /* 0x0009582201007387 */ /* 0x0005e20000100800 */
[----:B0-----:R-:W-:-:S03]  /*9400*/  IMAD R20, R37, 0x2, R22 ;  /* 0x0000000225147824 */ /* 0x001fc600078e0216 */
[----:B------:R0:W-:Y:S01]  /*9410*/  STL [R1+0x960], R36 ;  /* 0x0009602401007387 */ /* 0x0001e20000100800 */
[-C--:B--2---:R-:W-:Y:S02]  /*9420*/  LEA.HI.X.SX32 R34, R32, R0.reuse, 0x1, P1 ;  /* 0x0000000020227211 */ /* 0x084fe400008f0eff */
[----:B------:R-:W-:Y:S01]  /*9430*/  LEA.HI.X.SX32 R32, R4, R0, 0x1, P4 ;  /* 0x0000000004207211 */ /* 0x000fe200020f0eff */
[----:B------:R-:W-:Y:S01]  /*9440*/  IMAD R4, R35, 0x2, R20 ;  /* 0x0000000223047824 */ /* 0x000fe200078e0214 */
[----:B0-----:R-:W-:Y:S01]  /*9450*/  CS2R R36, SRZ ;  /* 0x0000000000247805 */ /* 0x001fe2000001ff00 */
[----:B------:R0:W-:Y:S04]  /*9460*/  STL [R1+0x94c], R34 ;  /* 0x00094c2201007387 */ /* 0x0001e80000100800 */
[----:B------:R2:W-:Y:S04]  /*9470*/  STL [R1+0x954], R16 ;  /* 0x0009541001007387 */ /* 0x0005e80000100800 */
[----:B------:R4:W-:Y:S01]  /*9480*/  STL [R1+0x95c], R32 ;  /* 0x00095c2001007387 */ /* 0x0009e20000100800 */
[----:B0-----:R-:W-:-:S02]  /*9490*/  IADD3 R34, P2, R30, R7, RZ ;  /* 0x000000071e227210 */ /* 0x001fc40007f5e0ff */
[-C--:B--2---:R-:W-:Y:S02]  /*94a0*/  IADD3 R16, P1, R31, R7.reuse, RZ ;  /* 0x000000071f107210 */ /* 0x084fe40007f3e0ff */
[-C--:B------:R-:W-:Y:S02]  /*94b0*/  LEA.HI.X.SX32 R30, R30, R0.reuse, 0x1, P2 ;  /* 0x000000001e1e7211 */ /* 0x080fe400010f0eff */
[----:B----4-:R-:W-:Y:S01]  /*94c0*/  IADD3 R32, P4, R29, R7, RZ ;  /* 0x000000071d207210 */ /* 0x010fe20007f9e0ff */
[----:B------:R0:W-:Y:S01]  /*94d0*/  STL [R1+0x970], R16 ;  /* 0x0009701001007387 */ /* 0x0001e20000100800 */
[-C--:B------:R-:W-:Y:S02]  /*94e0*/  LEA.HI.X.SX32 R31, R31, R0.reuse, 0x1, P1 ;  /* 0x000000001f1f7211 */ /* 0x080fe400008f0eff */
[----:B------:R-:W-:Y:S01]  /*94f0*/  LEA.HI.X.SX32 R29, R29, R0, 0x1, P4 ;  /* 0x000000001d1d7211 */ /* 0x000fe200020f0eff */
[----:B------:R2:W-:Y:S04]  /*9500*/  STL [R1+0x978], R34 ;  /* 0x0009782201007387 */ /* 0x0005e80000100800 */
[----:B------:R4:W-:Y:S01]  /*9510*/  STL [R1+0x980], R32 ;  /* 0x0009802001007387 */ /* 0x0009e20000100800 */
[----:B0-----:R-:W-:-:S03]  /*9520*/  IMAD R16, R33, 0x2, R4 ;  /* 0x0000000221107824 */ /* 0x001fc600078e0204 */
[----:B------:R0:W-:Y:S01]  /*9530*/  STL [R1+0x96c], R31 ;  /* 0x00096c1f01007387 */ /* 0x0001e20000100800 */
[----:B------:R-:W-:Y:S01]  /*9540*/  IMAD R15, R15, 0x2, R16 ;  /* 0x000000020f0f7824 */ /* 0x000fe200078e0210 */
[----:B--2---:R-:W-:Y:S02]  /*9550*/  CS2R R34, SRZ ;  /* 0x0000000000227805 */ /* 0x004fe4000001ff00 */
[----:B------:R2:W-:Y:S01]  /*9560*/  STL [R1+0x974], R30 ;  /* 0x0009741e01007387 */ /* 0x0005e20000100800 */
[----:B------:R-:W-:Y:S01]  /*9570*/  IMAD R14, R14, 0x4, R15 ;  /* 0x000000040e0e7824 */ /* 0x000fe200078e020f */
[----:B----4-:R-:W-:Y:S02]  /*9580*/  CS2R R32, SRZ ;  /* 0x0000000000207805 */ /* 0x010fe4000001ff00 */
[----:B------:R4:W-:Y:S01]  /*9590*/  STL [R1+0x97c], R29 ;  /* 0x00097c1d01007387 */ /* 0x0009e20000100800 */
[-C--:B0-----:R-:W-:Y:S01]  /*95a0*/  IADD3 R31, P1, R28, R7.reuse, RZ ;  /* 0x000000071c1f7210 */ /* 0x081fe20007f3e0ff */
[----:B------:R-:W-:Y:S01]  /*95b0*/  IMAD R11, R11, 0x2, R14 ;  /* 0x000000020b0b7824 */ /* 0x000fe200078e020e */
[----:B--2---:R-:W-:-:S03]  /*95c0*/  IADD3 R30, P2, R27, R7, RZ ;  /* 0x000000071b1e7210 */ /* 0x004fc60007f5e0ff */
[----:B------:R-:W-:Y:S01]  /*95d0*/  STL [R1+0x988], R31 ;  /* 0x0009881f01007387 */ /* 0x000fe20000100800 */
[-C--:B------:R-:W-:Y:S01]  /*95e0*/  LEA.HI.X.SX32 R28, R28, R0.reuse, 0x1, P1 ;  /* 0x000000001c1c7211 */ /* 0x080fe200008f0eff */
[----:B------:R-:W-:Y:S01]  /*95f0*/  IMAD R6, R6, 0x2, R11 ;  /* 0x0000000206067824 */ /* 0x000fe200078e020b */
[C---:B----4-:R-:W-:Y:S01]  /*9600*/  IADD3 R29, P4, R26.reuse, R7, RZ ;  /* 0x000000071a1d7210 */ /* 0x050fe20007f9e0ff */
        /* <DEDUP_REMOVED lines=11> */
[----:B----4-:R-:W-:-:S04]  /*96c0*/  IADD3 R26, P2, R10, R7, RZ ;  /* 0x000000070a1a7210 */ /* 0x010fc80007f5e0ff */
[----:B------:R-:W-:Y:S01]  /*96d0*/  LEA.HI.X.SX32 R10, R10, R0, 0x1, P2 ;  /* 0x000000000a0a7211 */ /* 0x000fe200010f0eff */
[----:B------:R2:W-:Y:S01]  /*96e0*/  STL [R1+0x9b0], R26 ;  /* 0x0009b01a01007387 */ /* 0x0005e20000100800 */
[----:B0-----:R-:W-:-:S03]  /*96f0*/  CS2R R28, SRZ ;  /* 0x00000000001c7805 */ /* 0x001fc6000001ff00 */
[----:B------:R-:W-:Y:S01]  /*9700*/  STL [R1+0x9b8], R27 ;  /* 0x0009b81b01007387 */ /* 0x000fe20000100800 */
[-C--:B--2---:R-:W-:Y:S02]  /*9710*/  LEA.HI.X.SX32 R26, R24, R0.reuse, 0x1, P1 ;  /* 0x00000000181a7211 */ /* 0x084fe400008f0eff */
[----:B------:R-:W-:Y:S01]  /*9720*/  LEA.HI.X.SX32 R24, R2, R0, 0x1, P4 ;  /* 0x0000000002187211 */ /* 0x000fe200020f0eff */
[----:B------:R-:W-:Y:S01]  /*9730*/  IMAD R2, R25, 0x2, R6 ;  /* 0x0000000219027824 */ /* 0x000fe200078e0206 */
[-C--:B------:R-:W-:Y:S01]  /*9740*/  IADD3 R25, P2, R20, R7.reuse, RZ ;  /* 0x0000000714197210 */ /* 0x080fe20007f5e0ff */
[----:B------:R0:W-:Y:S04]  /*9750*/  STL [R1+0x99c], R26 ;  /* 0x00099c1a01007387 */ /* 0x0001e80000100800 */
[----:B------:R2:W-:Y:S04]  /*9760*/  STL [R1+0x9ac], R10 ;  /* 0x0009ac0a01007387 */ /* 0x0005e80000100800 */
[----:B------:R4:W-:Y:S01]  /*9770*/  STL [R1+0x9b4], R24 ;  /* 0x0009b41801007387 */ /* 0x0009e20000100800 */
[----:B0-----:R-:W-:Y:S01]  /*9780*/  IMAD.MOV.U32 R26, RZ, RZ, 0x3f800000 ;  /* 0x3f800000ff1a7424 */ /* 0x001fe200078e00ff */
[----:B--2---:R-:W-:-:S02]  /*9790*/  IADD3 R10, P1, R22, R7, RZ ;  /* 0x00000007160a7210 */ /* 0x004fc40007f3e0ff */
[----:B----4-:R-:W-:-:S03]  /*97a0*/  IADD3 R24, P4, R4, R7, RZ ;  /* 0x0000000704187210 */ /* 0x010fc60007f9e0ff */
[----:B------:R0:W-:Y:S04]  /*97b0*/  STL [R1+0x9c0], R10 ;  /* 0x0009c00a01007387 */ /* 0x0001e80000100800 */
[----:B------:R2:W-:Y:S04]  /*97c0*/  STL [R1+0x9c8], R25 ;  /* 0x0009c81901007387 */ /* 0x0005e80000100800 */
[----:B------:R-:W-:Y:S01]  /*97d0*/  STL [R1+0x9d0], R24 ;  /* 0x0009d01801007387 */ /* 0x000fe20000100800 */
[----:B0-----:R-:W-:Y:S01]  /*97e0*/  IMAD R10, R23, 0x2, R2 ;  /* 0x00000002170a7824 */ /* 0x001fe200078e0202 */
[----:B------:R-:W-:-:S02]  /*97f0*/  LEA.HI.X.SX32 R23, R22, R0, 0x1, P1 ;  /* 0x0000000016177211 */ /* 0x000fc400008f0eff */
[-C--:B------:R-:W-:Y:S01]  /*9800*/  LEA.HI.X.SX32 R22, R20, R0.reuse, 0x1, P2 ;  /* 0x0000000014167211 */ /* 0x080fe200010f0eff */
[----:B--2---:R-:W-:Y:S01]  /*9810*/  IMAD.MOV.U32 R25, RZ, RZ, -0x800000 ;  /* 0xff800000ff197424 */ /* 0x004fe200078e00ff */
[-C--:B------:R-:W-:Y:S01]  /*9820*/  LEA.HI.X.SX32 R20, R4, R0.reuse, 0x1, P4 ;  /* 0x0000000004147211 */ /* 0x080fe200020f0eff */
[----:B------:R0:W-:Y:S01]  /*9830*/  STL [R1+0x9bc], R23 ;  /* 0x0009bc1701007387 */ /* 0x0001e20000100800 */
[----:B------:R-:W-:Y:S01]  /*9840*/  IMAD R4, R21, 0x2, R10 ;  /* 0x0000000215047824 */ /* 0x000fe200078e020a */
[----:B------:R-:W-:Y:S02]  /*9850*/  IADD3 R21, P2, R15, R7, RZ ;  /* 0x000000070f157210 */ /* 0x000fe40007f5e0ff */
[----:B------:R2:W-:Y:S01]  /*9860*/  STL [R1+0x9c4], R22 ;  /* 0x0009c41601007387 */ /* 0x0005e20000100800 */
[----:B------:R-:W-:Y:S01]  /*9870*/  IMAD R3, R3, 0x2, R4 ;  /* 0x0000000203037824 */ /* 0x000fe200078e0204 */
[----:B------:R-:W-:Y:S02]  /*9880*/  LEA.HI.X.SX32 R15, R15, R0, 0x1, P2 ;  /* 0x000000000f0f7211 */ /* 0x000fe400010f0eff */
[----:B------:R4:W-:Y:S01]  /*9890*/  STL [R1+0x9cc], R20 ;  /* 0x0009cc1401007387 */ /* 0x0009e20000100800 */
[----:B------:R-:W-:-:S02]  /*98a0*/  IMAD R9, R9, 0x4, R3 ;  /* 0x0000000409097824 */ /* 0x000fc400078e0203 */
[C---:B0-----:R-:W-:Y:S02]  /*98b0*/  IMAD R23, R5.reuse, 0x17, RZ ;  /* 0x0000001705177824 */ /* 0x041fe400078e02ff */
[----:B---3--:R-:W-:Y:S01]  /*98c0*/  IMAD R8, R8, 0x2, R9 ;  /* 0x0000000208087824 */ /* 0x008fe200078e0209 */
[-C--:B--2---:R-:W-:Y:S02]  /*98d0*/  IADD3 R22, P1, R16, R7.reuse, RZ ;  /* 0x0000000710167210 */ /* 0x084fe40007f3e0ff */
[----:B------:R-:W-:Y:S02]  /*98e0*/  SHF.R.S32.HI R168, RZ, 0x1f, R23 ;  /* 0x0000001fffa87819 */ /* 0x000fe40000011417 */
[----:B----4-:R-:W-:Y:S01]  /*98f0*/  IADD3 R20, P4, R14, R7, RZ ;  /* 0x000000070e147210 */ /* 0x010fe20007f9e0ff */
[----:B------:R0:W-:Y:S01]  /*9900*/  STL [R1+0x9d8], R22 ;  /* 0x0009d81601007387 */ /* 0x0001e20000100800 */
[-C--:B------:R-:W-:Y:S02]  /*9910*/  LEA.HI.X.SX32 R16, R16, R0.reuse, 0x1, P1 ;  /* 0x0000000010107211 */ /* 0x080fe400008f0eff */
[----:B------:R-:W-:Y:S01]  /*9920*/  LEA.HI.X.SX32 R14, R14, R0, 0x1, P4 ;  /* 0x000000000e0e7211 */ /* 0x000fe200020f0eff */
[----:B------:R2:W-:Y:S04]  /*9930*/  STL [R1+0x9e0], R21 ;  /* 0x0009e01501007387 */ /* 0x0005e80000100800 */
[----:B------:R3:W-:Y:S01]  /*9940*/  STL [R1+0x9f0], R20 ;  /* 0x0009f01401007387 */ /* 0x0007e20000100800 */
[----:B0-----:R-:W-:-:S03]  /*9950*/  IMAD R22, R5, 0x16, RZ ;  /* 0x0000001605167824 */ /* 0x001fc600078e02ff */
[----:B------:R0:W-:Y:S01]  /*9960*/  STL [R1+0x9d4], R16 ;  /* 0x0009d41001007387 */ /* 0x0001e20000100800 */
[C---:B--2---:R-:W-:Y:S01]  /*9970*/  IMAD R21, R5.reuse, 0x15, RZ ;  /* 0x0000001505157824 */ /* 0x044fe200078e02ff */
[----:B------:R-:W-:Y:S02]  /*9980*/  SHF.R.S32.HI R167, RZ, 0x1f, R22 ;  /* 0x0000001fffa77819 */ /* 0x000fe40000011416 */
[----:B------:R2:W-:Y:S01]  /*9990*/  STL [R1+0x9dc], R15 ;  /* 0x0009dc0f01007387 */ /* 0x0005e20000100800 */
[----:B---3--:R-:W-:Y:S01]  /*99a0*/  IMAD R20, R5, 0x14, RZ ;  /* 0x0000001405147824 */ /* 0x008fe200078e02ff */
[----:B------:R-:W-:Y:S02]  /*99b0*/  SHF.R.S32.HI R166, RZ, 0x1f, R21 ;  /* 0x0000001fffa67819 */ /* 0x000fe40000011415 */
[----:B------:R3:W-:Y:S01]  /*99c0*/  STL [R1+0x9ec], R14 ;  /* 0x0009ec0e01007387 */ /* 0x0007e20000100800 */
[----:B0-----:R-:W-:Y:S02]  /*99d0*/  IADD3 R16, P1, R11, R7, RZ ;  /* 0x000000070b107210 */ /* 0x001fe40007f3e0ff */
[----:B------:R-:W-:-:S02]  /*99e0*/  SHF.R.S32.HI R165, RZ, 0x1f, R20 ;  /* 0x0000001fffa57819 */ /* 0x000fc40000011414 */
[-C--:B--2---:R-:W-:Y:S01]  /*99f0*/  IADD3 R15, P4, R2, R7.reuse, RZ ;  /* 0x00000007020f7210 */ /* 0x084fe20007f9e0ff */
[----:B------:R0:W-:Y:S01]  /*9a00*/  STL [R1+0x9f8], R16 ;  /* 0x0009f81001007387 */ /* 0x0001e20000100800 */
[----:B---3--:R-:W-:-:S04]  /*9a10*/  IADD3 R14, P2, R6, R7, RZ ;  /* 0x00000007060e7210 */ /* 0x008fc80007f5e0ff */
[----:B------:R-:W-:Y:S01]  /*9a20*/  LEA.HI.X.SX32 R6, R6, R0, 0x1, P2 ;  /* 0x0000000006067211 */ /* 0x000fe200010f0eff */
[----:B------:R2:W-:Y:S01]  /*9a30*/  STL [R1+0xa00], R14 ;  /* 0x000a000e01007387 */ /* 0x0005e20000100800 */
[----:B0-----:R-:W-:-:S03]  /*9a40*/  IMAD.SHL.U32 R16, R5, 0x10, RZ ;  /* 0x0000001005107824 */ /* 0x001fc600078e00ff */
[----:B------:R0:W-:Y:S02]  /*9a50*/  STL [R1+0xa08], R15 ;  /* 0x000a080f01007387 */ /* 0x0001e40000100800 */
[----:B------:R-:W-:Y:S02]  /*9a60*/  SHF.R.S32.HI R161, RZ, 0x1f, R16 ;  /* 0x0000001fffa17819 */ /* 0x000fe40000011410 */
[-C--:B--2---:R-:W-:Y:S02]  /*9a70*/  LEA.HI.X.SX32 R14, R11, R0.reuse, 0x1, P1 ;  /* 0x000000000b0e7211 */ /* 0x084fe400008f0eff */
[----:B------:R-:W-:Y:S01]  /*9a80*/  LEA.HI.X.SX32 R11, R2, R0, 0x1, P4 ;  /* 0x00000000020b7211 */ /* 0x000fe200020f0eff */
[----:B------:R-:W-:Y:S01]  /*9a90*/  IMAD R2, R12, 0x2, R8 ;  /* 0x000000020c027824 */ /* 0x000fe200078e0208 */
[----:B------:R-:W-:Y:S01]  /*9aa0*/  IADD3 R12, P2, R4, R7, RZ ;  /* 0x00000007040c7210 */ /* 0x000fe20007f5e0ff */
[----:B------:R2:W-:Y:S01]  /*9ab0*/  STL [R1+0x9f4], R14 ;  /* 0x0009f40e01007387 */ /* 0x0005e20000100800 */
[----:B0-----:R-:W-:-:S03]  /*9ac0*/  IMAD R15, R5, 0xf, RZ ;  /* 0x0000000f050f7824 */ /* 0x001fc600078e02ff */
[----:B------:R0:W-:Y:S02]  /*9ad0*/  STL [R1+0x9fc], R6 ;  /* 0x0009fc0601007387 */ /* 0x0001e40000100800 */
[----:B------:R-:W-:Y:S02]  /*9ae0*/  SHF.R.S32.HI R160, RZ, 0x1f, R15 ;  /* 0x0000001fffa07819 */ /* 0x000fe4000001140f */
[----:B------:R3:W-:Y:S01]  /*9af0*/  STL [R1+0xa04], R11 ;  /* 0x000a040b01007387 */ /* 0x0007e20000100800 */
[----:B--2---:R-:W-:Y:S01]  /*9b00*/  IMAD R14, R5, 0xe, RZ ;  /* 0x0000000e050e7824 */ /* 0x004fe200078e02ff */
[----:B0-----:R-:W-:-:S04]  /*9b10*/  IADD3 R6, P1, R10, R7, RZ ;  /* 0x000000070a067210 */ /* 0x001fc80007f3e0ff */
[----:B------:R-:W-:Y:S02]  /*9b20*/  SHF.R.S32.HI R159, RZ, 0x1f, R14 ;  /* 0x0000001fff9f7819 */ /* 0x000fe4000001140e */
[----:B---3--:R-:W-:Y:S01]  /*9b30*/  IADD3 R11, P4, R3, R7, RZ ;  /* 0x00000007030b7210 */ /* 0x008fe20007f9e0ff */
[----:B------:R1:W-:Y:S04]  /*9b40*/  STL [R1+0xa10], R6 ;  /* 0x000a100601007387 */ /* 0x0003e80000100800 */
[----:B------:R0:W-:Y:S04]  /*9b50*/  STL [R1+0xa18], R12 ;  /* 0x000a180c01007387 */ /* 0x0001e80000100800 */
[----:B------:R2:W-:Y:S01]  /*9b60*/  STL [R1+0xa4c], R11 ;  /* 0x000a4c0b01007387 */ /* 0x0005e20000100800 */
[----:B-1----:R-:W-:-:S02]  /*9b70*/  IMAD R6, R13, 0x2, R2 ;  /* 0x000000020d067824 */ /* 0x002fc400078e0202 */
[----:B------:R-:W-:Y:S01]  /*9b80*/  IMAD R13, R5, 0xd, RZ ;  /* 0x0000000d050d7824 */ /* 0x000fe200078e02ff */
[-C--:B0-----:R-:W-:Y:S02]  /*9b90*/  LEA.HI.X.SX32 R12, R10, R0.reuse, 0x1, P1 ;  /* 0x000000000a0c7211 */ /* 0x081fe400008f0eff */
[-C--:B------:R-:W-:Y:S02]  /*9ba0*/  LEA.HI.X.SX32 R10, R3, R0.reuse, 0x1, P4 ;  /* 0x00000000030a7211 */ /* 0x080fe400020f0eff */
[----:B--2---:R-:W-:Y:S01]  /*9bb0*/  LEA.HI.X.SX32 R11, R4, R0, 0x1, P2 ;  /* 0x00000000040b7211 */ /* 0x004fe200010f0eff */
[----:B------:R0:W-:Y:S01]  /*9bc0*/  STL [R1+0xa0c], R12 ;  /* 0x000a0c0c01007387 */ /* 0x0001e20000100800 */
[----:B------:R-:W-:Y:S01]  /*9bd0*/  IADD3 R3, P1, R9, R7, RZ ;  /* 0x0000000709037210 */ /* 0x000fe20007f3e0ff */
[----:B-----5:R-:W-:Y:S01]  /*9be0*/  IMAD R4, R17, 0x2, R6 ;  /* 0x0000000211047824 */ /* 0x020fe200078e0206 */
[----:B------:R-:W-:Y:S01]  /*9bf0*/  SHF.R.S32.HI R158, RZ, 0x1f, R13 ;  /* 0x0000001fff9e7819 */ /* 0x000fe2000001140d */
[----:B------:R1:W-:Y:S01]  /*9c00*/  STL [R1+0xa14], R11 ;  /* 0x000a140b01007387 */ /* 0x0003e20000100800 */
[----:B------:R-:W-:-:S03]  /*9c10*/  IMAD R17, R5, 0x11, RZ ;  /* 0x0000001105117824 */ /* 0x000fc600078e02ff */
[----:B------:R2:W-:Y:S01]  /*9c20*/  STL [R1+0xa1c], R10 ;  /* 0x000a1c0a01007387 */ /* 0x0005e20000100800 */
[----:B0-----:R-:W-:Y:S01]  /*9c30*/  IMAD R12, R5, 0xc, RZ ;  /* 0x0000000c050c7824 */ /* 0x001fe200078e02ff */
[----:B------:R-:W-:Y:S02]  /*9c40*/  SHF.R.S32.HI R162, RZ, 0x1f, R17 ;  /* 0x0000001fffa27819 */ /* 0x000fe40000011411 */
[----:B------:R0:W-:Y:S01]  /*9c50*/  STL [R1+0xa54], R3 ;  /* 0x000a540301007387 */ /* 0x0001e20000100800 */
[-C--:B-1----:R-:W-:Y:S02]  /*9c60*/  IADD3 R11, P4, R2, R7.reuse, RZ ;  /* 0x00000007020b7210 */ /* 0x082fe40007f9e0ff */
[----:B------:R-:W-:Y:S02]  /*9c70*/  SHF.R.S32.HI R156, RZ, 0x1f, R12 ;  /* 0x0000001fff9c7819 */ /* 0x000fe4000001140c */
[----:B--2---:R-:W-:Y:S01]  /*9c80*/  IADD3 R10, P2, R8, R7, RZ ;  /* 0x00000007080a7210 */ /* 0x004fe20007f5e0ff */
[----:B0-----:R-:W-:-:S04]  /*9c90*/  IMAD R3, R18, 0x2, R4 ;  /* 0x0000000212037824 */ /* 0x001fc800078e0204 */
[----:B------:R0:W-:Y:S01]  /*9ca0*/  STL [R1+0xa58], R10 ;  /* 0x000a580a01007387 */ /* 0x0001e20000100800 */
[----:B------:R-:W-:-:S03]  /*9cb0*/  IMAD R18, R5, 0x12, RZ ;  /* 0x0000001205127824 */ /* 0x000fc600078e02ff */
[----:B------:R1:W-:Y:S02]  /*9cc0*/  STL [R1+0xa5c], R11 ;  /* 0x000a5c0b01007387 */ /* 0x0003e40000100800 */
[----:B------:R-:W-:Y:S02]  /*9cd0*/  SHF.R.S32.HI R163, RZ, 0x1f, R18 ;  /* 0x0000001fffa37819 */ /* 0x000fe40000011412 */
[-C--:B0-----:R-:W-:Y:S02]  /*9ce0*/  LEA.HI.X.SX32 R10, R9, R0.reuse, 0x1, P1 ;  /* 0x00000000090a7211 */ /* 0x081fe400008f0eff */
[-C--:B------:R-:W-:Y:S02]  /*9cf0*/  LEA.HI.X.SX32 R9, R8, R0.reuse, 0x1, P2 ;  /* 0x0000000008097211 */ /* 0x080fe400010f0eff */
[----:B------:R-:W-:Y:S01]  /*9d00*/  LEA.HI.X.SX32 R8, R2, R0, 0x1, P4 ;  /* 0x0000000002087211 */ /* 0x000fe200020f0eff */
[----:B------:R-:W-:Y:S01]  /*9d10*/  IMAD R2, R19, 0x2, R3 ;  /* 0x0000000213027824 */ /* 0x000fe200078e0203 */
[----:B------:R0:W-:Y:S01]  /*9d20*/  STL [R1+0xa20], R10 ;  /* 0x000a200a01007387 */ /* 0x0001e20000100800 */
[----:B-1----:R-:W-:-:S02]  /*9d30*/  IMAD R11, R5, 0xb, RZ ;  /* 0x0000000b050b7824 */ /* 0x002fc400078e02ff */
[----:B------:R-:W-:Y:S01]  /*9d40*/  IMAD R19, R5, 0x13, RZ ;  /* 0x0000001305137824 */ /* 0x000fe200078e02ff */
[----:B------:R1:W-:Y:S02]  /*9d50*/  STL [R1+0xa24], R9 ;  /* 0x000a240901007387 */ /* 0x0003e40000100800 */
[----:B------:R-:W-:Y:S02]  /*9d60*/  SHF.R.S32.HI R154, RZ, 0x1f, R11 ;  /* 0x0000001fff9a7819 */ /* 0x000fe4000001140b */
[----:B------:R2:W-:Y:S01]  /*9d70*/  STL [R1+0xa3c], R8 ;  /* 0x000a3c0801007387 */ /* 0x0005e20000100800 */
[----:B------:R-:W-:Y:S02]  /*9d80*/  SHF.R.S32.HI R164, RZ, 0x1f, R19 ;  /* 0x0000001fffa47819 */ /* 0x000fe40000011413 */
[-C--:B0-----:R-:W-:Y:S02]  /*9d90*/  IADD3 R10, P1, R6, R7.reuse, RZ ;  /* 0x00000007060a7210 */ /* 0x081fe40007f3e0ff */
[----:B-1----:R-:W-:-:S02]  /*9da0*/  IADD3 R9, P2, R4, R7, RZ ;  /* 0x0000000704097210 */ /* 0x002fc40007f5e0ff */
[-C--:B------:R-:W-:Y:S01]  /*9db0*/  LEA.HI.X.SX32 R6, R6, R0.reuse, 0x1, P1 ;  /* 0x0000000006067211 */ /* 0x080fe200008f0eff */
[----:B------:R0:W-:Y:S01]  /*9dc0*/  STL [R1+0xa40], R10 ;  /* 0x000a400a01007387 */ /* 0x0001e20000100800 */
[CC--:B--2---:R-:W-:Y:S02]  /*9dd0*/  IADD3 R8, P4, R3.reuse, R7.reuse, RZ ;  /* 0x0000000703087210 */ /* 0x0c4fe40007f9e0ff */
[----:B------:R-:W-:Y:S01]  /*9de0*/  IADD3 R7, P5, R2, R7, RZ ;  /* 0x0000000702077210 */ /* 0x000fe20007fbe0ff */
[----:B------:R1:W-:Y:S01]  /*9df0*/  STL [R1+0xa44], R9 ;  /* 0x000a440901007387 */ /* 0x0003e20000100800 */
[-C--:B------:R-:W-:Y:S02]  /*9e00*/  LEA.HI.X.SX32 R4, R4, R0.reuse, 0x1, P2 ;  /* 0x0000000004047211 */ /* 0x080fe400010f0eff */
[-C--:B------:R-:W-:Y:S01]  /*9e10*/  LEA.HI.X.SX32 R3, R3, R0.reuse, 0x1, P4 ;  /* 0x0000000003037211 */ /* 0x080fe200020f0eff */
[----:B------:R2:W-:Y:S01]  /*9e20*/  STL [R1+0xa48], R8 ;  /* 0x000a480801007387 */ /* 0x0005e20000100800 */
[----:B------:R-:W-:Y:S01]  /*9e30*/  LEA.HI.X.SX32 R0, R2, R0, 0x1, P5 ;  /* 0x0000000002007211 */ /* 0x000fe200028f0eff */
[----:B------:R-:W-:Y:S01]  /*9e40*/  IMAD R2, R5, 0x3, RZ ;  /* 0x0000000305027824 */ /* 0x000fe200078e02ff */
[----:B------:R-:W-:Y:S01]  /*9e50*/  IADD3 R24, P2, R213, R5, RZ ;  /* 0x00000005d5187210 */ /* 0x000fe20007f5e0ff */
[----:B------:R3:W-:Y:S01]  /*9e60*/  STL [R1+0xa38], R7 ;  /* 0x000a380701007387 */ /* 0x0007e20000100800 */
[----:B0-----:R-:W-:-:S02]  /*9e70*/  IMAD R10, R5, 0xa, RZ ;  /* 0x0000000a050a7824 */ /* 0x001fc400078e02ff */
[C---:B-1----:R-:W-:Y:S01]  /*9e80*/  IMAD R9, R5.reuse, 0x9, RZ ;  /* 0x0000000905097824 */ /* 0x042fe200078e02ff */
[----:B------:R0:W-:Y:S01]  /*9e90*/  STL [R1+0xa28], R6 ;  /* 0x000a280601007387 */ /* 0x0001e20000100800 */
[C---:B--2---:R-:W-:Y:S01]  /*9ea0*/  IMAD.SHL.U32 R8, R5.reuse, 0x8, RZ ;  /* 0x0000000805087824 */ /* 0x044fe200078e00ff */
[----:B------:R-:W-:Y:S02]  /*9eb0*/  SHF.R.S32.HI R152, RZ, 0x1f, R10 ;  /* 0x0000001fff987819 */ /* 0x000fe4000001140a */
[----:B------:R1:W-:Y:S01]  /*9ec0*/  STL [R1+0xa2c], R4 ;  /* 0x000a2c0401007387 */ /* 0x0003e20000100800 */
[----:B------:R-:W-:Y:S01]  /*9ed0*/  SHF.R.S32.HI R150, RZ, 0x1f, R9 ;  /* 0x0000001fff967819 */ /* 0x000fe20000011409 */
[C---:B---3--:R-:W-:Y:S01]  /*9ee0*/  IMAD R7, R5.reuse, 0x7, RZ ;  /* 0x0000000705077824 */ /* 0x048fe200078e02ff */
[----:B------:R-:W-:Y:S01]  /*9ef0*/  SHF.R.S32.HI R147, RZ, 0x1f, R8 ;  /* 0x0000001fff937819 */ /* 0x000fe20000011408 */
[----:B------:R2:W-:Y:S01]  /*9f00*/  STL [R1+0xa30], R3 ;  /* 0x000a300301007387 */ /* 0x0005e20000100800 */
[----:B0-----:R-:W-:-:S02]  /*9f10*/  IMAD R6, R5, 0x6, RZ ;  /* 0x0000000605067824 */ /* 0x001fc400078e02ff */
[----:B------:R-:W-:Y:S01]  /*9f20*/  SHF.R.S32.HI R145, RZ, 0x1f, R7 ;  /* 0x0000001fff917819 */ /* 0x000fe20000011407 */
[----:B------:R0:W-:Y:S01]  /*9f30*/  STL [R1+0xa34], R0 ;  /* 0x000a340001007387 */ /* 0x0001e20000100800 */
[C---:B-1----:R-:W-:Y:S01]  /*9f40*/  IMAD R4, R5.reuse, 0x5, RZ ;  /* 0x0000000505047824 */ /* 0x042fe200078e02ff */
[----:B------:R-:W-:Y:S02]  /*9f50*/  SHF.R.S32.HI R142, RZ, 0x1f, R6 ;  /* 0x0000001fff8e7819 */ /* 0x000fe40000011406 */
[----:B------:R1:W-:Y:S01]  /*9f60*/  STL [R1+0x27c], R24 ;  /* 0x00027c1801007387 */ /* 0x0003e20000100800 */
[C---:B--2---:R-:W-:Y:S01]  /*9f70*/  IMAD.SHL.U32 R3, R5.reuse, 0x2, RZ ;  /* 0x0000000205037824 */ /* 0x044fe200078e00ff */
[----:B------:R-:W-:Y:S01]  /*9f80*/  SHF.R.S32.HI R140, RZ, 0x1f, R4 ;  /* 0x0000001fff8c7819 */ /* 0x000fe20000011404 */
[----:B0-----:R-:W-:Y:S01]  /*9f90*/  IMAD.SHL.U32 R0, R5, 0x4, RZ ;  /* 0x0000000405007824 */ /* 0x001fe200078e00ff */
[----:B------:R-:W-:Y:S02]  /*9fa0*/  IADD3 R5, P1, R212, R5, RZ ;  /* 0x00000005d4057210 */ /* 0x000fe40007f3e0ff */
[----:B------:R-:W-:Y:S01]  /*9fb0*/  IADD3 R215, P6, R3, R212, RZ ;  /* 0x000000d403d77210 */ /* 0x000fe20007fde0ff */
[----:B-1----:R-:W-:-:S02]  /*9fc0*/  IMAD.MOV.U32 R24, RZ, RZ, 0x3f800000 ;  /* 0x3f800000ff187424 */ /* 0x002fc400078e00ff */
[----:B------:R0:W-:Y:S04]  /*9fd0*/  STL [R1+0x284], R5 ;  /* 0x0002840501007387 */ /* 0x0001e80000100800 */
[----:B------:R1:W-:Y:S04]  /*9fe0*/  STL [R1+0x238], R25 ;  /* 0x0002381901007387 */ /* 0x0003e80000100800 */
[----:B------:R-:W-:Y:S01]  /*9ff0*/  STL [R1+0x244], R24 ;  /* 0x0002441801007387 */ /* 0x000fe20000100800 */
[----:B0-----:R-:W-:-:S03]  /*a000*/  IMAD.MOV.U32 R5, RZ, RZ, 0x5410 ;  /* 0x00005410ff057424 */ /* 0x001fc600078e00ff */
[----:B------:R0:W-:Y:S01]  /*a010*/  STL [R1+0x24c], R26 ;  /* 0x00024c1a01007387 */ /* 0x0001e20000100800 */
[----:B-1----:R-:W-:Y:S01]  /*a020*/  IMAD.MOV.U32 R25, RZ, RZ, 0x3f800000 ;  /* 0x3f800000ff197424 */ /* 0x002fe200078e00ff */
[----:B------:R-:W-:Y:S02]  /*a030*/  SEL R137, R5, 0x1054, !P3 ;  /* 0x0000105405897807 */ /* 0x000fe40005800000 */
[----:B------:R-:W-:Y:S01]  /*a040*/  SEL R5, R135, 0x3276, !P3 ;  /* 0x0000327687057807 */ /* 0x000fe20005800000 */
[----:B------:R-:W-:Y:S01]  /*a050*/  IMAD.U32 R135, RZ, RZ, UR23 ;  /* 0x00000017ff877e24 */ /* 0x000fe2000f8e00ff */
[----:B------:R1:W-:Y:S01]  /*a060*/  STL [R1+0x250], R25 ;  /* 0x0002501901007387 */ /* 0x0003e20000100800 */
[----:B------:R-:W-:Y:S01]  /*a070*/  IADD3 R214, P3, R3, R213, RZ ;  /* 0x000000d503d67210 */ /* 0x000fe20007f7e0ff */
[----:B0-----:R-:W-:Y:S02]  /*a080*/  IMAD.MOV.U32 R26, RZ, RZ, -0x800000 ;  /* 0xff800000ff1a7424 */ /* 0x001fe400078e00ff */
[----:B------:R0:W-:Y:S01]  /*a090*/  STL [R1+0x248], R24 ;  /* 0x0002481801007387 */ /* 0x0001e20000100800 */
[----:B------:R-:W-:-:S02]  /*a0a0*/  SHF.R.S32.HI R5, RZ, 0x1f, R3 ;  /* 0x0000001fff057819 */ /* 0x000fc40000011403 */
[----:B------:R-:W-:Y:S01]  /*a0b0*/  SHF.R.S32.HI R137, RZ, 0x1f, R0 ;  /* 0x0000001fff897819 */ /* 0x000fe20000011400 */
[----:B------:R2:W-:Y:S01]  /*a0c0*/  STL [R1+0x234], R26 ;  /* 0x0002341a01007387 */ /* 0x0005e20000100800 */
[----:B-1----:R-:W-:Y:S02]  /*a0d0*/  IMAD.MOV.U32 R25, RZ, RZ, -0x800000 ;  /* 0xff800000ff197424 */ /* 0x002fe400078e00ff */
[C---:B------:R-:W-:Y:S02]  /*a0e0*/  IMAD.X R3, R5.reuse, 0x1, R211, P3 ;  /* 0x0000000105037824 */ /* 0x040fe400018e06d3 */
[----:B0-----:R-:W-:Y:S01]  /*a0f0*/  IMAD.MOV.U32 R24, RZ, RZ, -0x800000 ;  /* 0xff800000ff187424 */ /* 0x001fe200078e00ff */
[----:B------:R-:W-:Y:S01]  /*a100*/  STL [R1+0x240], R25 ;  /* 0x0002401901007387 */ /* 0x000fe20000100800 */
[----:B------:R-:W-:Y:S01]  /*a110*/  IMAD.X R5, R5, 0x1, R210, P6 ;  /* 0x0000000105057824 */ /* 0x000fe200030e06d2 */
[----:B--2---:R-:W-:Y:S02]  /*a120*/  CS2R R26, SRZ ;  /* 0x00000000001a7805 */ /* 0x004fe4000001ff00 */
[----:B------:R-:W-:Y:S04]  /*a130*/  STL [R1], RZ ;  /* 0x000000ff01007387 */ /* 0x000fe80000100800 */
[----:B------:R0:W-:Y:S04]  /*a140*/  STL [R1+0x23c], R24 ;  /* 0x00023c1801007387 */ /* 0x0001e80000100800 */
[----:B------:R-:W-:Y:S04]  /*a150*/  STL [R1+0x4], RZ ;  /* 0x000004ff01007387 */ /* 0x000fe80000100800 */
[----:B------:R-:W-:Y:S01]  /*a160*/  STL [R1+0x8], RZ ;  /* 0x000008ff01007387 */ /* 0x000fe20000100800 */
[----:B0-----:R-:W-:-:S03]  /*a170*/  CS2R R24, SRZ ;  /* 0x0000000000187805 */ /* 0x001fc6000001ff00 */
        /* <DEDUP_REMOVED lines=125> */
[----:B------:R0:W-:Y:S04]  /*a950*/  STL [R1+0x830], R135 ;  /* 0x0008308701007387 */ /* 0x0001e80000100800 */
[----:B------:R1:W-:Y:S04]  /*a960*/  STL [R1+0x28c], R214 ;  /* 0x00028cd601007387 */ /* 0x0003e80000100800 */
[----:B------:R-:W-:Y:S01]  /*a970*/  STL [R1+0x294], R215 ;  /* 0x000294d701007387 */ /* 0x000fe20000100800 */
[----:B0-----:R-:W-:-:S02]  /*a980*/  SHF.R.S32.HI R135, RZ, 0x1f, R2 ;  /* 0x0000001fff877819 */ /* 0x001fc40000011402 */
[C---:B-1----:R-:W-:Y:S02]  /*a990*/  IADD3 R214, P4, R2.reuse, R213, RZ ;  /* 0x000000d502d67210 */ /* 0x042fe40007f9e0ff */
[----:B------:R-:W-:-:S03]  /*a9a0*/  IADD3 R2, P5, R2, R212, RZ ;  /* 0x000000d402027210 */ /* 0x000fc60007fbe0ff */
[----:B------:R-:W-:Y:S04]  /*a9b0*/  STL [R1+0x29c], R214 ;  /* 0x00029cd601007387 */ /* 0x000fe80000100800 */
[----:B------:R0:W-:Y:S04]  /*a9c0*/  STL [R1+0x288], R3 ;  /* 0x0002880301007387 */ /* 0x0001e80000100800 */
[----:B------:R1:W-:Y:S04]  /*a9d0*/  STL [R1+0x2a4], R2 ;  /* 0x0002a40201007387 */ /* 0x0003e80000100800 */
[----:B------:R2:W-:Y:S01]  /*a9e0*/  STL [R1+0x290], R5 ;  /* 0x0002900501007387 */ /* 0x0005e20000100800 */
[----:B0-----:R-:W-:-:S02]  /*a9f0*/  IADD3 R3, P3, R0, R213, RZ ;  /* 0x000000d500037210 */ /* 0x001fc40007f7e0ff */
[----:B------:R-:W-:Y:S01]  /*aa00*/  IADD3 R0, P6, R0, R212, RZ ;  /* 0x000000d400007210 */ /* 0x000fe20007fde0ff */
[----:B-1----:R-:W-:Y:S02]  /*aa10*/  IMAD.X R2, R135, 0x1, R211, P4 ;  /* 0x0000000187027824 */ /* 0x002fe400020e06d3 */
[----:B------:R0:W-:Y:S01]  /*aa20*/  STL [R1+0x2ac], R3 ;  /* 0x0002ac0301007387 */ /* 0x0001e20000100800 */
[----:B--2---:R-:W-:-:S03]  /*aa30*/  IMAD.U32 R5, RZ, RZ, UR11 ;  /* 0x0000000bff057e24 */ /* 0x004fc6000f8e00ff */
[----:B------:R1:W-:Y:S04]  /*aa40*/  STL [R1+0x298], R2 ;  /* 0x0002980201007387 */ /* 0x0003e80000100800 */
[----:B------:R2:W-:Y:S01]  /*aa50*/  STL [R1+0x2b4], R0 ;  /* 0x0002b40001007387 */ /* 0x0005e20000100800 */
[----:B0-----:R-:W-:Y:S01]  /*aa60*/  IMAD.X R3, R135, 0x1, R210, P5 ;  /* 0x0000000187037824 */ /* 0x001fe200028e06d2 */
[----:B-1----:R-:W-:-:S04]  /*aa70*/  IADD3 R2, P4, R4, R213, RZ ;  /* 0x000000d504027210 */ /* 0x002fc80007f9e0ff */
[----:B------:R0:W-:Y:S01]  /*aa80*/  STL [R1+0x2a0], R3 ;  /* 0x0002a00301007387 */ /* 0x0001e20000100800 */
[----:B--2---:R-:W-:-:S03]  /*aa90*/  IMAD.X R0, R137, 0x1, R211, P3 ;  /* 0x0000000189007824 */ /* 0x004fc600018e06d3 */
[----:B------:R1:W-:Y:S04]  /*aaa0*/  STL [R1+0x2bc], R2 ;  /* 0x0002bc0201007387 */ /* 0x0003e80000100800 */
[----:B------:R2:W-:Y:S01]  /*aab0*/  STL [R1+0x2a8], R0 ;  /* 0x0002a80001007387 */ /* 0x0005e20000100800 */
[----:B0-----:R-:W-:Y:S01]  /*aac0*/  IADD3 R3, P5, R4, R212, RZ ;  /* 0x000000d404037210 */ /* 0x001fe20007fbe0ff */
[----:B------:R-:W-:Y:S01]  /*aad0*/  IMAD.U32 R4, RZ, RZ, UR10 ;  /* 0x0000000aff047e24 */ /* 0x000fe2000f8e00ff */
[----:B------:R-:W-:Y:S01]  /*aae0*/  UIADD3.64 UR10, UR8, 0x1fe, URZ ;  /* 0x000001fe080a7897 */ /* 0x000fe2000fffe03f */
[----:B-1----:R-:W-:Y:S02]  /*aaf0*/  IMAD.X R2, R137, 0x1, R210, P6 ;  /* 0x0000000189027824 */ /* 0x002fe400030e06d2 */
[----:B------:R0:W-:Y:S01]  /*ab00*/  STL [R1+0x2c4], R3 ;  /* 0x0002c40301007387 */ /* 0x0001e20000100800 */
[----:B------:R-:W-:Y:S01]  /*ab10*/  UIADD3.64 UR10, UR8, 0x202, URZ ;  /* 0x00000202080a7897 */ /* 0x000fe2000fffe03f */
[----:B--2---:R-:W-:-:S02]  /*ab20*/  IADD3 R0, P3, R6, R213, RZ ;  /* 0x000000d506007210 */ /* 0x004fc40007f7e0ff */
        /* <DEDUP_REMOVED lines=9> */
[----:B-1----:R-:W-:-:S04]  /*abc0*/  IMAD.X R2, R142, 0x1, R211, P3 ;  /* 0x000000018e027824 */ /* 0x002fc800018e06d3 */
[----:B------:R0:W-:Y:S01]  /*abd0*/  STL [R1+0x2dc], R3 ;  /* 0x0002dc0301007387 */ /* 0x0001e20000100800 */
[----:B--2---:R-:W-:-:S03]  /*abe0*/  IADD3 R0, P5, R7, R212, RZ ;  /* 0x000000d407007210 */ /* 0x004fc60007fbe0ff */
        /* <DEDUP_REMOVED lines=144> */
[----:B------:R1:W-:Y:S01]  /*b4f0*/  STL [R1+0x3e8], R2 ;  /* 0x0003e80201007387 */ /* 0x0003e20000100800 */
[----:B------:R-:W-:-:S03]  /*b500*/  CS2R R108, SRZ ;  /* 0x00000000006c7805 */ /* 0x000fc6000001ff00 */
        /* <DEDUP_REMOVED lines=16> */
[----:B------:R-:W-:Y:S01]  /*b610*/  CS2R R110, SRZ ;  /* 0x00000000006e7805 */ /* 0x000fe2000001ff00 */
[----:B--2---:R-:W-:Y:S02]  /*b620*/  IMAD.X R0, R171, 0x1, R210, P6 ;  /* 0x00000001ab007824 */ /* 0x004fe400030e06d2 */
        /* <DEDUP_REMOVED lines=14> */
[----:B0-----:R-:W-:Y:S02]  /*b710*/  IADD3 R3, P5, R113, R212, RZ ;  /* 0x000000d471037210 */ /* 0x001fe40007fbe0ff */
[----:B------:R-:W-:Y:S01]  /*b720*/  CS2R R112, SRZ ;  /* 0x0000000000707805 */ /* 0x000fe2000001ff00 */
[----:B-1----:R-:W-:Y:S02]  /*b730*/  IMAD.X R2, R173, 0x1, R210, P6 ;  /* 0x00000001ad027824 */ /* 0x002fe400030e06d2 */
        /* <DEDUP_REMOVED lines=260> */
[----:B------:R-:W-:Y:S04]  /*c780*/  STL [R1+0x610], R2 ;  /* 0x0006100201007387 */ /* 0x000fe80000100800 */
[----:B------:R1:W-:Y:S01]  /*c790*/  STL [R1+0x62c], R0 ;  /* 0x00062c0001007387 */ /* 0x0003e20000100800 */
[----:B0-----:R-:W-:Y:S02]  /*c7a0*/  IMAD.U32 R3, RZ, RZ, UR19 ;  /* 0x00000013ff037e24 */ /* 0x001fe4000f8e00ff */
[----:B-1----:R-:W-:Y:S01]  /*c7b0*/  IMAD.X R0, R204, 0x1, R211, P3 ;  /* 0x00000001cc007824 */ /* 0x002fe200018e06d3 */
[----:B------:R-:W-:Y:S02]  /*c7c0*/  IADD3 R2, P3, R151, R212, RZ ;  /* 0x000000d497027210 */ /* 0x000fe40007f7e0ff */
[----:B------:R-:W-:-:S02]  /*c7d0*/  CS2R R150, SRZ ;  /* 0x0000000000967805 */ /* 0x000fc4000001ff00 */
[----:B------:R0:W-:Y:S04]  /*c7e0*/  STL [R1+0x618], R0 ;  /* 0x0006180001007387 */ /* 0x0001e80000100800 */
[----:B------:R1:W-:Y:S04]  /*c7f0*/  STL.64 [R1+0x260], R4 ;  /* 0x0002600401007387 */ /* 0x0003e80000100a00 */
[----:B------:R2:W-:Y:S01]  /*c800*/  STL [R1+0x634], R2 ;  /* 0x0006340201007387 */ /* 0x0005e20000100800 */
[----:B0-----:R-:W-:-:S05]  /*c810*/  IMAD.X R0, R204, 0x1, R210, P4 ;  /* 0x00000001cc007824 */ /* 0x001fca00020e06d2 */
[----:B------:R0:W-:Y:S01]  /*c820*/  STL [R1+0x620], R0 ;  /* 0x0006200001007387 */ /* 0x0001e20000100800 */
[----:B-1----:R-:W-:Y:S01]  /*c830*/  IMAD.U32 R4, RZ, RZ, UR10 ;  /* 0x0000000aff047e24 */ /* 0x002fe2000f8e00ff */
[----:B------:R-:W-:Y:S01]  /*c840*/  UMOV UR10, UR14 ;  /* 0x0000000e000a7c82 */ /* 0x000fe20008000000 */
[----:B--2---:R-:W-:Y:S01]  /*c850*/  IADD3 R2, P4, R153, R213, RZ ;  /* 0x000000d599027210 */ /* 0x004fe20007f9e0ff */
[----:B------:R-:W-:Y:S01]  /*c860*/  IMAD.U32 R5, RZ, RZ, UR11 ;  /* 0x0000000bff057e24 */ /* 0x000fe2000f8e00ff */
[----:B------:R-:W-:Y:S02]  /*c870*/  UMOV UR11, UR15 ;  /* 0x0000000f000b7c82 */ /* 0x000fe40008000000 */
[----:B------:R-:W-:Y:S01]  /*c880*/  UIADD3.64 UR14, UR10, 0x2, URZ ;  /* 0x000000020a0e7897 */ /* 0x000fe2000fffe03f */
[----:B------:R1:W-:Y:S01]  /*c890*/  STL [R1+0x63c], R2 ;  /* 0x00063c0201007387 */ /* 0x0003e20000100800 */
[----:B------:R-:W-:Y:S01]  /*c8a0*/  UIADD3.64 UR22, UR10, 0x1fe, URZ ;  /* 0x000001fe0a167897 */ /* 0x000fe2000fffe03f */
[----:B0-----:R-:W-:Y:S01]  /*c8b0*/  IMAD.X R0, R205, 0x1, R211, P5 ;  /* 0x00000001cd007824 */ /* 0x001fe200028e06d3 */
[----:B------:R-:W-:-:S02]  /*c8c0*/  UIADD3.64 UR26, UR10, 0x200, URZ ;  /* 0x000002000a1a7897 */ /* 0x000fc4000fffe03f */
[----:B------:R-:W-:Y:S02]  /*c8d0*/  UIADD3.64 UR30, UR10, 0x202, URZ ;  /* 0x000002020a1e7897 */ /* 0x000fe4000fffe03f */
[----:B------:R0:W-:Y:S01]  /*c8e0*/  STL [R1+0x628], R0 ;  /* 0x0006280001007387 */ /* 0x0001e20000100800 */
[----:B------:R-:W-:Y:S01]  /*c8f0*/  UIADD3.64 UR34, UR10, 0x204, URZ ;  /* 0x000002040a227897 */ /* 0x000fe2000fffe03f */
[----:B-1----:R-:W-:-:S05]  /*c900*/  IADD3 R2, P5, R153, R212, RZ ;  /* 0x000000d499027210 */ /* 0x002fca0007fbe0ff */
[----:B------:R1:W-:Y:S01]  /*c910*/  STL [R1+0x644], R2 ;  /* 0x0006440201007387 */ /* 0x0003e20000100800 */
[----:B0-----:R-:W-:-:S05]  /*c920*/  IMAD.X R0, R205, 0x1, R210, P3 ;  /* 0x00000001cd007824 */ /* 0x001fca00018e06d2 */
[----:B------:R0:W-:Y:S01]  /*c930*/  STL [R1+0x630], R0 ;  /* 0x0006300001007387 */ /* 0x0001e20000100800 */
[----:B-1----:R-:W-:-:S05]  /*c940*/  IADD3 R2, P3, R155, R213, RZ ;  /* 0x000000d59b027210 */ /* 0x002fca0007f7e0ff */
[----:B------:R1:W-:Y:S01]  /*c950*/  STL [R1+0x64c], R2 ;  /* 0x00064c0201007387 */ /* 0x0003e20000100800 */
[----:B0-----:R-:W-:-:S05]  /*c960*/  IMAD.X R0, R206, 0x1, R211, P4 ;  /* 0x00000001ce007824 */ /* 0x001fca00020e06d3 */
[----:B------:R0:W-:Y:S01]  /*c970*/  STL [R1+0x638], R0 ;  /* 0x0006380001007387 */ /* 0x0001e20000100800 */
[----:B-1----:R-:W-:Y:S01]  /*c980*/  IMAD.U32 R2, RZ, RZ, UR18 ;  /* 0x00000012ff027e24 */ /* 0x002fe2000f8e00ff */
[----:B------:R-:W-:-:S04]  /*c990*/  UIADD3.64 UR18, UR10, 0x4, URZ ;  /* 0x000000040a127897 */ /* 0x000fc8000fffe03f */
[----:B------:R1:W-:Y:S01]  /*c9a0*/  STL.64 [R1+0x258], R2 ;  /* 0x0002580201007387 */ /* 0x0003e20000100a00 */
[----:B0-----:R-:W-:-:S05]  /*c9b0*/  IADD3 R0, P4, R155, R212, RZ ;  /* 0x000000d49b007210 */ /* 0x001fca0007f9e0ff */
[----:B------:R0:W-:Y:S04]  /*c9c0*/  STL [R1+0x654], R0 ;  /* 0x0006540001007387 */ /* 0x0001e80000100800 */
[----:B------:R-:W-:Y:S01]  /*c9d0*/  STL.64 [R1+0x270], R4 ;  /* 0x0002700401007387 */ /* 0x000fe20000100a00 */
[----:B-1----:R-:W-:Y:S02]  /*c9e0*/  IMAD.X R2, R206, 0x1, R210, P5 ;  /* 0x00000001ce027824 */ /* 0x002fe400028e06d2 */
[----:B------:R-:W-:Y:S01]  /*c9f0*/  IMAD.U32 R3, RZ, RZ, UR37 ;  /* 0x00000025ff037e24 */ /* 0x000fe2000f8e00ff */
[----:B0-----:R-:W-:Y:S02]  /*ca00*/  IADD3 R0, P5, R157, R213, RZ ;  /* 0x000000d59d007210 */ /* 0x001fe40007fbe0ff */
[----:B------:R0:W-:Y:S04]  /*ca10*/  STL [R1+0x640], R2 ;  /* 0x0006400201007387 */ /* 0x0001e80000100800 */
[----:B------:R1:W-:Y:S01]  /*ca20*/  STL [R1+0x65c], R0 ;  /* 0x00065c0001007387 */ /* 0x0003e20000100800 */
[----:B0-----:R-:W-:Y:S01]  /*ca30*/  IMAD.X R2, R207, 0x1, R211, P3 ;  /* 0x00000001cf027824 */ /* 0x001fe200018e06d3 */
[----:B-1----:R-:W-:-:S04]  /*ca40*/  IADD3 R0, P3, R157, R212, RZ ;  /* 0x000000d49d007210 */ /* 0x002fc80007f7e0ff */
[----:B------:R0:W-:Y:S04]  /*ca50*/  STL [R1+0x648], R2 ;  /* 0x0006480201007387 */ /* 0x0001e80000100800 */
[----:B------:R1:W-:Y:S01]  /*ca60*/  STL [R1+0x664], R0 ;  /* 0x0006640001007387 */ /* 0x0003e20000100800 */
[----:B0-----:R-:W-:Y:S02]  /*ca70*/  IMAD.X R2, R208, 0x1, R211, P2 ;  /* 0x00000001d0027824 */ /* 0x001fe400010e06d3 */
[----:B-1----:R-:W-:-:S05]  /*ca80*/  IMAD.X R0, R207, 0x1, R210, P4 ;  /* 0x00000001cf007824 */ /* 0x002fca00020e06d2 */
[----:B------:R0:W-:Y:S04]  /*ca90*/  STL [R1+0x650], R0 ;  /* 0x0006500001007387 */ /* 0x0001e80000100800 */
[----:B------:R1:W-:Y:S01]  /*caa0*/  STL [R1+0x278], R2 ;  /* 0x0002780201007387 */ /* 0x0003e20000100800 */
[----:B0-----:R-:W-:Y:S02]  /*cab0*/  IMAD.X R0, R208, 0x1, R210, P1 ;  /* 0x00000001d0007824 */ /* 0x001fe400008e06d2 */
[----:B-1----:R-:W-:-:S03]  /*cac0*/  IMAD.X R2, R209, 0x1, R211, P5 ;  /* 0x00000001d1027824 */ /* 0x002fc600028e06d3 */
[----:B------:R0:W-:Y:S04]  /*cad0*/  STL [R1+0x280], R0 ;  /* 0x0002800001007387 */ /* 0x0001e80000100800 */
[----:B------:R1:W-:Y:S01]  /*cae0*/  STL [R1+0x658], R2 ;  /* 0x0006580201007387 */ /* 0x0003e20000100800 */
[----:B0-----:R-:W-:Y:S02]  /*caf0*/  IMAD.X R0, R209, 0x1, R210, P3 ;  /* 0x00000001d1007824 */ /* 0x001fe400018e06d2 */
[----:B-1----:R-:W-:-:S03]  /*cb00*/  IMAD.U32 R2, RZ, RZ, UR36 ;  /* 0x00000024ff027e24 */ /* 0x002fc6000f8e00ff */
[----:B------:R0:W-:Y:S04]  /*cb10*/  STL [R1+0x660], R0 ;  /* 0x0006600001007387 */ /* 0x0001e80000100800 */
[----:B------:R1:W-:Y:S01]  /*cb20*/  STL.64 [R1+0x268], R2 ;  /* 0x0002680201007387 */ /* 0x0003e20000100a00 */
[----:B0-----:R-:W-:-:S07]  /*cb30*/  LOP3.LUT R0, R252, 0x1, RZ, 0x3c, !PT ;  /* 0x00000001fc007812 */ /* 0x001fce00078e3cff */
.L_x_1:
[----:B------:R-:W2:Y:S04]  /*cb40*/  LDL R0, [R1+0x830] ;  /* 0x0008300001007983 */ /* 0x000ea80000100800 */
[----:B------:R-:W3:Y:S04]  /*cb50*/  LDL.64 R8, [R1+0x258] ;  /* 0x0002580001087983 */ /* 0x000ee80000100a00 */
[----:B-1----:R-:W4:Y:S04]  /*cb60*/  LDL R2, [R1+0x224] ;  /* 0x0002240001027983 */ /* 0x002f280000100800 */
[----:B------:R-:W5:Y:S04]  /*cb70*/  LDL R4, [R1+0x22c] ;  /* 0x00022c0001047983 */ /* 0x000f680000100800 */
[----:B------:R-:W3:Y:S04]  /*cb80*/  LDL R7, [R1+0x220] ;  /* 0x0002200001077983 */ /* 0x000ee80000100800 */
[----:B------:R-:W3:Y:S04]  /*cb90*/  LDL R6, [R1+0x27c] ;  /* 0x00027c0001067983 */ /* 0x000ee80000100800 */
[----:B------:R-:W3:Y:S04]  /*cba0*/  LDL R13, [R1+0x228] ;  /* 0x00022800010d7983 */ /* 0x000ee80000100800 */
[----:B------:R-:W3:Y:S04]  /*cbb0*/  LDL R12, [R1+0x284] ;  /* 0x00028400010c7983 */ /* 0x000ee80000100800 */
[----:B------:R-:W3:Y:S04]  /*cbc0*/  LDL R19, [R1+0x278] ;  /* 0x0002780001137983 */ /* 0x000ee80000100800 */
[----:B------:R-:W3:Y:S04]  /*cbd0*/  LDL R18, [R1+0x28c] ;  /* 0x00028c0001127983 */ /* 0x000ee80000100800 */
[----:B------:R-:W3:Y:S04]  /*cbe0*/  LDL R16, [R1+0x280] ;  /* 0x0002800001107983 */ /* 0x000ee80000100800 */
[----:B------:R-:W-:Y:S04]  /*cbf0*/  STL.64 [R1+0xdb8], R98 ;  /* 0x000db86201007387 */ /* 0x000fe80000100a00 */
[----:B------:R-:W-:Y:S04]  /*cc00*/  STL.64 [R1+0xdb0], R96 ;  /* 0x000db06001007387 */ /* 0x000fe80000100a00 */
[----:B------:R-:W-:Y:S04]  /*cc10*/  STL.64 [R1+0xda8], R94 ;  /* 0x000da85e01007387 */ /* 0x000fe80000100a00 */
[----:B------:R-:W-:Y:S04]  /*cc20*/  STL.64 [R1+0xda0], R92 ;  /* 0x000da05c01007387 */ /* 0x000fe80000100a00 */
[----:B------:R-:W-:Y:S04]  /*cc30*/  STL.64 [R1+0xd98], R90 ;  /* 0x000d985a01007387 */ /* 0x000fe80000100a00 */
[----:B------:R-:W-:Y:S04]  /*cc40*/  STL.64 [R1+0xd90], R88 ;  /* 0x000d905801007387 */ /* 0x000fe80000100a00 */
[----:B------:R-:W-:Y:S04]  /*cc50*/  STL [R1+0xd88], R86 ;  /* 0x000d885601007387 */ /* 0x000fe80000100800 */
        /* <DEDUP_REMOVED lines=57> */
[----:B------:R-:W-:Y:S01]  /*cff0*/  STL [R1+0xca0], R28 ;  /* 0x000ca01c01007387 */ /* 0x000fe20000100800 */
[----:B--2---:R-:W-:-:S03]  /*d000*/  R2UR UR37, R0 ;  /* 0x00000000002572ca */ /* 0x004fc600000e0000 */
[----:B------:R-:W-:Y:S04]  /*d010*/  STL [R1+0xc9c], R29 ;  /* 0x000c9c1d01007387 */ /* 0x000fe80000100800 */
[----:B------:R-:W-:Y:S04]  /*d020*/  STL [R1+0xc98], R26 ;  /* 0x000c981a01007387 */ /* 0x000fe80000100800 */
[----:B------:R-:W-:Y:S04]  /*d030*/  STL [R1+0xc94], R27 ;  /* 0x000c941b01007387 */ /* 0x000fe80000100800 */
[----:B------:R-:W-:Y:S04]  /*d040*/  STL [R1+0xc90], R24 ;  /* 0x000c901801007387 */ /* 0x000fe80000100800 */
[----:B------:R-:W-:Y:S04]  /*d050*/  STL [R1+0xc8c], R25 ;  /* 0x000c8c1901007387 */ /* 0x000fe80000100800 */
[----:B------:R0:W-:Y:S04]  /*d060*/  STL [R1+0xc88], R252 ;  /* 0x000c88fc01007387 */ /* 0x0001e80000100800 */
[----:B------:R-:W-:Y:S04]  /*d070*/  STL [R1+0xa84], R144 ;  /* 0x000a849001007387 */ /* 0x000fe80000100800 */
[----:B------:R1:W-:Y:S04]  /*d080*/  STL [R1+0xa80], R145 ;  /* 0x000a809101007387 */ /* 0x0003e80000100800 */
[----:B------:R-:W-:Y:S04]  /*d090*/  STL [R1+0xa7c], R148 ;  /* 0x000a7c9401007387 */ /* 0x000fe80000100800 */
[----:B------:R-:W-:Y:S04]  /*d0a0*/  STL [R1+0xa78], R149 ;  /* 0x000a789501007387 */ /* 0x000fe80000100800 */
[----:B------:R-:W2:Y:S04]  /*d0b0*/  LDL R17, [R1+0x294] ;  /* 0x0002940001117983 */ /* 0x000ea80000100800 */
[----:B------:R-:W2:Y:S01]  /*d0c0*/  LDL R15, [R1+0x288] ;  /* 0x00028800010f7983 */ /* 0x000ea20000100800 */
[----:B------:R-:W-:Y:S01]  /*d0d0*/  MOV R3, UR57 ;  /* 0x0000003900037c02 */ /* 0x000fe20008000f00 */
[----:B------:R-:W-:-:S02]  /*d0e0*/  USHF.R.S32.HI UR36, URZ, 0x1f, UR5 ;  /* 0x0000001f3f247899 */ /* 0x000fc40008011405 */
[----:B----4-:R-:W-:Y:S01]  /*d0f0*/  IADD3 R2, P1, R2, UR5, RZ ;  /* 0x0000000502027c10 */ /* 0x010fe2000ff3e0ff */
[----:B------:R-:W4:Y:S01]  /*d100*/  LDL R11, [R1+0x29c] ;  /* 0x00029c00010b7983 */ /* 0x000f220000100800 */
[----:B-----5:R-:W-:Y:S02]  /*d110*/  IADD3 R4, P2, R4, UR5, RZ ;  /* 0x0000000504047c10 */ /* 0x020fe4000ff5e0ff */
[----:B0-----:R-:W-:Y:S01]  /*d120*/  MOV R252, UR56 ;  /* 0x0000003800fc7c02 */ /* 0x001fe20008000f00 */
[----:B------:R-:W5:Y:S01]  /*d130*/  LDL R0, [R1+0x290] ;  /* 0x0002900001007983 */ /* 0x000f620000100800 */
[----:B---3--:R-:W-:Y:S02]  /*d140*/  R2UR UR57, R9 ;  /* 0x00000000093972ca */ /* 0x008fe400000e0000 */
[----:B-1----:R-:W-:Y:S01]  /*d150*/  MOV R145, UR53 ;  /* 0x0000003500917c02 */ /* 0x002fe20008000f00 */
[----:B------:R0:W-:Y:S01]  /*d160*/  STL [R1+0x230], R3 ;  /* 0x0002300301007387 */ /* 0x0001e20000100800 */
[----:B------:R-:W-:-:S03]  /*d170*/  MOV R144, UR52 ;  /* 0x0000003400907c02 */ /* 0x000fc60008000f00 */
[----:B------:R-:W3:Y:S01]  /*d180*/  LDL R10, [R1+0x2a4] ;  /* 0x0002a400010a7983 */ /* 0x000ee20000100800 */
[----:B------:R-:W-:-:S03]  /*d190*/  R2UR UR56, R8 ;  /* 0x00000000083872ca */ /* 0x000fc600000e0000 */
[----:B------:R-:W3:Y:S01]  /*d1a0*/  LDL R9, [R1+0x298] ;  /* 0x0002980001097983 */ /* 0x000ee20000100800 */
[----:B0-----:R-:W-:-:S03]  /*d1b0*/  IADD3.X R3, R7, UR36, RZ, P1, !PT ;  /* 0x0000002407037c10 */ /* 0x001fc60008ffe4ff */
[----:B------:R-:W3:Y:S01]  /*d1c0*/  LDL R14, [R1+0x2ac] ;  /* 0x0002ac00010e7983 */ /* 0x000ee20000100800 */
[----:B------:R-:W-:Y:S02]  /*d1d0*/  IADD3 R6, P1, R6, UR5, RZ ;  /* 0x0000000506067c10 */ /* 0x000fe4000ff3e0ff */
[----:B------:R-:W-:Y:S01]  /*d1e0*/  IADD3.X R5, R13, UR36, RZ, P2, !PT ;  /* 0x000000240d057c10 */ /* 0x000fe200097fe4ff */
[----:B------:R-:W3:Y:S04]  /*d1f0*/  LDL R8, [R1+0x2a0] ;  /* 0x0002a00001087983 */ /* 0x000ee80000100800 */
[----:B------:R0:W3:Y:S01]  /*d200*/  LDG.E.U8 R86, desc[UR6][R2.64] ;  /* 0x0000000602567981 */ /* 0x0000e2000c1e1100 */
[----:B------:R-:W-:-:S03]  /*d210*/  IADD3.X R7, R19, UR36, RZ, P1, !PT ;  /* 0x0000002413077c10 */ /* 0x000fc60008ffe4ff */
[----:B------:R-:W3:Y:S04]  /*d220*/  LDL R13, [R1+0x2b4] ;  /* 0x0002b400010d7983 */ /* 0x000ee80000100800 */
[----:B------:R-:W3:Y:S01]  /*d230*/  LDL R19, [R1+0x2bc] ;  /* 0x0002bc0001137983 */ /* 0x000ee20000100800 */
[----:B0-----:R-:W-:-:S03]  /*d240*/  IADD3 R2, P2, R12, UR5, RZ ;  /* 0x000000050c027c10 */ /* 0x001fc6000ff5e0ff */
[----:B------:R-:W3:Y:S01]  /*d250*/  LDL R12, [R1+0x2a8] ;  /* 0x0002a800010c7983 */ /* 0x000ee20000100800 */
[----:B------:R-:W-:-:S03]  /*d260*/  IADD3.X R3, R16, UR36, RZ, P2, !PT ;  /* 0x0000002410037c10 */ /* 0x000fc600097fe4ff */
[----:B------:R0:W3:Y:S04]  /*d270*/  LDG.E.U8 R87, desc[UR6][R4.64] ;  /* 0x0000000604577981 */ /* 0x0000e8000c1e1100 */
[----:B------:R-:W3:Y:S04]  /*d280*/  LDL R16, [R1+0x2c4] ;  /* 0x0002c40001107983 */ /* 0x000ee80000100800 */
[----:B------:R2:W3:Y:S01]  /*d290*/  LDG.E.U8 R76, desc[UR6][R6.64] ;  /* 0x00000006064c7981 */ /* 0x0004e2000c1e1100 */
[----:B0-----:R-:W-:-:S03]  /*d2a0*/  IADD3 R4, P1, R18, UR5, RZ ;  /* 0x0000000512047c10 */ /* 0x001fc6000ff3e0ff */
[----:B------:R-:W3:Y:S04]  /*d2b0*/  LDL R18, [R1+0x2b0] ;  /* 0x0002b00001127983 */ /* 0x000ee80000100800 */
[----:B------:R4:W3:Y:S04]  /*d2c0*/  LDG.E.U8 R77, desc[UR6][R2.64] ;  /* 0x00000006024d7981 */ /* 0x0008e8000c1e1100 */
[----:B------:R-:W3:Y:S04]  /*d2d0*/  LDL R20, [R1+0x38c] ;  /* 0x00038c0001147983 */ /* 0x000ee80000100800 */
[----:B------:R-:W3:Y:S04]  /*d2e0*/  LDL R21, [R1+0x3c4] ;  /* 0x0003c40001157983 */ /* 0x000ee80000100800 */
[----:B------:R-:W3:Y:S04]  /*d2f0*/  LDL R24, [R1+0x3e0] ;  /* 0x0003e00001187983 */ /* 0x000ee80000100800 */
[----:B------:R-:W3:Y:S04]  /*d300*/  LDL R22, [R1+0x3f8] ;  /* 0x0003f80001167983 */ /* 0x000ee80000100800 */
[----:B------:R-:W3:Y:S04]  /*d310*/  LDL R23, [R1+0x3f0] ;  /* 0x0003f00001177983 */ /* 0x000ee80000100800 */
[----:B------:R-:W3:Y:S04]  /*d320*/  LDL R30, [R1+0x444] ;  /* 0x00044400011e7983 */ /* 0x000ee80000100800 */
[----:B------:R-:W3:Y:S04]  /*d330*/  LDL R31, [R1+0x434] ;  /* 0x00043400011f7983 */ /* 0x000ee80000100800 */
[----:B------:R-:W3:Y:S01]  /*d340*/  LDL R47, [R1+0x658] ;  /* 0x00065800012f7983 */ /* 0x000ee20000100800 */
[----:B--2---:R-:W-:-:S03]  /*d350*/  IADD3 R6, P2, R17, UR5, RZ ;  /* 0x0000000511067c10 */ /* 0x004fc6000ff5e0ff */
[----:B------:R-:W2:Y:S01]  /*d360*/  LDL R17, [R1+0x2b8] ;  /* 0x0002b80001117983 */ /* 0x000ea20000100800 */
[----:B------:R-:W-:-:S03]  /*d370*/  IADD3.X R5, R15, UR36, RZ, P1, !PT ;  /* 0x000000240f057c10 */ /* 0x000fc60008ffe4ff */
[----:B------:R-:W2:Y:S01]  /*d380*/  LDL R15, [R1+0x2cc] ;  /* 0x0002cc00010f7983 */ /* 0x000ea20000100800 */
[----:B----4-:R-:W-:-:S03]  /*d390*/  IADD3 R2, P1, R11, UR5, RZ ;  /* 0x000000050b027c10 */ /* 0x010fc6000ff3e0ff */
[----:B------:R-:W4:Y:S01]  /*d3a0*/  LDL R11, [R1+0x2c0] ;  /* 0x0002c000010b7983 */ /* 0x000f220000100800 */
[----:B-----5:R-:W-:-:S03]  /*d3b0*/  IADD3.X R7, R0, UR36, RZ, P2, !PT ;  /* 0x0000002400077c10 */ /* 0x020fc600097fe4ff */
[----:B------:R-:W5:Y:S04]  /*d3c0*/  LDL R0, [R1+0x2d4] ;  /* 0x0002d40001007983 */ /* 0x000f680000100800 */
[----:B------:R0:W5:Y:S04]  /*d3d0*/  LDG.E.U8 R68, desc[UR6][R4.64] ;  /* 0x0000000604447981 */ /* 0x000168000c1e1100 */
[----:B------:R1:W5:Y:S01]  /*d3e0*/  LDG.E.U8 R69, desc[UR6][R6.64] ;  /* 0x0000000606457981 */ /* 0x000362000c1e1100 */
[----:B---3--:R-:W-:-:S03]  /*d3f0*/  IADD3.X R3, R9, UR36, RZ, P1, !PT ;  /* 0x0000002409037c10 */ /* 0x008fc60008ffe4ff */
[----:B------:R-:W3:Y:S01]  /*d400*/  LDL R9, [R1+0x2dc] ;  /* 0x0002dc0001097983 */ /* 0x000ee20000100800 */
[----:B0-----:R-:W-:-:S03]  /*d410*/  IADD3 R4, P2, R10, UR5, RZ ;  /* 0x000000050a047c10 */ /* 0x001fc6000ff5e0ff */
[----:B------:R-:W3:Y:S01]  /*d420*/  LDL R10, [R1+0x2c8] ;  /* 0x0002c800010a7983 */ /* 0x000ee20000100800 */
[----:B-1----:R-:W-:-:S03]  /*d430*/  IADD3 R6, P1, R14, UR5, RZ ;  /* 0x000000050e067c10 */ /* 0x002fc6000ff3e0ff */
[----:B------:R-:W3:Y:S01]  /*d440*/  LDL R14, [R1+0x2d0] ;  /* 0x0002d000010e7983 */ /* 0x000ee20000100800 */
[----:B------:R-:W-:-:S03]  /*d450*/  IADD3.X R5, R8, UR36, RZ, P2, !PT ;  /* 0x0000002408057c10 */ /* 0x000fc600097fe4ff */
[----:B------:R0:W3:Y:S04]  /*d460*/  LDG.E.U8 R60, desc[UR6][R2.64] ;  /* 0x00000006023c7981 */ /* 0x0000e8000c1e1100 */
[----:B------:R-:W3:Y:S04]  /*d470*/  LDL R8, [R1+0x2e4] ;  /* 0x0002e40001087983 */ /* 0x000ee80000100800 */
[----:B------:R1:W3:Y:S01]  /*d480*/  LDG.E.U8 R61, desc[UR6][R4.64] ;  /* 0x00000006043d7981 */ /* 0x0002e2000c1e1100 */
[----:B0-----:R-:W-:-:S03]  /*d490*/  IADD3 R2, P2, R13, UR5, RZ ;  /* 0x000000050d027c10 */ /* 0x001fc6000ff5e0ff */
[----:B------:R-:W3:Y:S01]  /*d4a0*/  LDL R13, [R1+0x2d8] ;  /* 0x0002d800010d7983 */ /* 0x000ee20000100800 */
[----:B------:R-:W-:-:S03]  /*d4b0*/  IADD3.X R7, R12, UR36, RZ, P1, !PT ;  /* 0x000000240c077c10 */ /* 0x000fc60008ffe4ff */
[----:B------:R-:W3:Y:S01]  /*d4c0*/  LDL R12, [R1+0x2ec] ;  /* 0x0002ec00010c7983 */ /* 0x000ee20000100800 */
[----:B-1----:R-:W-:-:S03]  /*d4d0*/  IADD3 R4, P1, R19, UR5, RZ ;  /* 0x0000000513047c10 */ /* 0x002fc6000ff3e0ff */
[----:B------:R-:W3:Y:S04]  /*d4e0*/  LDL R19, [R1+0x2e0] ;  /* 0x0002e00001137983 */ /* 0x000ee80000100800 */
[----:B------:R0:W3:Y:S01]  /*d4f0*/  LDG.E.U8 R52, desc[UR6][R6.64] ;  /* 0x0000000606347981 */ /* 0x0000e2000c1e1100 */
[----:B------:R-:W-:-:S03]  /*d500*/  IADD3.X R3, R18, UR36, RZ, P2, !PT ;  /* 0x0000002412037c10 */ /* 0x000fc600097fe4ff */
[----:B------:R-:W3:Y:S04]  /*d510*/  LDL R18, [R1+0x2f4] ;  /* 0x0002f40001127983 */ /* 0x000ee80000100800 */
[----:B------:R1:W3:Y:S01]  /*d520*/  LDG.E.U8 R53, desc[UR6][R2.64] ;  /* 0x0000000602357981 */ /* 0x0002e2000c1e1100 */
[----:B0-----:R-:W-:-:S03]  /*d530*/  IADD3 R6, P2, R16, UR5, RZ ;  /* 0x0000000510067c10 */ /* 0x001fc6000ff5e0ff */
[----:B------:R-:W3:Y:S01]  /*d540*/  LDL R16, [R1+0x2e8] ;  /* 0x0002e80001107983 */ /* 0x000ee20000100800 */
[----:B--2---:R-:W-:-:S03]  /*d550*/  IADD3.X R5, R17, UR36, RZ, P1, !PT ;  /* 0x0000002411057c10 */ /* 0x004fc60008ffe4ff */
[----:B------:R-:W2:Y:S01]  /*d560*/  LDL R17, [R1+0x2fc] ;  /* 0x0002fc0001117983 */ /* 0x000ea20000100800 */
[----:B-1----:R-:W-:-:S03]  /*d570*/  IADD3 R2, P1, R15, UR5, RZ ;  /* 0x000000050f027c10 */ /* 0x002fc6000ff3e0ff */
[----:B------:R-:W2:Y:S01]  /*d580*/  LDL R15, [R1+0x2f0] ;  /* 0x0002f000010f7983 */ /* 0x000ea20000100800 */
[----:B----4-:R-:W-:-:S03]  /*d590*/  IADD3.X R7, R11, UR36, RZ, P2, !PT ;  /* 0x000000240b077c10 */ /* 0x010fc600097fe4ff */
[----:B------:R5:W4:Y:S04]  /*d5a0*/  LDG.E.U8 R44, desc[UR6][R4.64] ;  /* 0x00000006042c7981 */ /* 0x000b28000c1e1100 */
[----:B------:R-:W4:Y:S04]  /*d5b0*/  LDL R11, [R1+0x304] ;  /* 0x00030400010b7983 */ /* 0x000f280000100800 */
[----:B------:R0:W4:Y:S01]  /*d5c0*/  LDG.E.U8 R45, desc[UR6][R6.64] ;  /* 0x00000006062d7981 */ /* 0x000122000c1e1100 */
[----:B-----5:R-:W-:-:S03]  /*d5d0*/  IADD3 R4, P2, R0, UR5, RZ ;  /* 0x0000000500047c10 */ /* 0x020fc6000ff5e0ff */
[----:B------:R-:W5:Y:S01]  /*d5e0*/  LDL R0, [R1+0x2f8] ;  /* 0x0002f80001007983 */ /* 0x000f620000100800 */
[----:B---3--:R-:W-:Y:S02]  /*d5f0*/  IADD3.X R3, R10, UR36, RZ, P1, !PT ;  /* 0x000000240a037c10 */ /* 0x008fe40008ffe4ff */
[----:B0-----:R-:W-:Y:S01]  /*d600*/  IADD3 R6, P1, R9, UR5, RZ ;  /* 0x0000000509067c10 */ /* 0x001fe2000ff3e0ff */
[----:B------:R-:W3:Y:S01]  /*d610*/  LDL R10, [R1+0x30c] ;  /* 0x00030c00010a7983 */ /* 0x000ee20000100800 */
[----:B------:R-:W-:-:S03]  /*d620*/  IADD3.X R5, R14, UR36, RZ, P2, !PT ;  /* 0x000000240e057c10 */ /* 0x000fc600097fe4ff */
[----:B------:R-:W3:Y:S04]  /*d630*/  LDL R9, [R1+0x300] ;  /* 0x0003000001097983 */ /* 0x000ee80000100800 */
[----:B------:R-:W3:Y:S04]  /*d640*/  LDL R14, [R1+0x314] ;  /* 0x00031400010e7983 */ /* 0x000ee80000100800 */
[----:B------:R0:W3:Y:S04]  /*d650*/  LDG.E.U8 R36, desc[UR6][R2.64] ;  /* 0x0000000602247981 */ /* 0x0000e8000c1e1100 */
[----:B------:R1:W3:Y:S01]  /*d660*/  LDG.E.U8 R37, desc[UR6][R4.64] ;  /* 0x0000000604257981 */ /* 0x0002e2000c1e1100 */
[----:B------:R-:W-:-:S03]  /*d670*/  IADD3.X R7, R13, UR36, RZ, P1, !PT ;  /* 0x000000240d077c10 */ /* 0x000fc60008ffe4ff */
        /* <DEDUP_REMOVED lines=9> */
[----:B------:R-:W-:Y:S02]  /*d710*/  IADD3.X R5, R16, UR36, RZ, P1, !PT ;  /* 0x0000002410057c10 */ /* 0x000fe40008ffe4ff */
[----:B0-----:R-:W-:Y:S01]  /*d720*/  IADD3 R6, P2, R18, UR5, RZ ;  /* 0x0000000512067c10 */ /* 0x001fe2000ff5e0ff */
[----:B------:R-:W3:Y:S04]  /*d730*/  LDL R16, [R1+0x32c] ;  /* 0x00032c0001107983 */ /* 0x000ee80000100800 */
[----:B------:R-:W3:Y:S04]  /*d740*/  LDL R18, [R1+0x318] ;  /* 0x0003180001127983 */ /* 0x000ee80000100800 */
[----:B------:R4:W3:Y:S01]  /*d750*/  LDG.E.U8 R84, desc[UR6][R4.64] ;  /* 0x0000000604547981 */ /* 0x0008e2000c1e1100 */
[----:B--2---:R-:W-:-:S03]  /*d760*/  IADD3 R2, P1, R17, UR5, RZ ;  /* 0x0000000511027c10 */ /* 0x004fc6000ff3e0ff */
[----:B------:R-:W2:Y:S01]  /*d770*/  LDL R17, [R1+0x320] ;  /* 0x0003200001117983 */ /* 0x000ea20000100800 */
[----:B------:R-:W-:-:S03]  /*d780*/  IADD3.X R7, R15, UR36, RZ, P2, !PT ;  /* 0x000000240f077c10 */ /* 0x000fc600097fe4ff */
[----:B------:R-:W2:Y:S04]  /*d790*/  LDL R15, [R1+0x334] ;  /* 0x00033400010f7983 */ /* 0x000ea80000100800 */
[----:B------:R3:W2:Y:S01]  /*d7a0*/  LDG.E.U8 R85, desc[UR6][R6.64] ;  /* 0x0000000606557981 */ /* 0x0006a2000c1e1100 */
[----:B----4-:R-:W-:-:S03]  /*d7b0*/  IADD3 R4, P2, R11, UR5, RZ ;  /* 0x000000050b047c10 */ /* 0x010fc6000ff5e0ff */
[----:B------:R-:W4:Y:S01]  /*d7c0*/  LDL R11, [R1+0x328] ;  /* 0x00032800010b7983 */ /* 0x000f220000100800 */
[----:B-----5:R-:W-:-:S03]  /*d7d0*/  IADD3.X R3, R0, UR36, RZ, P1, !PT ;  /* 0x0000002400037c10 */ /* 0x020fc60008ffe4ff */
[----:B------:R-:W5:Y:S04]  /*d7e0*/  LDL R0, [R1+0x33c] ;  /* 0x00033c0001007983 */ /* 0x000f680000100800 */
[----:B------:R0:W5:Y:S01]  /*d7f0*/  LDG.E.U8 R74, desc[UR6][R2.64] ;  /* 0x00000006024a7981 */ /* 0x000162000c1e1100 */
[----:B---3--:R-:W-:-:S03]  /*d800*/  IADD3 R6, P1, R10, UR5, RZ ;  /* 0x000000050a067c10 */ /* 0x008fc6000ff3e0ff */
[----:B------:R-:W3:Y:S01]  /*d810*/  LDL R10, [R1+0x330] ;  /* 0x00033000010a7983 */ /* 0x000ee20000100800 */
[----:B------:R-:W-:-:S03]  /*d820*/  IADD3.X R5, R9, UR36, RZ, P2, !PT ;  /* 0x0000002409057c10 */ /* 0x000fc600097fe4ff */
[----:B------:R-:W3:Y:S01]  /*d830*/  LDL R9, [R1+0x344] ;  /* 0x0003440001097983 */ /* 0x000ee20000100800 */
[----:B0-----:R-:W-:-:S03]  /*d840*/  IADD3 R2, P2, R14, UR5, RZ ;  /* 0x000000050e027c10 */ /* 0x001fc6000ff5e0ff */
[----:B------:R-:W3:Y:S04]  /*d850*/  LDL R14, [R1+0x338] ;  /* 0x00033800010e7983 */ /* 0x000ee80000100800 */
[----:B------:R0:W3:Y:S01]  /*d860*/  LDG.E.U8 R75, desc[UR6][R4.64] ;  /* 0x00000006044b7981 */ /* 0x0000e2000c1e1100 */
[----:B------:R-:W-:Y:S02]  /*d870*/  IADD3.X R7, R8, UR36, RZ, P1, !PT ;  /* 0x0000002408077c10 */ /* 0x000fe40008ffe4ff */
[----:B0-----:R-:W-:Y:S01]  /*d880*/  IADD3 R4, P1, R13, UR5, RZ ;  /* 0x000000050d047c10 */ /* 0x001fe2000ff3e0ff */
[----:B------:R-:W3:Y:S01]  /*d890*/  LDL R8, [R1+0x34c] ;  /* 0x00034c0001087983 */ /* 0x000ee20000100800 */
[----:B------:R-:W-:-:S03]  /*d8a0*/  IADD3.X R3, R12, UR36, RZ, P2, !PT ;  /* 0x000000240c037c10 */ /* 0x000fc600097fe4ff */
[----:B------:R-:W3:Y:S04]  /*d8b0*/  LDL R13, [R1+0x340] ;  /* 0x00034000010d7983 */ /* 0x000ee80000100800 */
[----:B------:R-:W3:Y:S04]  /*d8c0*/  LDL R12, [R1+0x354] ;  /* 0x00035400010c7983 */ /* 0x000ee80000100800 */
[----:B------:R0:W3:Y:S04]  /*d8d0*/  LDG.E.U8 R66, desc[UR6][R6.64] ;  /* 0x0000000606427981 */ /* 0x0000e8000c1e1100 */
[----:B------:R1:W3:Y:S01]  /*d8e0*/  LDG.E.U8 R67, desc[UR6][R2.64] ;  /* 0x0000000602437981 */ /* 0x0002e2000c1e1100 */
[----:B------:R-:W-:-:S02]  /*d8f0*/  IADD3.X R5, R18, UR36, RZ, P1, !PT ;  /* 0x0000002412057c10 */ /* 0x000fc40008ffe4ff */
[----:B0-----:R-:W-:Y:S01]  /*d900*/  IADD3 R6, P2, R19, UR5, RZ ;  /* 0x0000000513067c10 */ /* 0x001fe2000ff5e0ff */
[----:B------:R-:W3:Y:S01]  /*d910*/  LDL R18, [R1+0x35c] ;  /* 0x00035c0001127983 */ /* 0x000ee20000100800 */
[----:B-1----:R-:W-:-:S03]  /*d920*/  IADD3 R2, P1, R16, UR5, RZ ;  /* 0x0000000510027c10 */ /* 0x002fc6000ff3e0ff */
[----:B------:R-:W3:Y:S04]  /*d930*/  LDL R19, [R1+0x348] ;  /* 0x0003480001137983 */ /* 0x000ee80000100800 */
[----:B------:R-:W3:Y:S04]  /*d940*/  LDL R16, [R1+0x350] ;  /* 0x0003500001107983 */ /* 0x000ee80000100800 */
[----:B------:R0:W3:Y:S01]  /*d950*/  LDG.E.U8 R58, desc[UR6][R4.64] ;  /* 0x00000006043a7981 */ /* 0x0000e2000c1e1100 */
[----:B--2---:R-:W-:-:S03]  /*d960*/  IADD3.X R7, R17, UR36, RZ, P2, !PT ;  /* 0x0000002411077c10 */ /* 0x004fc600097fe4ff */
[----:B------:R-:W2:Y:S01]  /*d970*/  LDL R17, [R1+0x364] ;  /* 0x0003640001117983 */ /* 0x000ea20000100800 */
[----:B0-----:R-:W-:-:S03]  /*d980*/  IADD3 R4, P2, R15, UR5, RZ ;  /* 0x000000050f047c10 */ /* 0x001fc6000ff5e0ff */
[----:B------:R-:W2:Y:S04]  /*d990*/  LDL R15, [R1+0x358] ;  /* 0x00035800010f7983 */ /* 0x000ea80000100800 */
[----:B------:R5:W2:Y:S01]  /*d9a0*/  LDG.E.U8 R59, desc[UR6][R6.64] ;  /* 0x00000006063b7981 */ /* 0x000aa2000c1e1100 */
[----:B----4-:R-:W-:-:S03]  /*d9b0*/  IADD3.X R3, R11, UR36, RZ, P1, !PT ;  /* 0x000000240b037c10 */ /* 0x010fc60008ffe4ff */
[----:B------:R-:W4:Y:S04]  /*d9c0*/  LDL R11, [R1+0x36c] ;  /* 0x00036c00010b7983 */ /* 0x000f280000100800 */
[----:B------:R0:W4:Y:S01]  /*d9d0*/  LDG.E.U8 R50, desc[UR6][R2.64] ;  /* 0x0000000602327981 */ /* 0x000122000c1e1100 */
[----:B-----5:R-:W-:-:S03]  /*d9e0*/  IADD3 R6, P1, R0, UR5, RZ ;  /* 0x0000000500067c10 */ /* 0x020fc6000ff3e0ff */
[----:B------:R-:W5:Y:S01]  /*d9f0*/  LDL R0, [R1+0x360] ;  /* 0x0003600001007983 */ /* 0x000f620000100800 */
[----:B---3--:R-:W-:-:S03]  /*da00*/  IADD3.X R5, R10, UR36, RZ, P2, !PT ;  /* 0x000000240a057c10 */ /* 0x008fc600097fe4ff */
[----:B------:R-:W3:Y:S01]  /*da10*/  LDL R10, [R1+0x374] ;  /* 0x00037400010a7983 */ /* 0x000ee20000100800 */
[----:B0-----:R-:W-:-:S03]  /*da20*/  IADD3 R2, P2, R9, UR5, RZ ;  /* 0x0000000509027c10 */ /* 0x001fc6000ff5e0ff */
[----:B------:R-:W3:Y:S01]  /*da30*/  LDL R9, [R1+0x368] ;  /* 0x0003680001097983 */ /* 0x000ee20000100800 */
[----:B------:R-:W-:-:S03]  /*da40*/  IADD3.X R7, R14, UR36, RZ, P1, !PT ;  /* 0x000000240e077c10 */ /* 0x000fc60008ffe4ff */
[----:B------:R-:W3:Y:S04]  /*da50*/  LDL R14, [R1+0x37c] ;  /* 0x00037c00010e7983 */ /* 0x000ee80000100800 */
[----:B------:R0:W3:Y:S04]  /*da60*/  LDG.E.U8 R51, desc[UR6][R4.64] ;  /* 0x0000000604337981 */ /* 0x0000e8000c1e1100 */
        /* <DEDUP_REMOVED lines=9> */
[----:B------:R-:W3:Y:S01]  /*db00*/  LDL R19, [R1+0x380] ;  /* 0x0003800001137983 */ /* 0x000ee20000100800 */
[----:B0-----:R-:W-:Y:S02]  /*db10*/  IADD3 R2, P1, R18, UR5, RZ ;  /* 0x0000000512027c10 */ /* 0x001fe4000ff3e0ff */
[----:B------:R-:W-:Y:S01]  /*db20*/  IADD3.X R7, R16, UR36, RZ, P2, !PT ;  /* 0x0000002410077c10 */ /* 0x000fe200097fe4ff */
[----:B------:R2:W3:Y:S04]  /*db30*/  LDG.E.U8 R34, desc[UR6][R4.64] ;  /* 0x0000000604227981 */ /* 0x0004e8000c1e1100 */
        /* <DEDUP_REMOVED lines=8> */
[----:B-----5:R-:W-:-:S03]  /*dbc0*/  IADD3.X R5, R0, UR36, RZ, P2, !PT ;  /* 0x0000002400057c10 */ /* 0x020fc600097fe4ff */
[----:B------:R-:W5:Y:S01]  /*dbd0*/  LDL R0, [R1+0x398] ;  /* 0x0003980001007983 */ /* 0x000f620000100800 */
[----:B----4-:R-:W-:-:S03]  /*dbe0*/  IADD3 R6, P1, R11, UR5, RZ ;  /* 0x000000050b067c10 */ /* 0x010fc6000ff3e0ff */
[----:B------:R-:W4:Y:S01]  /*dbf0*/  LDL R11, [R1+0x3a4] ;  /* 0x0003a400010b7983 */ /* 0x000f220000100800 */
[----:B---3--:R-:W-:-:S03]  /*dc00*/  IADD3 R2, P2, R10, UR5, RZ ;  /* 0x000000050a027c10 */ /* 0x008fc6000ff5e0ff */
[----:B------:R0:W3:Y:S01]  /*dc10*/  LDG.E.U8 R27, desc[UR6][R4.64] ;  /* 0x00000006041b7981 */ /* 0x0000e2000c1e1100 */
[----:B------:R-:W-:-:S03]  /*dc20*/  IADD3.X R7, R9, UR36, RZ, P1, !PT ;  /* 0x0000002409077c10 */ /* 0x000fc60008ffe4ff */
[----:B------:R-:W3:Y:S04]  /*dc30*/  LDL R10, [R1+0x3ac] ;  /* 0x0003ac00010a7983 */ /* 0x000ee80000100800 */
[----:B------:R-:W3:Y:S01]  /*dc40*/  LDL R9, [R1+0x3a0] ;  /* 0x0003a00001097983 */ /* 0x000ee20000100800 */
[----:B0-----:R-:W-:-:S03]  /*dc50*/  IADD3 R4, P1, R14, UR5, RZ ;  /* 0x000000050e047c10 */ /* 0x001fc6000ff3e0ff */
[----:B------:R0:W3:Y:S04]  /*dc60*/  LDG.E.U8 R82, desc[UR6][R6.64] ;  /* 0x0000000606527981 */ /* 0x0000e8000c1e1100 */
[----:B------:R-:W3:Y:S01]  /*dc70*/  LDL R14, [R1+0x3a8] ;  /* 0x0003a800010e7983 */ /* 0x000ee20000100800 */
[----:B------:R-:W-:-:S03]  /*dc80*/  IADD3.X R3, R8, UR36, RZ, P2, !PT ;  /* 0x0000002408037c10 */ /* 0x000fc600097fe4ff */
[----:B------:R-:W3:Y:S01]  /*dc90*/  LDL R8, [R1+0x3b4] ;  /* 0x0003b40001087983 */ /* 0x000ee20000100800 */
[----:B0-----:R-:W-:-:S03]  /*dca0*/  IADD3 R6, P2, R13, UR5, RZ ;  /* 0x000000050d067c10 */ /* 0x001fc6000ff5e0ff */
[----:B------:R-:W3:Y:S01]  /*dcb0*/  LDL R13, [R1+0x3bc] ;  /* 0x0003bc00010d7983 */ /* 0x000ee20000100800 */
[----:B------:R-:W-:-:S03]  /*dcc0*/  IADD3.X R5, R12, UR36, RZ, P1, !PT ;  /* 0x000000240c057c10 */ /* 0x000fc60008ffe4ff */
[----:B------:R0:W3:Y:S04]  /*dcd0*/  LDG.E.U8 R83, desc[UR6][R2.64] ;  /* 0x0000000602537981 */ /* 0x0000e8000c1e1100 */
[----:B------:R1:W3:Y:S04]  /*dce0*/  LDG.E.U8 R72, desc[UR6][R4.64] ;  /* 0x0000000604487981 */ /* 0x0002e8000c1e1100 */
[----:B------:R-:W3:Y:S01]  /*dcf0*/  LDL R12, [R1+0x3b0] ;  /* 0x0003b000010c7983 */ /* 0x000ee20000100800 */
[----:B0-----:R-:W-:-:S03]  /*dd00*/  IADD3 R2, P1, R20, UR5, RZ ;  /* 0x0000000514027c10 */ /* 0x001fc6000ff3e0ff */
[----:B------:R-:W3:Y:S01]  /*dd10*/  LDL R20, [R1+0x3cc] ;  /* 0x0003cc0001147983 */ /* 0x000ee20000100800 */
[----:B------:R-:W-:-:S03]  /*dd20*/  IADD3.X R7, R19, UR36, RZ, P2, !PT ;  /* 0x0000002413077c10 */ /* 0x000fc600097fe4ff */
[----:B------:R-:W3:Y:S04]  /*dd30*/  LDL R19, [R1+0x3d4] ;  /* 0x0003d40001137983 */ /* 0x000ee80000100800 */
[----:B------:R2:W3:Y:S01]  /*dd40*/  LDG.E.U8 R73, desc[UR6][R6.64] ;  /* 0x0000000606497981 */ /* 0x0004e2000c1e1100 */
[----:B-1----:R-:W-:-:S03]  /*dd50*/  IADD3 R4, P2, R16, UR5, RZ ;  /* 0x0000000510047c10 */ /* 0x002fc6000ff5e0ff */
[----:B------:R-:W3:Y:S01]  /*dd60*/  LDL R16, [R1+0x3b8] ;  /* 0x0003b80001107983 */ /* 0x000ee20000100800 */
[----:B------:R-:W-:-:S03]  /*dd70*/  IADD3.X R3, R18, UR36, RZ, P1, !PT ;  /* 0x0000002412037c10 */ /* 0x000fc60008ffe4ff */
[----:B------:R-:W3:Y:S04]  /*dd80*/  LDL R18, [R1+0x3dc] ;  /* 0x0003dc0001127983 */ /* 0x000ee80000100800 */
[----:B------:R4:W3:Y:S01]  /*dd90*/  LDG.E.U8 R64, desc[UR6][R2.64] ;  /* 0x0000000602407981 */ /* 0x0008e2000c1e1100 */
[----:B--2---:R-:W-:-:S03]  /*dda0*/  IADD3 R6, P1, R15, UR5, RZ ;  /* 0x000000050f067c10 */ /* 0x004fc6000ff3e0ff */
[----:B------:R-:W2:Y:S01]  /*ddb0*/  LDL R15, [R1+0x3c0] ;  /* 0x0003c000010f7983 */ /* 0x000ea20000100800 */
[----:B-----5:R-:W-:-:S03]  /*ddc0*/  IADD3.X R7, R0, UR36, RZ, P1, !PT ;  /* 0x0000002400077c10 */ /* 0x020fc60008ffe4ff */
[----:B------:R-:W5:Y:S01]  /*ddd0*/  LDL R0, [R1+0x3c8] ;  /* 0x0003c80001007983 */ /* 0x000f620000100800 */
[----:B------:R-:W-:Y:S02]  /*dde0*/  IADD3.X R5, R17, UR36, RZ, P2, !PT ;  /* 0x0000002411057c10 */ /* 0x000fe400097fe4ff */
[----:B----4-:R-:W-:Y:S01]  /*ddf0*/  IADD3 R2, P2, R11, UR5, RZ ;  /* 0x000000050b027c10 */ /* 0x010fe2000ff5e0ff */
[----:B------:R-:W4:Y:S04]  /*de00*/  LDL R17, [R1+0x3d8] ;  /* 0x0003d80001117983 */ /* 0x000f280000100800 */
[----:B------:R0:W4:Y:S04]  /*de10*/  LDG.E.U8 R65, desc[UR6][R4.64] ;  /* 0x0000000604417981 */ /* 0x000128000c1e1100 */
[----:B------:R-:W4:Y:S01]  /*de20*/  LDL R11, [R1+0x3d0] ;  /* 0x0003d000010b7983 */ /* 0x000f220000100800 */
[----:B---3--:R-:W-:-:S03]  /*de30*/  IADD3.X R3, R9, UR36, RZ, P2, !PT ;  /* 0x0000002409037c10 */ /* 0x008fc600097fe4ff */
[----:B------:R-:W3:Y:S01]  /*de40*/  LDG.E.U8 R56, desc[UR6][R6.64] ;  /* 0x0000000606387981 */ /* 0x000ee2000c1e1100 */
[----:B0-----:R-:W-:-:S03]  /*de50*/  IADD3 R4, P1, R10, UR5, RZ ;  /* 0x000000050a047c10 */ /* 0x001fc6000ff3e0ff */
[----:B------:R0:W3:Y:S01]  /*de60*/  LDG.E.U8 R57, desc[UR6][R2.64] ;  /* 0x0000000602397981 */ /* 0x0000e2000c1e1100 */
[----:B------:R-:W-:-:S03]  /*de70*/  IADD3.X R5, R14, UR36, RZ, P1, !PT ;  /* 0x000000240e057c10 */ /* 0x000fc60008ffe4ff */
[----:B------:R-:W3:Y:S04]  /*de80*/  LDL R10, [R1+0x3e4] ;  /* 0x0003e400010a7983 */ /* 0x000ee80000100800 */
[----:B------:R-:W3:Y:S01]  /*de90*/  LDL R14, [R1+0x3ec] ;  /* 0x0003ec00010e7983 */ /* 0x000ee20000100800 */
[----:B------:R-:W-:-:S03]  /*dea0*/  IADD3 R8, P2, R8, UR5, RZ ;  /* 0x0000000508087c10 */ /* 0x000fc6000ff5e0ff */
[----:B------:R-:W3:Y:S01]  /*deb0*/  LDG.E.U8 R48, desc[UR6][R4.64] ;  /* 0x0000000604307981 */ /* 0x000ee2000c1e1100 */
[----:B0-----:R-:W-:-:S03]  /*dec0*/  IADD3 R2, P1, R13, UR5, RZ ;  /* 0x000000050d027c10 */ /* 0x001fc6000ff3e0ff */
[----:B------:R-:W3:Y:S01]  /*ded0*/  LDL R13, [R1+0x3f4] ;  /* 0x0003f400010d7983 */ /* 0x000ee20000100800 */
[----:B------:R-:W-:-:S03]  /*dee0*/  IADD3.X R9, R12, UR36, RZ, P2, !PT ;  /* 0x000000240c097c10 */ /* 0x000fc600097fe4ff */
[----:B------:R-:W3:Y:S01]  /*def0*/  LDL R12, [R1+0x3e8] ;  /* 0x0003e800010c7983 */ /* 0x000ee20000100800 */
[----:B------:R-:W-:-:S03]  /*df00*/  IADD3 R6, P2, R21, UR5, RZ ;  /* 0x0000000515067c10 */ /* 0x000fc6000ff5e0ff */
[----:B------:R0:W3:Y:S04]  /*df10*/  LDG.E.U8 R49, desc[UR6][R8.64] ;  /* 0x0000000608317981 */ /* 0x0000e8000c1e1100 */
[----:B------:R-:W3:Y:S01]  /*df20*/  LDL R21, [R1+0x40c] ;  /* 0x00040c0001157983 */ /* 0x000ee20000100800 */
[----:B------:R-:W-:-:S03]  /*df30*/  IADD3.X R3, R16, UR36, RZ, P1, !PT ;  /* 0x0000002410037c10 */ /* 0x000fc60008ffe4ff */
[----:B------:R-:W3:Y:S01]  /*df40*/  LDL R16, [R1+0x3fc] ;  /* 0x0003fc0001107983 */ /* 0x000ee20000100800 */
[----:B0-----:R-:W-:-:S03]  /*df50*/  IADD3 R8, P1, R20, UR5, RZ ;  /* 0x0000000514087c10 */ /* 0x001fc6000ff3e0ff */
[----:B------:R0:W3:Y:S04]  /*df60*/  LDG.E.U8 R40, desc[UR6][R2.64] ;  /* 0x0000000602287981 */ /* 0x0000e8000c1e1100 */
[----:B------:R-:W3:Y:S01]  /*df70*/  LDL R20, [R1+0x400] ;  /* 0x0004000001147983 */ /* 0x000ee20000100800 */
[----:B-----5:R-:W-:-:S03]  /*df80*/  IADD3.X R9, R0, UR36, RZ, P1, !PT ;  /* 0x0000002400097c10 */ /* 0x020fc60008ffe4ff */
[----:B------:R-:W5:Y:S01]  /*df90*/  LDL R0, [R1+0x408] ;  /* 0x0004080001007983 */ /* 0x000f620000100800 */
[----:B--2---:R-:W-:-:S03]  /*dfa0*/  IADD3.X R7, R15, UR36, RZ, P2, !PT ;  /* 0x000000240f077c10 */ /* 0x004fc600097fe4ff */
[----:B------:R-:W2:Y:S01]  /*dfb0*/  LDL R15, [R1+0x404] ;  /* 0x00040400010f7983 */ /* 0x000ea20000100800 */
[----:B------:R-:W-:Y:S02]  /*dfc0*/  IADD3 R4, P2, R19, UR5, RZ ;  /* 0x0000000513047c10 */ /* 0x000fe4000ff5e0ff */
[----:B0-----:R-:W-:Y:S01]  /*dfd0*/  IADD3 R2, P1, R18, UR5, RZ ;  /* 0x0000000512027c10 */ /* 0x001fe2000ff3e0ff */
[----:B------:R0:W2:Y:S01]  /*dfe0*/  LDG.E.U8 R32, desc[UR6][R8.64] ;  /* 0x0000000608207981 */ /* 0x0000a2000c1e1100 */
[----:B----4-:R-:W-:Y:S02]  /*dff0*/  IADD3.X R5, R11, UR36, RZ, P2, !PT ;  /* 0x000000240b057c10 */ /* 0x010fe400097fe4ff */
[----:B------:R-:W-:Y:S01]  /*e000*/  IADD3.X R3, R17, UR36, RZ, P1, !PT ;  /* 0x0000002411037c10 */ /* 0x000fe20008ffe4ff */
[----:B------:R-:W4:Y:S04]  /*e010*/  LDL R19, [R1+0x414] ;  /* 0x0004140001137983 */ /* 0x000f280000100800 */
[----:B------:R-:W4:Y:S04]  /*e020*/  LDG.E.U8 R33, desc[UR6][R4.64] ;  /* 0x0000000604217981 */ /* 0x000f28000c1e1100 */
[----:B------:R-:W4:Y:S01]  /*e030*/  LDL R18, [R1+0x41c] ;  /* 0x00041c0001127983 */ /* 0x000f220000100800 */
[----:B---3--:R-:W-:-:S03]  /*e040*/  IADD3 R10, P2, R10, UR5, RZ ;  /* 0x000000050a0a7c10 */ /* 0x008fc6000ff5e0ff */
[----:B------:R1:W3:Y:S01]  /*e050*/  LDG.E.U8 R41, desc[UR6][R6.64] ;  /* 0x0000000606297981 */ /* 0x0002e2000c1e1100 */
[----:B0-----:R-:W-:Y:S02]  /*e060*/  IADD3 R8, P1, R14, UR5, RZ ;  /* 0x000000050e087c10 */ /* 0x001fe4000ff3e0ff */
[----:B------:R-:W-:Y:S01]  /*e070*/  IADD3.X R11, R24, UR36, RZ, P2, !PT ;  /* 0x00000024180b7c10 */ /* 0x000fe200097fe4ff */
[----:B------:R-:W3:Y:S04]  /*e080*/  LDL R14, [R1+0x410] ;  /* 0x00041000010e7983 */ /* 0x000ee80000100800 */
[----:B------:R-:W3:Y:S01]  /*e090*/  LDL R17, [R1+0x424] ;  /* 0x0004240001117983 */ /* 0x000ee20000100800 */
[----:B-1----:R-:W-:-:S03]  /*e0a0*/  IADD3 R6, P2, R13, UR5, RZ ;  /* 0x000000050d067c10 */ /* 0x002fc6000ff5e0ff */
[----:B------:R0:W3:Y:S04]  /*e0b0*/  LDG.E.U8 R25, desc[UR6][R10.64] ;  /* 0x000000060a197981 */ /* 0x0000e8000c1e1100 */
[----:B------:R-:W3:Y:S01]  /*e0c0*/  LDL R13, [R1+0x42c] ;  /* 0x00042c00010d7983 */ /* 0x000ee20000100800 */
[----:B------:R-:W-:-:S03]  /*e0d0*/  IADD3.X R9, R12, UR36, RZ, P1, !PT ;  /* 0x000000240c097c10 */ /* 0x000fc60008ffe4ff */
[----:B------:R2:W3:Y:S04]  /*e0e0*/  LDG.E.U8 R24, desc[UR6][R2.64] ;  /* 0x0000000602187981 */ /* 0x0004e8000c1e1100 */
[----:B------:R-:W3:Y:S01]  /*e0f0*/  LDL R12, [R1+0x418] ;  /* 0x00041800010c7983 */ /* 0x000ee20000100800 */
[----:B------:R-:W-:-:S03]  /*e100*/  IADD3.X R7, R23, UR36, RZ, P2, !PT ;  /* 0x0000002417077c10 */ /* 0x000fc600097fe4ff */
[----:B------:R4:W3:Y:S04]  /*e110*/  LDG.E.U8 R80, desc[UR6][R8.64] ;  /* 0x0000000608507981 */ /* 0x0008e8000c1e1100 */
[----:B------:R1:W3:Y:S04]  /*e120*/  LDG.E.U8 R81, desc[UR6][R6.64] ;  /* 0x0000000606517981 */ /* 0x0002e8000c1e1100 */
[----:B------:R-:W3:Y:S01]  /*e130*/  LDL R23, [R1+0x44c] ;  /* 0x00044c0001177983 */ /* 0x000ee20000100800 */
[----:B------:R-:W-:-:S03]  /*e140*/  IADD3 R4, P1, R16, UR5, RZ ;  /* 0x0000000510047c10 */ /* 0x000fc6000ff3e0ff */
[----:B------:R-:W3:Y:S01]  /*e150*/  LDL R16, [R1+0x420] ;  /* 0x0004200001107983 */ /* 0x000ee20000100800 */
[----:B------:R-:W-:Y:S02]  /*e160*/  IADD3.X R5, R22, UR36, RZ, P1, !PT ;  /* 0x0000002416057c10 */ /* 0x000fe40008ffe4ff */
[----:B0-----:R-:W-:Y:S01]  /*e170*/  IADD3 R10, P1, R21, UR5, RZ ;  /* 0x00000005150a7c10 */ /* 0x001fe2000ff3e0ff */
[----:B------:R-:W3:Y:S04]  /*e180*/  LDL R22, [R1+0x454] ;  /* 0x0004540001167983 */ /* 0x000ee80000100800 */
[----:B------:R0:W3:Y:S04]  /*e190*/  LDG.E.U8 R70, desc[UR6][R4.64] ;  /* 0x0000000604467981 */ /* 0x0000e8000c1e1100 */
[----:B------:R-:W3:Y:S01]  /*e1a0*/  LDL R21, [R1+0x45c] ;  /* 0x00045c0001157983 */ /* 0x000ee20000100800 */
[----:B-----5:R-:W-:-:S03]  /*e1b0*/  IADD3.X R11, R0, UR36, RZ, P1, !PT ;  /* 0x00000024000b7c10 */ /* 0x020fc60008ffe4ff */
[----:B------:R-:W5:Y:S01]  /*e1c0*/  LDL R0, [R1+0x43c] ;  /* 0x00043c0001007983 */ /* 0x000f620000100800 */
[----:B--2---:R-:W-:-:S03]  /*e1d0*/  IADD3 R2, P2, R15, UR5, RZ ;  /* 0x000000050f027c10 */ /* 0x004fc6000ff5e0ff */
[----:B------:R-:W2:Y:S01]  /*e1e0*/  LDL R15, [R1+0x428] ;  /* 0x00042800010f7983 */ /* 0x000ea20000100800 */
[----:B------:R-:W-:-:S03]  /*e1f0*/  IADD3.X R3, R20, UR36, RZ, P2, !PT ;  /* 0x0000002414037c10 */ /* 0x000fc600097fe4ff */
[----:B------:R-:W2:Y:S01]  /*e200*/  LDG.E.U8 R62, desc[UR6][R10.64] ;  /* 0x000000060a3e7981 */ /* 0x000ea2000c1e1100 */
[----:B----4-:R-:W-:-:S03]  /*e210*/  IADD3 R8, P2, R19, UR5, RZ ;  /* 0x0000000513087c10 */ /* 0x010fc6000ff5e0ff */
[----:B------:R4:W2:Y:S04]  /*e220*/  LDG.E.U8 R71, desc[UR6][R2.64] ;  /* 0x0000000602477981 */ /* 0x0008a8000c1e1100 */
[----:B------:R-:W2:Y:S01]  /*e230*/  LDL R20, [R1+0x430] ;  /* 0x0004300001147983 */ /* 0x000ea20000100800 */
[----:B-1----:R-:W-:-:S03]  /*e240*/  IADD3 R6, P1, R18, UR5, RZ ;  /* 0x0000000512067c10 */ /* 0x002fc6000ff3e0ff */
[----:B------:R-:W2:Y:S04]  /*e250*/  LDL R11, [R1+0x47c] ;  /* 0x00047c00010b7983 */ /* 0x000ea80000100800 */
[----:B------:R-:W2:Y:S01]  /*e260*/  LDL R18, [R1+0x438] ;  /* 0x0004380001127983 */ /* 0x000ea20000100800 */
[----:B---3--:R-:W-:-:S03]  /*e270*/  IADD3.X R9, R14, UR36, RZ, P2, !PT ;  /* 0x000000240e097c10 */ /* 0x008fc600097fe4ff */
[----:B------:R-:W3:Y:S01]  /*e280*/  LDL R19, [R1+0x464] ;  /* 0x0004640001137983 */ /* 0x000ee20000100800 */
[----:B0-----:R-:W-:-:S03]  /*e290*/  IADD3 R4, P3, R17, UR5, RZ ;  /* 0x0000000511047c10 */ /* 0x001fc6000ff7e0ff */
[----:B------:R-:W3:Y:S04]  /*e2a0*/  LDL R14, [R1+0x46c] ;  /* 0x00046c00010e7983 */ /* 0x000ee80000100800 */
[----:B------:R-:W3:Y:S01]  /*e2b0*/  LDL R17, [R1+0x448] ;  /* 0x0004480001117983 */ /* 0x000ee20000100800 */
[----:B----4-:R-:W-:-:S03]  /*e2c0*/  IADD3 R2, P2, R13, UR5, RZ ;  /* 0x000000050d027c10 */ /* 0x010fc6000ff5e0ff */
[----:B------:R-:W4:Y:S04]  /*e2d0*/  LDG.E.U8 R63, desc[UR6][R8.64] ;  /* 0x00000006083f7981 */ /* 0x000f28000c1e1100 */
[----:B------:R-:W4:Y:S04]  /*e2e0*/  LDL R13, [R1+0x440] ;  /* 0x00044000010d7983 */ /* 0x000f280000100800 */
[----:B------:R-:W4:Y:S01]  /*e2f0*/  LDL R10, [R1+0x450] ;  /* 0x00045000010a7983 */ /* 0x000f220000100800 */
[----:B------:R-:W-:-:S03]  /*e300*/  IADD3.X R7, R12, UR36, RZ, P1, !PT ;  /* 0x000000240c077c10 */ /* 0x000fc60008ffe4ff */
[----:B------:R-:W4:Y:S04]  /*e310*/  LDL R9, [R1+0x48c] ;  /* 0x00048c0001097983 */ /* 0x000f280000100800 */
[----:B------:R-:W4:Y:S04]  /*e320*/  LDL R12, [R1+0x474] ;  /* 0x00047400010c7983 */ /* 0x000f280000100800 */
[----:B------:R-:W4:Y:S04]  /*e330*/  LDG.E.U8 R54, desc[UR6][R6.64] ;  /* 0x0000000606367981 */ /* 0x000f28000c1e1100 */
[----:B------:R-:W4:Y:S01]  /*e340*/  LDL R8, [R1+0x494] ;  /* 0x0004940001087983 */ /* 0x000f220000100800 */
[----:B------:R-:W-:-:S03]  /*e350*/  IADD3.X R5, R16, UR36, RZ, P3, !PT ;  /* 0x0000002410057c10 */ /* 0x000fc60009ffe4ff */
[----:B------:R-:W4:Y:S04]  /*e360*/  LDL R16, [R1+0x484] ;  /* 0x0004840001107983 */ /* 0x000f280000100800 */
[----:B------:R-:W4:Y:S01]  /*e370*/  LDL R7, [R1+0x468] ;  /* 0x0004680001077983 */ /* 0x000f220000100800 */
[----:B------:R-:W-:Y:S02]  /*e380*/  IADD3 R96, P6, R30, UR5, RZ ;  /* 0x000000051e607c10 */ /* 0x000fe4000ffde0ff */
[----:B------:R-:W-:Y:S01]  /*e390*/  IADD3 R98, P4, R31, UR5, RZ ;  /* 0x000000051f627c10 */ /* 0x000fe2000ff9e0ff */
[----:B------:R-:W4:Y:S04]  /*e3a0*/  LDG.E.U8 R55, desc[UR6][R4.64] ;  /* 0x0000000604377981 */ /* 0x000f28000c1e1100 */
[----:B------:R-:W4:Y:S01]  /*e3b0*/  LDL R6, [R1+0x49c] ;  /* 0x00049c0001067983 */ /* 0x000f220000100800 */
[----:B-----5:R-:W-:-:S03]  /*e3c0*/  IADD3 R38, P3, R0, UR5, RZ ;  /* 0x0000000500267c10 */ /* 0x020fc6000ff7e0ff */
[----:B------:R-:W5:Y:S04]  /*e3d0*/  LDL R5, [R1+0x470] ;  /* 0x0004700001057983 */ /* 0x000f680000100800 */
[----:B------:R-:W5:Y:S01]  /*e3e0*/  LDL R0, [R1+0x460] ;  /* 0x0004600001007983 */ /* 0x000f620000100800 */
[----:B--2---:R-:W-:-:S03]  /*e3f0*/  IADD3.X R3, R15, UR36, RZ, P2, !PT ;  /* 0x000000240f037c10 */ /* 0x004fc600097fe4ff */
[----:B------:R-:W2:Y:S01]  /*e400*/  LDL R15, [R1+0x458] ;  /* 0x00045800010f7983 */ /* 0x000ea20000100800 */
[----:B------:R-:W-:-:S03]  /*e410*/  IADD3 R30, P5, R23, UR5, RZ ;  /* 0x00000005171e7c10 */ /* 0x000fc6000ffbe0ff */
[----:B------:R0:W2:Y:S01]  /*e420*/  LDG.E.U8 R46, desc[UR6][R2.64] ;  /* 0x00000006022e7981 */ /* 0x0000a2000c1e1100 */
[----:B------:R-:W-:-:S03]  /*e430*/  IADD3.X R99, R20, UR36, RZ, P4, !PT ;  /* 0x0000002414637c10 */ /* 0x000fc6000a7fe4ff */
[----:B------:R-:W2:Y:S04]  /*e440*/  LDL R4, [R1+0x478] ;  /* 0x0004780001047983 */ /* 0x000ea80000100800 */
[----:B------:R-:W2:Y:S01]  /*e450*/  LDL R3, [R1+0x4b4] ;  /* 0x0004b40001037983 */ /* 0x000ea20000100800 */
[----:B------:R-:W-:-:S03]  /*e460*/  IADD3.X R39, R18, UR36, RZ, P3, !PT ;  /* 0x0000002412277c10 */ /* 0x000fc60009ffe4ff */
[----:B------:R-:W2:Y:S01]  /*e470*/  LDL R18, [R1+0x490] ;  /* 0x0004900001127983 */ /* 0x000ea20000100800 */
[----:B---3--:R-:W-:-:S03]  /*e480*/  IADD3 R92, P4, R19, UR5, RZ ;  /* 0x00000005135c7c10 */ /* 0x008fc6000ff9e0ff */
[----:B------:R-:W3:Y:S01]  /*e490*/  LDL R2, [R1+0x4c4] ;  /* 0x0004c40001027983 */ /* 0x000ee20000100800 */
[----:B------:R-:W-:-:S03]  /*e4a0*/  IADD3 R78, P3, R14, UR5, RZ ;  /* 0x000000050e4e7c10 */ /* 0x000fc6000ff7e0ff */
[----:B------:R-:W3:Y:S01]  /*e4b0*/  LDL R14, [R1+0x4a4] ;  /* 0x0004a400010e7983 */ /* 0x000ee20000100800 */
[----:B------:R-:W-:Y:S02]  /*e4c0*/  IADD3.X R31, R17, UR36, RZ, P5, !PT ;  /* 0x00000024111f7c10 */ /* 0x000fe4000affe4ff */
[----:B------:R-:W-:Y:S01]  /*e4d0*/  IADD3 R88, P5, R11, UR5, RZ ;  /* 0x000000050b587c10 */ /* 0x000fe2000ffbe0ff */
[----:B------:R-:W3:Y:S04]  /*e4e0*/  LDL R17, [R1+0x4cc] ;  /* 0x0004cc0001117983 */ /* 0x000ee80000100800 */
[----:B------:R-:W3:Y:S01]  /*e4f0*/  LDL R11, [R1+0x488] ;  /* 0x00048800010b7983 */ /* 0x000ee20000100800 */
[----:B----4-:R-:W-:Y:S02]  /*e500*/  IADD3.X R97, R13, UR36, RZ, P6, !PT ;  /* 0x000000240d617c10 */ /* 0x010fe4000b7fe4ff */
[----:B------:R-:W-:Y:S01]  /*e510*/  IADD3 R148, P1, R21, UR5, RZ ;  /* 0x0000000515947c10 */ /* 0x000fe2000ff3e0ff */
[----:B------:R-:W4:Y:S01]  /*e520*/  LDL R13, [R1+0x4ac] ;  /* 0x0004ac00010d7983 */ /* 0x000f220000100800 */
[----:B------:R-:W-:-:S03]  /*e530*/  IADD3 R94, P2, R22, UR5, RZ ;  /* 0x00000005165e7c10 */ /* 0x000fc6000ff5e0ff */
[----:B------:R-:W4:Y:S04]  /*e540*/  LDG.E.U8 R38, desc[UR6][R38.64] ;  /* 0x0000000626267981 */ /* 0x000f28000c1e1100 */
[----:B------:R-:W4:Y:S01]  /*e550*/  LDG.E.U8 R30, desc[UR6][R30.64] ;  /* 0x000000061e1e7981 */ /* 0x000f22000c1e1100 */
[----:B------:R-:W-:-:S03]  /*e560*/  IADD3 R90, P6, R12, UR5, RZ ;  /* 0x000000050c5a7c10 */ /* 0x000fc6000ffde0ff */
[----:B------:R-:W4:Y:S01]  /*e570*/  LDL R12, [R1+0x480] ;  /* 0x00048000010c7983 */ /* 0x000f220000100800 */
[----:B------:R-:W-:-:S03]  /*e580*/  IADD3.X R95, R10, UR36, RZ, P2, !PT ;  /* 0x000000240a5f7c10 */ /* 0x000fc600097fe4ff */
[----:B------:R-:W4:Y:S04]  /*e590*/  LDL R10, [R1+0x4bc] ;  /* 0x0004bc00010a7983 */ /* 0x000f280000100800 */
[----:B------:R-:W4:Y:S01]  /*e5a0*/  LDG.E.U8 R39, desc[UR6][R96.64] ;  /* 0x0000000660277981 */ /* 0x000f22000c1e1100 */
[----:B------:R-:W-:-:S03]  /*e5b0*/  IADD3 R250, P2, R16, UR5, RZ ;  /* 0x0000000510fa7c10 */ /* 0x000fc6000ff5e0ff */
[----:B------:R-:W4:Y:S01]  /*e5c0*/  LDG.E.U8 R31, desc[UR6][R94.64] ;  /* 0x000000065e1f7981 */ /* 0x000f22000c1e1100 */
[----:B------:R-:W-:-:S03]  /*e5d0*/  IADD3.X R79, R7, UR36, RZ, P3, !PT ;  /* 0x00000024074f7c10 */ /* 0x000fc60009ffe4ff */
[----:B------:R-:W4:Y:S04]  /*e5e0*/  LDL R16, [R1+0x4a8] ;  /* 0x0004a80001107983 */ /* 0x000f280000100800 */
[----:B------:R-:W4:Y:S01]  /*e5f0*/  LDL R7, [R1+0x4dc] ;  /* 0x0004dc0001077983 */ /* 0x000f220000100800 */
[----:B-----5:R-:W-:-:S03]  /*e600*/  IADD3.X R93, R0, UR36, RZ, P4, !PT ;  /* 0x00000024005d7c10 */ /* 0x020fc6000a7fe4ff */
[----:B------:R-:W5:Y:S04]  /*e610*/  LDG.E.U8 R78, desc[UR6][R78.64] ;  /* 0x000000064e4e7981 */ /* 0x000f68000c1e1100 */
[----:B------:R-:W5:Y:S01]  /*e620*/  LDL R0, [R1+0x4a0] ;  /* 0x0004a00001007983 */ /* 0x000f620000100800 */
[----:B--2---:R-:W-:Y:S02]  /*e630*/  IADD3.X R149, R15, UR36, RZ, P1, !PT ;  /* 0x000000240f957c10 */ /* 0x004fe40008ffe4ff */
[----:B------:R-:W-:Y:S01]  /*e640*/  IADD3 R248, P1, R9, UR5, RZ ;  /* 0x0000000509f87c10 */ /* 0x000fe2000ff3e0ff */
[----:B------:R-:W2:Y:S01]  /*e650*/  LDL R15, [R1+0x4e4] ;  /* 0x0004e400010f7983 */ /* 0x000ea20000100800 */
[----:B------:R-:W-:-:S03]  /*e660*/  IADD3 R246, P4, R8, UR5, RZ ;  /* 0x0000000508f67c10 */ /* 0x000fc6000ff9e0ff */
[----:B------:R-:W2:Y:S04]  /*e670*/  LDL R9, [R1+0x498] ;  /* 0x0004980001097983 */ /* 0x000ea80000100800 */
[----:B------:R-:W2:Y:S01]  /*e680*/  LDL R8, [R1+0x4d4] ;  /* 0x0004d40001087983 */ /* 0x000ea20000100800 */
[----:B------:R-:W-:Y:S02]  /*e690*/  IADD3 R244, P3, R6, UR5, RZ ;  /* 0x0000000506f47c10 */ /* 0x000fe4000ff7e0ff */
[----:B------:R-:W-:Y:S01]  /*e6a0*/  IADD3.X R91, R5, UR36, RZ, P6, !PT ;  /* 0x00000024055b7c10 */ /* 0x000fe2000b7fe4ff */
[----:B------:R-:W2:Y:S01]  /*e6b0*/  LDL R6, [R1+0x4b0] ;  /* 0x0004b00001067983 */ /* 0x000ea20000100800 */
[----:B------:R-:W-:-:S03]  /*e6c0*/  IADD3.X R247, R18, UR36, RZ, P4, !PT ;  /* 0x0000002412f77c10 */ /* 0x000fc6000a7fe4ff */
[----:B------:R-:W2:Y:S01]  /*e6d0*/  LDL R5, [R1+0x4b8] ;  /* 0x0004b80001057983 */ /* 0x000ea20000100800 */
[----:B---3--:R-:W-:-:S03]  /*e6e0*/  IADD3 R234, P4, R2, UR5, RZ ;  /* 0x0000000502ea7c10 */ /* 0x008fc6000ff9e0ff */
[----:B------:R-:W3:Y:S01]  /*e6f0*/  LDL R2, [R1+0x4d8] ;  /* 0x0004d80001027983 */ /* 0x000ee20000100800 */
[----:B------:R-:W-:Y:S02]  /*e700*/  IADD3 R242, P6, R14, UR5, RZ ;  /* 0x000000050ef27c10 */ /* 0x000fe4000ffde0ff */
[----:B------:R-:W-:Y:S01]  /*e710*/  IADD3.X R89, R4, UR36, RZ, P5, !PT ;  /* 0x0000002404597c10 */ /* 0x000fe2000affe4ff */
[----:B------:R-:W3:Y:S04]  /*e720*/  LDL R14, [R1+0x4ec] ;  /* 0x0004ec00010e7983 */ /* 0x000ee80000100800 */
[----:B------:R-:W3:Y:S01]  /*e730*/  LDL R4, [R1+0x4c0] ;  /* 0x0004c00001047983 */ /* 0x000ee20000100800 */
[----:B------:R-:W-:-:S03]  /*e740*/  IADD3.X R249, R11, UR36, RZ, P1, !PT ;  /* 0x000000240bf97c10 */ /* 0x000fc60008ffe4ff */
[----:B------:R-:W3:Y:S01]  /*e750*/  LDL R11, [R1+0x4d0] ;  /* 0x0004d000010b7983 */ /* 0x000ee20000100800 */
[----:B----4-:R-:W-:-:S03]  /*e760*/  IADD3.X R251, R12, UR36, RZ, P2, !PT ;  /* 0x000000240cfb7c10 */ /* 0x010fc600097fe4ff */
[----:B------:R-:W4:Y:S01]  /*e770*/  LDL R18, [R1+0x53c] ;  /* 0x00053c0001127983 */ /* 0x000f220000100800 */
[----:B------:R-:W-:-:S03]  /*e780*/  IADD3 R238, P2, R3, UR5, RZ ;  /* 0x0000000503ee7c10 */ /* 0x000fc6000ff5e0ff */
[----:B------:R-:W4:Y:S04]  /*e790*/  LDL R12, [R1+0x4c8] ;  /* 0x0004c800010c7983 */ /* 0x000f280000100800 */
[----:B------:R-:W4:Y:S01]  /*e7a0*/  LDL R3, [R1+0x4fc] ;  /* 0x0004fc0001037983 */ /* 0x000f220000100800 */
[----:B------:R-:W-:-:S03]  /*e7b0*/  IADD3 R240, P5, R13, UR5, RZ ;  /* 0x000000050df07c10 */ /* 0x000fc6000ffbe0ff */
[----:B------:R-:W4:Y:S01]  /*e7c0*/  LDL R13, [R1+0x4f4] ;  /* 0x0004f400010d7983 */ /* 0x000f220000100800 */
[----:B------:R-:W-:Y:S02]  /*e7d0*/  IADD3 R236, P1, R10, UR5, RZ ;  /* 0x000000050aec7c10 */ /* 0x000fe4000ff3e0ff */
[----:B------:R-:W-:Y:S01]  /*e7e0*/  IADD3.X R241, R16, UR36, RZ, P5, !PT ;  /* 0x0000002410f17c10 */ /* 0x000fe2000affe4ff */
[----:B------:R-:W4:Y:S01]  /*e7f0*/  LDL R10, [R1+0x504] ;  /* 0x00050400010a7983 */ /* 0x000f220000100800 */
[----:B------:R-:W-:-:S03]  /*e800*/  IADD3 R228, P5, R7, UR5, RZ ;  /* 0x0000000507e47c10 */ /* 0x000fc6000ffbe0ff */
[----:B------:R-:W4:Y:S04]  /*e810*/  LDL R16, [R1+0x554] ;  /* 0x0005540001107983 */ /* 0x000f280000100800 */
[----:B------:R-:W4:Y:S04]  /*e820*/  LDL R7, [R1+0x4e8] ;  /* 0x0004e80001077983 */ /* 0x000f280000100800 */
[----:B------:R-:W4:Y:S04]  /*e830*/  LDG.E.U8 R79, desc[UR6][R90.64] ;  /* 0x000000065a4f7981 */ /* 0x000f28000c1e1100 */
[----:B------:R-:W4:Y:S04]  /*e840*/  LDG.E.U8 R250, desc[UR6][R250.64] ;  /* 0x00000006fafa7981 */ /* 0x000f28000c1e1100 */
[----:B------:R-:W4:Y:S04]  /*e850*/  LDG.E.U8 R248, desc[UR6][R248.64] ;  /* 0x00000006f8f87981 */ /* 0x000f28000c1e1100 */
[----:B------:R-:W4:Y:S04]  /*e860*/  LDG.E.U8 R246, desc[UR6][R246.64] ;  /* 0x00000006f6f67981 */ /* 0x000f28000c1e1100 */
[----:B------:R-:W4:Y:S04]  /*e870*/  LDG.E.U8 R240, desc[UR6][R240.64] ;  /* 0x00000006f0f07981 */ /* 0x000f28000c1e1100 */
[----:B------:R-:W4:Y:S04]  /*e880*/  LDG.E.U8 R149, desc[UR6][R148.64] ;  /* 0x0000000694957981 */ /* 0x000f28000c1e1100 */
[----:B------:R-:W4:Y:S01]  /*e890*/  LDG.E.U8 R148, desc[UR6][R92.64] ;  /* 0x000000065c947981 */ /* 0x000f22000c1e1100 */
[----:B-----5:R-:W-:-:S03]  /*e8a0*/  IADD3.X R243, R0, UR36, RZ, P6, !PT ;  /* 0x0000002400f37c10 */ /* 0x020fc6000b7fe4ff */
[----:B------:R-:W5:Y:S04]  /*e8b0*/  LDL R0, [R1+0x4e0] ;  /* 0x0004e00001007983 */ /* 0x000f680000100800 */
[----:B------:R-:W5:Y:S01]  /*e8c0*/  LDG.E.U8 R242, desc[UR6][R242.64] ;  /* 0x00000006f2f27981 */ /* 0x000f62000c1e1100 */
[----:B--2---:R-:W-:-:S03]  /*e8d0*/  IADD3.X R245, R9, UR36, RZ, P3, !PT ;  /* 0x0000002409f57c10 */ /* 0x004fc60009ffe4ff */
[----:B------:R-:W2:Y:S01]  /*e8e0*/  LDL R9, [R1+0x50c] ;  /* 0x00050c0001097983 */ /* 0x000ea20000100800 */
[----:B------:R-:W-:-:S03]  /*e8f0*/  IADD3 R230, P6, R8, UR5, RZ ;  /* 0x0000000508e67c10 */ /* 0x000fc6000ffde0ff */
[----:B------:R-:W2:Y:S01]  /*e900*/  LDL R8, [R1+0x514] ;  /* 0x0005140001087983 */ /* 0x000ea20000100800 */
[----:B------:R-:W-:Y:S02]  /*e910*/  IADD3 R232, P3, R17, UR5, RZ ;  /* 0x0000000511e87c10 */ /* 0x000fe4000ff7e0ff */
[----:B------:R-:W-:Y:S01]  /*e920*/  IADD3.X R239, R6, UR36, RZ, P2, !PT ;  /* 0x0000002406ef7c10 */ /* 0x000fe200097fe4ff */
[----:B------:R-:W2:Y:S01]  /*e930*/  LDL R17, [R1+0x518] ;  /* 0x0005180001117983 */ /* 0x000ea20000100800 */
[----:B------:R-:W-:Y:S02]  /*e940*/  IADD3 R226, P2, R15, UR5, RZ ;  /* 0x000000050fe27c10 */ /* 0x000fe4000ff5e0ff */
[----:B------:R-:W-:Y:S01]  /*e950*/  IADD3.X R237, R5, UR36, RZ, P1, !PT ;  /* 0x0000002405ed7c10 */ /* 0x000fe20008ffe4ff */
[----:B------:R-:W2:Y:S01]  /*e960*/  LDL R6, [R1+0x51c] ;  /* 0x00051c0001067983 */ /* 0x000ea20000100800 */
[----:B---3--:R-:W-:-:S03]  /*e970*/  IADD3.X R229, R2, UR36, RZ, P5, !PT ;  /* 0x0000002402e57c10 */ /* 0x008fc6000affe4ff */
[----:B------:R-:W3:Y:S04]  /*e980*/  LDL R15, [R1+0x4f0] ;  /* 0x0004f000010f7983 */ /* 0x000ee80000100800 */
[----:B------:R-:W3:Y:S04]  /*e990*/  LDL R5, [R1+0x524] ;  /* 0x0005240001057983 */ /* 0x000ee80000100800 */
[----:B------:R-:W3:Y:S01]  /*e9a0*/  LDL R2, [R1+0x544] ;  /* 0x0005440001027983 */ /* 0x000ee20000100800 */
[----:B------:R-:W-:-:S03]  /*e9b0*/  IADD3.X R231, R11, UR36, RZ, P6, !PT ;  /* 0x000000240be77c10 */ /* 0x000fc6000b7fe4ff */
[----:B------:R-:W3:Y:S01]  /*e9c0*/  LDL R11, [R1+0x510] ;  /* 0x00051000010b7983 */ /* 0x000ee20000100800 */
[----:B------:R-:W-:-:S03]  /*e9d0*/  IADD3.X R235, R4, UR36, RZ, P4, !PT ;  /* 0x0000002404eb7c10 */ /* 0x000fc6000a7fe4ff */
[----:B------:R-:W3:Y:S01]  /*e9e0*/  LDG.E.U8 R244, desc[UR6][R244.64] ;  /* 0x00000006f4f47981 */ /* 0x000ee2000c1e1100 */
[----:B----4-:R-:W-:-:S03]  /*e9f0*/  IADD3.X R233, R12, UR36, RZ, P3, !PT ;  /* 0x000000240ce97c10 */ /* 0x010fc60009ffe4ff */
[----:B------:R-:W4:Y:S01]  /*ea00*/  LDL R4, [R1+0x52c] ;  /* 0x00052c0001047983 */ /* 0x000f220000100800 */
[----:B------:R-:W-:-:S03]  /*ea10*/  IADD3 R220, P3, R3, UR5, RZ ;  /* 0x0000000503dc7c10 */ /* 0x000fc6000ff7e0ff */
[----:B------:R-:W4:Y:S04]  /*ea20*/  LDL R12, [R1+0x534] ;  /* 0x00053400010c7983 */ /* 0x000f280000100800 */
[----:B------:R-:W4:Y:S01]  /*ea30*/  LDL R3, [R1+0x508] ;  /* 0x0005080001037983 */ /* 0x000f220000100800 */
[----:B------:R-:W-:-:S03]  /*ea40*/  IADD3 R224, P1, R14, UR5, RZ ;  /* 0x000000050ee07c10 */ /* 0x000fc6000ff3e0ff */
[----:B------:R-:W4:Y:S01]  /*ea50*/  LDL R14, [R1+0x4f8] ;  /* 0x0004f800010e7983 */ /* 0x000f220000100800 */
[----:B------:R-:W-:-:S03]  /*ea60*/  IADD3 R222, P4, R13, UR5, RZ ;  /* 0x000000050dde7c10 */ /* 0x000fc6000ff9e0ff */
[----:B------:R-:W4:Y:S01]  /*ea70*/  LDL R13, [R1+0x500] ;  /* 0x00050000010d7983 */ /* 0x000f220000100800 */
[----:B------:R-:W-:Y:S02]  /*ea80*/  IADD3 R218, P6, R10, UR5, RZ ;  /* 0x000000050ada7c10 */ /* 0x000fe4000ffde0ff */
[----:B------:R-:W-:Y:S01]  /*ea90*/  IADD3.X R225, R7, UR36, RZ, P1, !PT ;  /* 0x0000002407e17c10 */ /* 0x000fe20008ffe4ff */
        /* <DEDUP_REMOVED lines=12> */
[----:B--2---:R-:W-:-:S03]  /*eb60*/  IADD3 R216, P5, R9, UR5, RZ ;  /* 0x0000000509d87c10 */ /* 0x004fc6000ffbe0ff */
[----:B------:R-:W2:Y:S01]  /*eb70*/  LDL R9, [R1+0x528] ;  /* 0x0005280001097983 */ /* 0x000ea20000100800 */
[----:B------:R-:W-:-:S03]  /*eb80*/  IADD3 R214, P2, R8, UR5, RZ ;  /* 0x0000000508d67c10 */ /* 0x000fc6000ff5e0ff */
[----:B------:R-:W2:Y:S01]  /*eb90*/  LDL R8, [R1+0x55c] ;  /* 0x00055c0001087983 */ /* 0x000ea20000100800 */
[----:B------:R-:W-:-:S03]  /*eba0*/  IADD3 R212, P1, R6, UR5, RZ ;  /* 0x0000000506d47c10 */ /* 0x000fc6000ff3e0ff */
[----:B------:R-:W2:Y:S01]  /*ebb0*/  LDL R6, [R1+0x564] ;  /* 0x0005640001067983 */ /* 0x000ea20000100800 */
[----:B---3--:R-:W-:-:S03]  /*ebc0*/  IADD3.X R223, R15, UR36, RZ, P4, !PT ;  /* 0x000000240fdf7c10 */ /* 0x008fc6000a7fe4ff */
[----:B------:R-:W3:Y:S01]  /*ebd0*/  LDL R15, [R1+0x538] ;  /* 0x00053800010f7983 */ /* 0x000ee20000100800 */
[----:B------:R-:W-:-:S03]  /*ebe0*/  IADD3 R210, P4, R5, UR5, RZ ;  /* 0x0000000505d27c10 */ /* 0x000fc6000ff9e0ff */
[----:B------:R-:W3:Y:S01]  /*ebf0*/  LDL R5, [R1+0x56c] ;  /* 0x00056c0001057983 */ /* 0x000ee20000100800 */
[----:B------:R-:W-:-:S03]  /*ec00*/  IADD3.X R215, R11, UR36, RZ, P2, !PT ;  /* 0x000000240bd77c10 */ /* 0x000fc600097fe4ff */
[----:B------:R1:W3:Y:S01]  /*ec10*/  LDG.E.U8 R222, desc[UR6][R222.64] ;  /* 0x00000006dede7981 */ /* 0x0002e2000c1e1100 */
[----:B------:R-:W-:-:S03]  /*ec20*/  IADD3 R202, P2, R2, UR5, RZ ;  /* 0x0000000502ca7c10 */ /* 0x000fc6000ff5e0ff */
[----:B------:R-:W3:Y:S04]  /*ec30*/  LDL R2, [R1+0x558] ;  /* 0x0005580001027983 */ /* 0x000ee80000100800 */
[----:B------:R-:W3:Y:S01]  /*ec40*/  LDL R11, [R1+0x584] ;  /* 0x00058400010b7983 */ /* 0x000ee20000100800 */
[----:B----4-:R-:W-:-:S03]  /*ec50*/  IADD3.X R217, R3, UR36, RZ, P5, !PT ;  /* 0x0000002403d97c10 */ /* 0x010fc6000affe4ff */
[----:B------:R-:W4:Y:S04]  /*ec60*/  LDG.E.U8 R214, desc[UR6][R214.64] ;  /* 0x00000006d6d67981 */ /* 0x000f28000c1e1100 */
[----:B------:R-:W4:Y:S01]  /*ec70*/  LDL R3, [R1+0x550] ;  /* 0x0005500001037983 */ /* 0x000f220000100800 */
[----:B------:R-:W-:Y:S02]  /*ec80*/  IADD3.X R221, R14, UR36, RZ, P3, !PT ;  /* 0x000000240edd7c10 */ /* 0x000fe40009ffe4ff */
[----:B------:R-:W-:Y:S01]  /*ec90*/  IADD3 R208, P3, R4, UR5, RZ ;  /* 0x0000000504d07c10 */ /* 0x000fe2000ff7e0ff */
[----:B------:R-:W4:Y:S04]  /*eca0*/  LDL R14, [R1+0x540] ;  /* 0x00054000010e7983 */ /* 0x000f280000100800 */
[----:B------:R-:W4:Y:S01]  /*ecb0*/  LDL R4, [R1+0x574] ;  /* 0x0005740001047983 */ /* 0x000f220000100800 */
[----:B------:R-:W-:-:S02]  /*ecc0*/  IADD3.X R219, R13, UR36, RZ, P6, !PT ;  /* 0x000000240ddb7c10 */ /* 0x000fc4000b7fe4ff */
[----:B------:R-:W-:Y:S01]  /*ecd0*/  IADD3 R206, P6, R12, UR5, RZ ;  /* 0x000000050cce7c10 */ /* 0x000fe2000ffde0ff */
[----:B------:R-:W4:Y:S01]  /*ece0*/  LDL R13, [R1+0x548] ;  /* 0x00054800010d7983 */ /* 0x000f220000100800 */
[----:B------:R-:W-:Y:S02]  /*ecf0*/  IADD3.X R213, R17, UR36, RZ, P1, !PT ;  /* 0x0000002411d57c10 */ /* 0x000fe40008ffe4ff */
[----:B------:R-:W-:Y:S01]  /*ed00*/  IADD3 R200, P1, R10, UR5, RZ ;  /* 0x000000050ac87c10 */ /* 0x000fe2000ff3e0ff */
[----:B------:R-:W4:Y:S01]  /*ed10*/  LDL R12, [R1+0x57c] ;  /* 0x00057c00010c7983 */ /* 0x000f220000100800 */
[----:B------:R-:W-:-:S03]  /*ed20*/  IADD3.X R207, R7, UR36, RZ, P6, !PT ;  /* 0x0000002407cf7c10 */ /* 0x000fc6000b7fe4ff */
[----:B------:R-:W4:Y:S04]  /*ed30*/  LDL R10, [R1+0x58c] ;  /* 0x00058c00010a7983 */ /* 0x000f280000100800 */
[----:B------:R-:W4:Y:S01]  /*ed40*/  LDL R7, [R1+0x59c] ;  /* 0x00059c0001077983 */ /* 0x000f220000100800 */
[----:B-----5:R-:W-:-:S03]  /*ed50*/  IADD3.X R211, R0, UR36, RZ, P4, !PT ;  /* 0x0000002400d37c10 */ /* 0x020fc6000a7fe4ff */
[----:B------:R-:W5:Y:S04]  /*ed60*/  LDL R17, [R1+0x5c4] ;  /* 0x0005c40001117983 */ /* 0x000f680000100800 */
[----:B------:R-:W5:Y:S01]  /*ed70*/  LDL R0, [R1+0x560] ;  /* 0x0005600001007983 */ /* 0x000f620000100800 */
[----:B--2---:R-:W-:-:S03]  /*ed80*/  IADD3.X R209, R9, UR36, RZ, P3, !PT ;  /* 0x0000002409d17c10 */ /* 0x004fc60009ffe4ff */
[----:B------:R-:W2:Y:S01]  /*ed90*/  LDG.E.U8 R220, desc[UR6][R220.64] ;  /* 0x00000006dcdc7981 */ /* 0x000ea2000c1e1100 */
[----:B------:R-:W-:-:S03]  /*eda0*/  IADD3 R196, P3, R8, UR5, RZ ;  /* 0x0000000508c47c10 */ /* 0x000fc6000ff7e0ff */
[----:B------:R-:W2:Y:S04]  /*edb0*/  LDL R9, [R1+0x594] ;  /* 0x0005940001097983 */ /* 0x000ea80000100800 */
[----:B------:R-:W2:Y:S01]  /*edc0*/  LDL R8, [R1+0x568] ;  /* 0x0005680001087983 */ /* 0x000ea20000100800 */
[----:B------:R-:W-:Y:S02]  /*edd0*/  IADD3 R204, P5, R18, UR5, RZ ;  /* 0x0000000512cc7c10 */ /* 0x000fe4000ffbe0ff */
[----:B------:R-:W-:Y:S01]  /*ede0*/  IADD3 R198, P4, R16, UR5, RZ ;  /* 0x0000000510c67c10 */ /* 0x000fe2000ff9e0ff */
[----:B------:R-:W2:Y:S01]  /*edf0*/  LDL R18, [R1+0x588] ;  /* 0x0005880001127983 */ /* 0x000ea20000100800 */
[----:B------:R-:W-:Y:S02]  /*ee00*/  IADD3 R194, P6, R6, UR5, RZ ;  /* 0x0000000506c27c10 */ /* 0x000fe4000ffde0ff */
[----:B---3--:R-:W-:Y:S01]  /*ee10*/  IADD3.X R205, R15, UR36, RZ, P5, !PT ;  /* 0x000000240fcd7c10 */ /* 0x008fe2000affe4ff */
[----:B------:R-:W3:Y:S04]  /*ee20*/  LDL R6, [R1+0x570] ;  /* 0x0005700001067983 */ /* 0x000ee80000100800 */
[----:B------:R-:W3:Y:S04]  /*ee30*/  LDL R15, [R1+0x5a4] ;  /* 0x0005a400010f7983 */ /* 0x000ee80000100800 */
[----:B------:R-:W3:Y:S04]  /*ee40*/  LDL R16, [R1+0x5a0] ;  /* 0x0005a00001107983 */ /* 0x000ee80000100800 */
[----:B------:R-:W3:Y:S01]  /*ee50*/  LDG.E.U8 R218, desc[UR6][R218.64] ;  /* 0x00000006dada7981 */ /* 0x000ee2000c1e1100 */
[----:B------:R-:W-:-:S03]  /*ee60*/  IADD3.X R197, R2, UR36, RZ, P3, !PT ;  /* 0x0000002402c57c10 */ /* 0x000fc60009ffe4ff */
[----:B------:R-:W3:Y:S04]  /*ee70*/  LDL R2, [R1+0x598] ;  /* 0x0005980001027983 */ /* 0x000ee80000100800 */
[----:B------:R-:W3:Y:S04]  /*ee80*/  LDG.E.U8 R216, desc[UR6][R216.64] ;  /* 0x00000006d8d87981 */ /* 0x000ee8000c1e1100 */
[----:B------:R-:W3:Y:S04]  /*ee90*/  LDG.E.U8 R212, desc[UR6][R212.64] ;  /* 0x00000006d4d47981 */ /* 0x000ee8000c1e1100 */
[----:B------:R-:W3:Y:S04]  /*eea0*/  LDG.E.U8 R210, desc[UR6][R210.64] ;  /* 0x00000006d2d27981 */ /* 0x000ee8000c1e1100 */
[----:B------:R-:W3:Y:S04]  /*eeb0*/  LDG.E.U8 R208, desc[UR6][R208.64] ;  /* 0x00000006d0d07981 */ /* 0x000ee8000c1e1100 */
[----:B------:R-:W3:Y:S01]  /*eec0*/  LDG.E.U8 R206, desc[UR6][R206.64] ;  /* 0x00000006cece7981 */ /* 0x000ee2000c1e1100 */
[----:B----4-:R-:W-:-:S03]  /*eed0*/  IADD3.X R199, R3, UR36, RZ, P4, !PT ;  /* 0x0000002403c77c10 */ /* 0x010fc6000a7fe4ff */
[----:B------:R-:W4:Y:S04]  /*eee0*/  LDG.E.U8 R204, desc[UR6][R204.64] ;  /* 0x00000006cccc7981 */ /* 0x000f28000c1e1100 */
[----:B------:R-:W4:Y:S01]  /*eef0*/  LDL R3, [R1+0x5bc] ;  /* 0x0005bc0001037983 */ /* 0x000f220000100800 */
[----:B------:R-:W-:Y:S02]  /*ef00*/  IADD3 R192, P5, R5, UR5, RZ ;  /* 0x0000000505c07c10 */ /* 0x000fe4000ffbe0ff */
[----:B------:R-:W-:Y:S01]  /*ef10*/  IADD3.X R203, R14, UR36, RZ, P2, !PT ;  /* 0x000000240ecb7c10 */ /* 0x000fe200097fe4ff */
[----:B------:R-:W4:Y:S01]  /*ef20*/  LDL R5, [R1+0x578] ;  /* 0x0005780001057983 */ /* 0x000f220000100800 */
[----:B------:R-:W-:-:S03]  /*ef30*/  IADD3 R190, P2, R4, UR5, RZ ;  /* 0x0000000504be7c10 */ /* 0x000fc6000ff5e0ff */
[----:B------:R-:W4:Y:S01]  /*ef40*/  LDL R4, [R1+0x5ac] ;  /* 0x0005ac0001047983 */ /* 0x000f220000100800 */
[----:B------:R-:W-:-:S03]  /*ef50*/  IADD3 R186, P4, R11, UR5, RZ ;  /* 0x000000050bba7c10 */ /* 0x000fc6000ff9e0ff */
[----:B------:R-:W4:Y:S01]  /*ef60*/  LDL R11, [R1+0x5cc] ;  /* 0x0005cc00010b7983 */ /* 0x000f220000100800 */
[----:B------:R-:W-:-:S03]  /*ef70*/  IADD3.X R201, R13, UR36, RZ, P1, !PT ;  /* 0x000000240dc97c10 */ /* 0x000fc60008ffe4ff */
[----:B------:R-:W4:Y:S01]  /*ef80*/  LDL R14, [R1+0x580] ;  /* 0x00058000010e7983 */ /* 0x000f220000100800 */
[----:B------:R-:W-:-:S03]  /*ef90*/  IADD3 R184, P3, R10, UR5, RZ ;  /* 0x000000050ab87c10 */ /* 0x000fc6000ff7e0ff */
[----:B------:R-:W4:Y:S04]  /*efa0*/  LDL R13, [R1+0x5b4] ;  /* 0x0005b400010d7983 */ /* 0x000f280000100800 */
[----:B------:R-:W4:Y:S01]  /*efb0*/  LDL R10, [R1+0x5a8] ;  /* 0x0005a800010a7983 */ /* 0x000f220000100800 */
[----:B-----5:R-:W-:-:S03]  /*efc0*/  IADD3.X R195, R0, UR36, RZ, P6, !PT ;  /* 0x0000002400c37c10 */ /* 0x020fc6000b7fe4ff */
[----:B------:R-:W5:Y:S04]  /*efd0*/  LDG.E.U8 R202, desc[UR6][R202.64] ;  /* 0x00000006caca7981 */ /* 0x000f68000c1e1100 */
[----:B------:R-:W5:Y:S01]  /*efe0*/  LDL R0, [R1+0x5d4] ;  /* 0x0005d40001007983 */ /* 0x000f620000100800 */
[----:B--2---:R-:W-:-:S03]  /*eff0*/  IADD3 R182, P6, R9, UR5, RZ ;  /* 0x0000000509b67c10 */ /* 0x004fc6000ffde0ff */
[----:B------:R-:W2:Y:S01]  /*f000*/  LDG.E.U8 R200, desc[UR6][R200.64] ;  /* 0x00000006c8c87981 */ /* 0x000ea2000c1e1100 */
[----:B------:R-:W-:-:S03]  /*f010*/  IADD3.X R193, R8, UR36, RZ, P5, !PT ;  /* 0x0000002408c17c10 */ /* 0x000fc6000affe4ff */
[----:B------:R-:W2:Y:S01]  /*f020*/  LDL R9, [R1+0x5dc] ;  /* 0x0005dc0001097983 */ /* 0x000ea20000100800 */
[----:B------:R-:W-:-:S03]  /*f030*/  IADD3 R180, P5, R7, UR5, RZ ;  /* 0x0000000507b47c10 */ /* 0x000fc6000ffbe0ff */
[----:B------:R-:W2:Y:S04]  /*f040*/  LDL R8, [R1+0x5b0] ;  /* 0x0005b00001087983 */ /* 0x000ea80000100800 */
[----:B------:R-:W2:Y:S01]  /*f050*/  LDL R7, [R1+0x5e4] ;  /* 0x0005e40001077983 */ /* 0x000ea20000100800 */
[----:B------:R-:W-:-:S03]  /*f060*/  IADD3 R188, P1, R12, UR5, RZ ;  /* 0x000000050cbc7c10 */ /* 0x000fc6000ff3e0ff */
[----:B------:R-:W2:Y:S01]  /*f070*/  LDL R12, [R1+0x590] ;  /* 0x00059000010c7983 */ /* 0x000ea20000100800 */
[----:B---3--:R-:W-:Y:S02]  /*f080*/  IADD3.X R191, R6, UR36, RZ, P2, !PT ;  /* 0x0000002406bf7c10 */ /* 0x008fe400097fe4ff */
[----:B------:R-:W-:Y:S01]  /*f090*/  IADD3.X R185, R18, UR36, RZ, P3, !PT ;  /* 0x0000002412b97c10 */ /* 0x000fe20009ffe4ff */
[----:B------:R-:W3:Y:S01]  /*f0a0*/  LDL R6, [R1+0x5b8] ;  /* 0x0005b80001067983 */ /* 0x000ee20000100800 */
[----:B------:R-:W-:-:S03]  /*f0b0*/  IADD3 R178, P2, R15, UR5, RZ ;  /* 0x000000050fb27c10 */ /* 0x000fc6000ff5e0ff */
[----:B------:R-:W3:Y:S01]  /*f0c0*/  LDL R15, [R1+0x5ec] ;  /* 0x0005ec00010f7983 */ /* 0x000ee20000100800 */
[----:B------:R-:W-:-:S03]  /*f0d0*/  IADD3.X R181, R2, UR36, RZ, P5, !PT ;  /* 0x0000002402b57c10 */ /* 0x000fc6000affe4ff */
        /* <DEDUP_REMOVED lines=8> */
[----:B----4-:R-:W-:-:S03]  /*f160*/  IADD3 R172, P3, R3, UR5, RZ ;  /* 0x0000000503ac7c10 */ /* 0x010fc6000ff7e0ff */
[----:B------:R-:W4:Y:S04]  /*f170*/  LDG.E.U8 R196, desc[UR6][R196.64] ;  /* 0x00000006c4c47981 */ /* 0x000f28000c1e1100 */
[----:B------:R-:W4:Y:S01]  /*f180*/  LDL R3, [R1+0x5d0] ;  /* 0x0005d00001037983 */ /* 0x000f220000100800 */
[----:B------:R-:W-:Y:S02]  /*f190*/  IADD3.X R189, R5, UR36, RZ, P1, !PT ;  /* 0x0000002405bd7c10 */ /* 0x000fe40008ffe4ff */
[----:B------:R-:W-:Y:S01]  /*f1a0*/  IADD3 R176, P1, R4, UR5, RZ ;  /* 0x0000000504b07c10 */ /* 0x000fe2000ff3e0ff */
[----:B------:R-:W4:Y:S04]  /*f1b0*/  LDL R5, [R1+0x5c0] ;  /* 0x0005c00001057983 */ /* 0x000f280000100800 */
[----:B------:R-:W4:Y:S01]  /*f1c0*/  LDL R4, [R1+0x5f4] ;  /* 0x0005f40001047983 */ /* 0x000f220000100800 */
[----:B------:R-:W-:-:S03]  /*f1d0*/  IADD3 R168, P5, R11, UR5, RZ ;  /* 0x000000050ba87c10 */ /* 0x000fc6000ffbe0ff */
[----:B------:R-:W4:Y:S01]  /*f1e0*/  LDL R11, [R1+0x60c] ;  /* 0x00060c00010b7983 */ /* 0x000f220000100800 */
[----:B------:R-:W-:Y:S02]  /*f1f0*/  IADD3.X R187, R14, UR36, RZ, P4, !PT ;  /* 0x000000240ebb7c10 */ /* 0x000fe4000a7fe4ff */
[----:B------:R-:W-:Y:S01]  /*f200*/  IADD3 R174, P4, R13, UR5, RZ ;  /* 0x000000050dae7c10 */ /* 0x000fe2000ff9e0ff */
[----:B------:R-:W4:Y:S01]  /*f210*/  LDL R14, [R1+0x5c8] ;  /* 0x0005c800010e7983 */ /* 0x000f220000100800 */
[----:B------:R-:W-:-:S03]  /*f220*/  IADD3.X R177, R10, UR36, RZ, P1, !PT ;  /* 0x000000240ab17c10 */ /* 0x000fc60008ffe4ff */
[----:B------:R-:W4:Y:S04]  /*f230*/  LDL R13, [R1+0x5fc] ;  /* 0x0005fc00010d7983 */ /* 0x000f280000100800 */
[----:B------:R-:W4:Y:S04]  /*f240*/  LDL R10, [R1+0x614] ;  /* 0x00061400010a7983 */ /* 0x000f280000100800 */
[----:B------:R-:W4:Y:S04]  /*f250*/  LDG.E.U8 R188, desc[UR6][R188.64] ;  /* 0x00000006bcbc7981 */ /* 0x000f28000c1e1100 */
[----:B------:R-:W4:Y:S04]  /*f260*/  LDG.E.U8 R186, desc[UR6][R186.64] ;  /* 0x00000006baba7981 */ /* 0x000f28000c1e1100 */
[----:B------:R-:W4:Y:S04]  /*f270*/  LDG.E.U8 R176, desc[UR6][R176.64] ;  /* 0x00000006b0b07981 */ /* 0x000f28000c1e1100 */
[----:B------:R-:W4:Y:S01]  /*f280*/  LDG.E.U8 R194, desc[UR6][R194.64] ;  /* 0x00000006c2c27981 */ /* 0x000f22000c1e1100 */
[----:B-----5:R-:W-:-:S03]  /*f290*/  IADD3 R166, P2, R0, UR5, RZ ;  /* 0x0000000500a67c10 */ /* 0x020fc6000ff5e0ff */
[----:B------:R-:W5:Y:S01]  /*f2a0*/  LDL R0, [R1+0x5e0] ;  /* 0x0005e00001007983 */ /* 0x000f620000100800 */
[----:B--2---:R-:W-:-:S03]  /*f2b0*/  IADD3 R164, P1, R9, UR5, RZ ;  /* 0x0000000509a47c10 */ /* 0x004fc6000ff3e0ff */
[----:B------:R-:W2:Y:S01]  /*f2c0*/  LDL R9, [R1+0x5e8] ;  /* 0x0005e80001097983 */ /* 0x000ea20000100800 */
[----:B------:R-:W-:-:S03]  /*f2d0*/  IADD3.X R175, R8, UR36, RZ, P4, !PT ;  /* 0x0000002408af7c10 */ /* 0x000fc6000a7fe4ff */
[----:B------:R-:W2:Y:S01]  /*f2e0*/  LDL R8, [R1+0x61c] ;  /* 0x00061c0001087983 */ /* 0x000ea20000100800 */
[----:B------:R-:W-:-:S03]  /*f2f0*/  IADD3 R162, P4, R7, UR5, RZ ;  /* 0x0000000507a27c10 */ /* 0x000fc6000ff9e0ff */
[----:B------:R-:W2:Y:S01]  /*f300*/  LDL R7, [R1+0x5f0] ;  /* 0x0005f00001077983 */ /* 0x000ea20000100800 */
[----:B------:R-:W-:-:S03]  /*f310*/  IADD3.X R183, R12, UR36, RZ, P6, !PT ;  /* 0x000000240cb77c10 */ /* 0x000fc6000b7fe4ff */
[----:B------:R-:W2:Y:S01]  /*f320*/  LDL R12, [R1+0x604] ;  /* 0x00060400010c7983 */ /* 0x000ea20000100800 */
[----:B---3--:R-:W-:-:S03]  /*f330*/  IADD3.X R165, R2, UR36, RZ, P1, !PT ;  /* 0x0000002402a57c10 */ /* 0x008fc60008ffe4ff */
[----:B------:R-:W3:Y:S04]  /*f340*/  LDG.E.U8 R182, desc[UR6][R182.64] ;  /* 0x00000006b6b67981 */ /* 0x000ee8000c1e1100 */
[----:B------:R-:W3:Y:S01]  /*f350*/  LDL R2, [R1+0x634] ;  /* 0x0006340001027983 */ /* 0x000ee20000100800 */
[----:B----4-:R-:W-:-:S03]  /*f360*/  IADD3.X R167, R3, UR36, RZ, P2, !PT ;  /* 0x0000002403a77c10 */ /* 0x010fc600097fe4ff */
[----:B------:R-:W4:Y:S04]  /*f370*/  LDG.E.U8 R174, desc[UR6][R174.64] ;  /* 0x00000006aeae7981 */ /* 0x000f28000c1e1100 */
[----:B------:R-:W3:Y:S01]  /*f380*/  LDL R3, [R1+0x600] ;  /* 0x0006000001037983 */ /* 0x000ee20000100800 */
[----:B------:R-:W-:Y:S02]  /*f390*/  IADD3 R170, P6, R17, UR5, RZ ;  /* 0x0000000511aa7c10 */ /* 0x000fe4000ffde0ff */
[----:B------:R-:W-:Y:S01]  /*f3a0*/  IADD3.X R173, R6, UR36, RZ, P3, !PT ;  /* 0x0000002406ad7c10 */ /* 0x000fe20009ffe4ff */
[----:B------:R-:W4:Y:S01]  /*f3b0*/  LDG.E.U8 R166, desc[UR6][R166.64] ;  /* 0x00000006a6a67981 */ /* 0x000f22000c1e1100 */
[----:B------:R-:W-:Y:S02]  /*f3c0*/  IADD3.X R171, R5, UR36, RZ, P6, !PT ;  /* 0x0000002405ab7c10 */ /* 0x000fe4000b7fe4ff */
[----:B------:R-:W-:Y:S01]  /*f3d0*/  IADD3 R158, P6, R4, UR5, RZ ;  /* 0x00000005049e7c10 */ /* 0x000fe2000ffde0ff */
[----:B------:R-:W4:Y:S04]  /*f3e0*/  LDL R5, [R1+0x5f8] ;  /* 0x0005f80001057983 */ /* 0x000f280000100800 */
[----:B------:R-:W4:Y:S01]  /*f3f0*/  LDL R4, [R1+0x62c] ;  /* 0x00062c0001047983 */ /* 0x000f220000100800 */
[----:B------:R-:W-:-:S03]  /*f400*/  IADD3 R152, P1, R11, UR5, RZ ;  /* 0x000000050b987c10 */ /* 0x000fc6000ff3e0ff */
[----:B------:R-:W4:Y:S01]  /*f410*/  LDL R11, [R1+0x610] ;  /* 0x00061000010b7983 */ /* 0x000f220000100800 */
[----:B------:R-:W-:-:S03]  /*f420*/  IADD3 R160, P3, R15, UR5, RZ ;  /* 0x000000050fa07c10 */ /* 0x000fc6000ff7e0ff */
[----:B------:R-:W4:Y:S01]  /*f430*/  LDL R6, [R1+0x624] ;  /* 0x0006240001067983 */ /* 0x000f220000100800 */
[----:B------:R-:W-:-:S03]  /*f440*/  IADD3.X R169, R14, UR36, RZ, P5, !PT ;  /* 0x000000240ea97c10 */ /* 0x000fc6000affe4ff */
[----:B------:R-:W4:Y:S04]  /*f450*/  LDG.E.U8 R172, desc[UR6][R172.64] ;  /* 0x00000006acac7981 */ /* 0x000f28000c1e1100 */
[----:B------:R-:W4:Y:S04]  /*f460*/  LDG.E.U8 R170, desc[UR6][R170.64] ;  /* 0x00000006aaaa7981 */ /* 0x000f28000c1e1100 */
[----:B------:R-:W4:Y:S01]  /*f470*/  LDG.E.U8 R164, desc[UR6][R164.64] ;  /* 0x00000006a4a47981 */ /* 0x000f22000c1e1100 */
[----:B-----5:R-:W-:-:S03]  /*f480*/  IADD3.X R163, R0, UR36, RZ, P4, !PT ;  /* 0x0000002400a37c10 */ /* 0x020fc6000a7fe4ff */
[----:B------:R-:W5:Y:S04]  /*f490*/  LDG.E.U8 R168, desc[UR6][R168.64] ;  /* 0x00000006a8a87981 */ /* 0x000f68000c1e1100 */
[----:B------:R-:W5:Y:S01]  /*f4a0*/  LDL R0, [R1+0x608] ;  /* 0x0006080001007983 */ /* 0x000f620000100800 */
[----:B--2---:R-:W-:-:S03]  /*f4b0*/  IADD3.X R161, R9, UR36, RZ, P3, !PT ;  /* 0x0000002409a17c10 */ /* 0x004fc60009ffe4ff */
[----:B------:R-:W2:Y:S04]  /*f4c0*/  LDG.E.U8 R162, desc[UR6][R162.64] ;  /* 0x00000006a2a27981 */ /* 0x000ea8000c1e1100 */
[----:B------:R-:W2:Y:S01]  /*f4d0*/  LDL R9, [R1+0x618] ;  /* 0x0006180001097983 */ /* 0x000ea20000100800 */
[----:B------:R-:W-:-:S03]  /*f4e0*/  IADD3.X R159, R7, UR36, RZ, P6, !PT ;  /* 0x00000024079f7c10 */ /* 0x000fc6000b7fe4ff */
[----:B------:R-:W2:Y:S04]  /*f4f0*/  LDG.E.U8 R160, desc[UR6][R160.64] ;  /* 0x00000006a0a07981 */ /* 0x000ea8000c1e1100 */
[----:B------:R-:W2:Y:S01]  /*f500*/  LDL R7, [R1+0x620] ;  /* 0x0006200001077983 */ /* 0x000ea20000100800 */
[----:B------:R-:W-:Y:S02]  /*f510*/  IADD3 R154, P2, R12, UR5, RZ ;  /* 0x000000050c9a7c10 */ /* 0x000fe4000ff5e0ff */
[----:B------:R-:W-:Y:S01]  /*f520*/  IADD3 R156, P5, R13, UR5, RZ ;  /* 0x000000050d9c7c10 */ /* 0x000fe2000ffbe0ff */
[----:B------:R-:W2:Y:S01]  /*f530*/  LDL R12, [R1+0x63c] ;  /* 0x00063c00010c7983 */ /* 0x000ea20000100800 */
[----:B------:R-:W-:-:S03]  /*f540*/  IADD3 R22, P4, R10, UR5, RZ ;  /* 0x000000050a167c10 */ /* 0x000fc6000ff9e0ff */
[----:B------:R-:W2:Y:S04]  /*f550*/  LDL R10, [R1+0x644] ;  /* 0x00064400010a7983 */ /* 0x000ea80000100800 */
[----:B------:R-:W2:Y:S01]  /*f560*/  LDL R13, [R1+0x638] ;  /* 0x00063800010d7983 */ /* 0x000ea20000100800 */
[----:B------:R-:W-:-:S03]  /*f570*/  IADD3 R20, P3, R8, UR5, RZ ;  /* 0x0000000508147c10 */ /* 0x000fc6000ff7e0ff */
[----:B------:R-:W2:Y:S04]  /*f580*/  LDL R8, [R1+0x64c] ;  /* 0x00064c0001087983 */ /* 0x000ea80000100800 */
[----:B------:R1:W2:Y:S01]  /*f590*/  LDG.E.U8 R158, desc[UR6][R158.64] ;  /* 0x000000069e9e7981 */ /* 0x0002a2000c1e1100 */
[----:B---3--:R-:W-:Y:S02]  /*f5a0*/  IADD3.X R155, R3, UR36, RZ, P2, !PT ;  /* 0x00000024039b7c10 */ /* 0x008fe400097fe4ff */
[----:B------:R-:W-:Y:S01]  /*f5b0*/  IADD3 R14, P2, R2, UR5, RZ ;  /* 0x00000005020e7c10 */ /* 0x000fe2000ff5e0ff */
[----:B------:R-:W3:Y:S04]  /*f5c0*/  LDL R3, [R1+0x630] ;  /* 0x0006300001037983 */ /* 0x000ee80000100800 */
[----:B------:R-:W0:Y:S01]  /*f5d0*/  LDL R2, [R1+0x664] ;  /* 0x0006640001027983 */ /* 0x000e220000100800 */
[----:B----4-:R-:W-:-:S03]  /*f5e0*/  IADD3.X R157, R5, UR36, RZ, P5, !PT ;  /* 0x00000024059d7c10 */ /* 0x010fc6000affe4ff */
[----:B------:R-:W4:Y:S01]  /*f5f0*/  LDL R5, [R1+0x628] ;  /* 0x0006280001057983 */ /* 0x000f220000100800 */
[----:B------:R-:W-:-:S03]  /*f600*/  IADD3 R16, P5, R4, UR5, RZ ;  /* 0x0000000504107c10 */ /* 0x000fc6000ffbe0ff */
[----:B------:R-:W4:Y:S01]  /*f610*/  LDL R4, [R1+0x65c] ;  /* 0x00065c0001047983 */ /* 0x000f220000100800 */
[----:B------:R-:W-:-:S03]  /*f620*/  IADD3.X R23, R11, UR36, RZ, P4, !PT ;  /* 0x000000240b177c10 */ /* 0x000fc6000a7fe4ff */
[----:B------:R-:W4:Y:S01]  /*f630*/  LDL R11, [R1+0x640] ;  /* 0x00064000010b7983 */ /* 0x000f220000100800 */
[----:B------:R-:W-:-:S03]  /*f640*/  IADD3 R18, P6, R6, UR5, RZ ;  /* 0x0000000506127c10 */ /* 0x000fc6000ffde0ff */
[----:B------:R-:W4:Y:S04]  /*f650*/  LDL R6, [R1+0x654] ;  /* 0x0006540001067983 */ /* 0x000f280000100800 */
[----:B------:R-:W4:Y:S04]  /*f660*/  LDG.E.U8 R156, desc[UR6][R156.64] ;  /* 0x000000069c9c7981 */ /* 0x000f28000c1e1100 */
[----:B------:R-:W4:Y:S04]  /*f670*/  LDG.E.U8 R154, desc[UR6][R154.64] ;  /* 0x000000069a9a7981 */ /* 0x000f28000c1e1100 */
[----:B------:R-:W4:Y:S01]  /*f680*/  LDG.E.U8 R22, desc[UR6][R22.64] ;  /* 0x0000000616167981 */ /* 0x000f22000c1e1100 */
[----:B-----5:R-:W-:-:S03]  /*f690*/  IADD3.X R153, R0, UR36, RZ, P1, !PT ;  /* 0x0000002400997c10 */ /* 0x020fc60008ffe4ff */
[----:B------:R-:W5:Y:S04]  /*f6a0*/  LDL R0, [R1+0x660] ;  /* 0x0006600001007983 */ /* 0x000f680000100800 */
[----:B------:R-:W5:Y:S01]  /*f6b0*/  LDG.E.U8 R152, desc[UR6][R152.64] ;  /* 0x0000000698987981 */ /* 0x000f62000c1e1100 */
[----:B--2---:R-:W-:-:S03]  /*f6c0*/  IADD3.X R21, R9, UR36, RZ, P3, !PT ;  /* 0x0000002409157c10 */ /* 0x004fc60009ffe4ff */
[----:B------:R-:W2:Y:S04]  /*f6d0*/  LDL R9, [R1+0x648] ;  /* 0x0006480001097983 */ /* 0x000ea80000100800 */
[----:B------:R-:W2:Y:S01]  /*f6e0*/  LDG.E.U8 R20, desc[UR6][R20.64] ;  /* 0x0000000614147981 */ /* 0x000ea2000c1e1100 */
[----:B------:R-:W-:-:S03]  /*f6f0*/  IADD3.X R19, R7, UR36, RZ, P6, !PT ;  /* 0x0000002407137c10 */ /* 0x000fc6000b7fe4ff */
[----:B------:R-:W2:Y:S04]  /*f700*/  LDL R7, [R1+0x650] ;  /* 0x0006500001077983 */ /* 0x000ea80000100800 */
[----:B------:R-:W2:Y:S01]  /*f710*/  LDG.E.U8 R18, desc[UR6][R18.64] ;  /* 0x0000000612127981 */ /* 0x000ea2000c1e1100 */
[----:B---3--:R-:W-:Y:S02]  /*f720*/  IADD3.X R15, R3, UR36, RZ, P2, !PT ;  /* 0x00000024030f7c10 */ /* 0x008fe400097fe4ff */
[----:B0-----:R-:W-:-:S03]  /*f730*/  IADD3 R2, P2, R2, UR5, RZ ;  /* 0x0000000502027c10 */ /* 0x001fc6000ff5e0ff */
[----:B------:R-:W3:Y:S01]  /*f740*/  LDG.E.U8 R14, desc[UR6][R14.64] ;  /* 0x000000060e0e7981 */ /* 0x000ee2000c1e1100 */
[----:B----4-:R-:W-:Y:S02]  /*f750*/  IADD3.X R17, R5, UR36, RZ, P5, !PT ;  /* 0x0000002405117c10 */ /* 0x010fe4000affe4ff */
[----:B------:R-:W-:-:S03]  /*f760*/  IADD3 R4, P5, R4, UR5, RZ ;  /* 0x0000000504047c10 */ /* 0x000fc6000ffbe0ff */
[----:B------:R-:W4:Y:S01]  /*f770*/  LDG.E.U8 R16, desc[UR6][R16.64] ;  /* 0x0000000610107981 */ /* 0x000f22000c1e1100 */
[----:B------:R-:W-:-:S03]  /*f780*/  IADD3.X R5, R47, UR36, RZ, P5, !PT ;  /* 0x000000242f057c10 */ /* 0x000fc6000affe4ff */
[----:B------:R-:W3:Y:S01]  /*f790*/  LDG.E.U8 R47, desc[UR6][R98.64] ;  /* 0x00000006622f7981 */ /* 0x000ee2000c1e1100 */
[----:B------:R-:W-:Y:S02]  /*f7a0*/  IADD3 R12, P1, R12, UR5, RZ ;  /* 0x000000050c0c7c10 */ /* 0x000fe4000ff3e0ff */
[----:B------:R-:W-:Y:S01]  /*f7b0*/  IADD3 R10, P4, R10, UR5, RZ ;  /* 0x000000050a0a7c10 */ /* 0x000fe2000ff9e0ff */
[----:B------:R-:W4:Y:S01]  /*f7c0*/  LDG.E.U8 R4, desc[UR6][R4.64] ;  /* 0x0000000604047981 */ /* 0x000f22000c1e1100 */
[----:B------:R-:W-:Y:S02]  /*f7d0*/  IADD3.X R13, R13, UR36, RZ, P1, !PT ;  /* 0x000000240d0d7c10 */ /* 0x000fe40008ffe4ff */
[----:B------:R-:W-:-:S03]  /*f7e0*/  IADD3.X R11, R11, UR36, RZ, P4, !PT ;  /* 0x000000240b0b7c10 */ /* 0x000fc6000a7fe4ff */
[----:B------:R-:W4:Y:S04]  /*f7f0*/  LDG.E.U8 R12, desc[UR6][R12.64] ;  /* 0x000000060c0c7981 */ /* 0x000f28000c1e1100 */
[----:B------:R-:W4:Y:S01]  /*f800*/  LDG.E.U8 R10, desc[UR6][R10.64] ;  /* 0x000000060a0a7981 */ /* 0x000f22000c1e1100 */
[----:B------:R-:W-:Y:S02]  /*f810*/  IADD3 R8, P3, R8, UR5, RZ ;  /* 0x0000000508087c10 */ /* 0x000fe4000ff7e0ff */
[----:B------:R-:W-:Y:S01]  /*f820*/  IADD3 R6, P6, R6, UR5, RZ ;  /* 0x0000000506067c10 */ /* 0x000fe2000ffde0ff */
[----:B-1----:R-:W0:Y:S01]  /*f830*/  S2R R223, SR_TID.X ;  /* 0x0000000000df7919 */ /* 0x002e220000002100 */
[----:B------:R-:W1:Y:S01]  /*f840*/  S2R R225, SR_TID.X ;  /* 0x0000000000e17919 */ /* 0x000e620000002100 */
[----:B------:R-:W4:Y:S04]  /*f850*/  LDL.LU.64 R98, [R1+0xdb8] ;  /* 0x000db80001627983 */ /* 0x000f280000300a00 */
[----:B------:R-:W4:Y:S04]  /*f860*/  LDL.LU.64 R96, [R1+0xdb0] ;  /* 0x000db00001607983 */ /* 0x000f280000300a00 */
[----:B------:R-:W4:Y:S04]  /*f870*/  LDL.LU.64 R94, [R1+0xda8] ;  /* 0x000da800015e7983 */ /* 0x000f280000300a00 */
[----:B------:R-:W4:Y:S04]  /*f880*/  LDL.LU.64 R92, [R1+0xda0] ;  /* 0x000da000015c7983 */ /* 0x000f280000300a00 */
[----:B------:R-:W4:Y:S01]  /*f890*/  LDL.LU.64 R90, [R1+0xd98] ;  /* 0x000d9800015a7983 */ /* 0x000f220000300a00 */
[----:B-----5:R-:W-:-:S03]  /*f8a0*/  IADD3.X R3, R0, UR36, RZ, P2, !PT ;  /* 0x0000002400037c10 */ /* 0x020fc600097fe4ff */
[----:B------:R-:W5:Y:S04]  /*f8b0*/  LDG.E.U8 R0, desc[UR6][R88.64] ;  /* 0x0000000658007981 */ /* 0x000f68000c1e1100 */
[----:B------:R3:W4:Y:S01]  /*f8c0*/  LDG.E.U8 R2, desc[UR6][R2.64] ;  /* 0x0000000602027981 */ /* 0x000722000c1e1100 */
[----:B--2---:R-:W-:Y:S02]  /*f8d0*/  IADD3.X R9, R9, UR36, RZ, P3, !PT ;  /* 0x0000002409097c10 */ /* 0x004fe40009ffe4ff */
[----:B------:R-:W-:-:S03]  /*f8e0*/  IADD3.X R7, R7, UR36, RZ, P6, !PT ;  /* 0x0000002407077c10 */ /* 0x000fc6000b7fe4ff */
[----:B------:R-:W2:Y:S04]  /*f8f0*/  LDG.E.U8 R8, desc[UR6][R8.64] ;  /* 0x0000000608087981 */ /* 0x000ea8000c1e1100 */
[----:B------:R-:W2:Y:S01]  /*f900*/  LDG.E.U8 R6, desc[UR6][R6.64] ;  /* 0x0000000606067981 */ /* 0x000ea2000c1e1100 */
[----:B0-----:R-:W-:Y:S02]  /*f910*/  LOP3.LUT R223, R223, 0x7f, RZ, 0xc0, !PT ;  /* 0x0000007fdfdf7812 */ /* 0x001fe400078ec0ff */
[----:B-1----:R-:W-:Y:S01]  /*f920*/  LOP3.LUT R159, R225, 0x7f, RZ, 0xc0, !PT ;  /* 0x0000007fe19f7812 */ /* 0x002fe200078ec0ff */
[----:B------:R-:W-:Y:S01]  /*f930*/  BAR.SYNC.DEFER_BLOCKING 0x0 ;  /* 0x0000000000007b1d */ /* 0x000fe20000010000 */
[----:B------:R-:W-:-:S05]  /*f940*/  LOP3.LUT R161, R223, 0x10, RZ, 0x3c, !PT ;  /* 0x00000010dfa17812 */ /* 0x000fca00078e3cff */
[----:B------:R-:W0:Y:S01]  /*f950*/  S2R R223, SR_TID.X ;  /* 0x0000000000df7919 */ /* 0x000e220000002100 */
[----:B------:R-:W2:Y:S04]  /*f960*/  LDL.LU.64 R88, [R1+0xd90] ;  /* 0x000d900001587983 */ /* 0x000ea80000300a00 */
[----:B------:R1:W-:Y:S04]  /*f970*/  STS.U8 [R159+UR60+0x8000], R86 ;  /* 0x008000569f007988 */ /* 0x0003e8000800003c */
[----:B------:R-:W-:Y:S04]  /*f980*/  STS.U8 [R159+UR60+0xa000], R87 ;  /* 0x00a000579f007988 */ /* 0x000fe8000800003c */
        /* <DEDUP_REMOVED lines=17> */
[----:B------:R-:W-:Y:S01]  /*faa0*/  STS.U8 [R161+UR60+0xa480], R75 ;  /* 0x00a4804ba1007988 */ /* 0x000fe2000800003c */
[----:B0-----:R-:W-:-:S03]  /*fab0*/  LOP3.LUT R223, R223, 0x7f, RZ, 0xc0, !PT ;  /* 0x0000007fdfdf7812 */ /* 0x001fc600078ec0ff */
[----:B------:R-:W-:Y:S04]  /*fac0*/  STS.U8 [R161+UR60+0x8880], R72 ;  /* 0x00888048a1007988 */ /* 0x000fe8000800003c */
[----:B------:R-:W-:Y:S04]  /*fad0*/  STS.U8 [R161+UR60+0xa880], R73 ;  /* 0x00a88049a1007988 */ /* 0x000fe8000800003c */
[----:B------:R-:W-:Y:S04]  /*fae0*/  STS.U8 [R161+UR60+0x8c80], R70 ;  /* 0x008c8046a1007988 */ /* 0x000fe8000800003c */
[----:B------:R-:W-:Y:S01]  /*faf0*/  STS.U8 [R161+UR60+0xac80], R71 ;  /* 0x00ac8047a1007988 */ /* 0x000fe2000800003c */
[----:B---3--:R-:W-:-:S02]  /*fb00*/  LOP3.LUT R3, R223, 0x20, RZ, 0x3c, !PT ;  /* 0x00000020df037812 */ /* 0x008fc400078e3cff */
[----:B------:R-:W-:Y:S01]  /*fb10*/  LOP3.LUT R5, R223, 0x30, RZ, 0x3c, !PT ;  /* 0x00000030df057812 */ /* 0x000fe200078e3cff */
[----:B------:R-:W-:Y:S01]  /*fb20*/  UMOV UR36, UR37 ;  /* 0x0000002500247c82 */ /* 0x000fe20008000000 */
[----:B------:R-:W-:Y:S01]  /*fb30*/  LOP3.LUT R225, R225, 0x7f, RZ, 0xc0, !PT ;  /* 0x0000007fe1e17812 */ /* 0x000fe200078ec0ff */
[----:B-1----:R-:W3:Y:S04]  /*fb40*/  LDL.LU R86, [R1+0xd88] ;  /* 0x000d880001567983 */ /* 0x002ee80000300800 */
[----:B-----5:R-:W-:Y:S04]  /*fb50*/  STS.U8 [R161+UR60+0x9080], R0 ;  /* 0x00908000a1007988 */ /* 0x020fe8000800003c */
        /* <DEDUP_REMOVED lines=48> */
[----:B------:R-:W-:-:S03]  /*fe60*/  LOP3.LUT R0, R225, 0x50, RZ, 0x3c, !PT ;  /* 0x00000050e1007812 */ /* 0x000fc600078e3cff */
[----:B------:R-:W-:Y:S04]  /*fe70*/  STS.U8 [R3+UR60+0x9200], R240 ;  /* 0x009200f003007988 */ /* 0x000fe8000800003c */
[----:B------:R-:W-:Y:S04]  /*fe80*/  STS.U8 [R3+UR60+0xb200], R238 ;  /* 0x00b200ee03007988 */ /* 0x000fe8000800003c */
[----:B------:R-:W-:Y:S04]  /*fe90*/  STS.U8 [R3+UR60+0x9600], R208 ;  /* 0x009600d003007988 */ /* 0x000fe8000800003c */
[----:B------:R-:W-:Y:S04]  /*fea0*/  STS.U8 [R3+UR60+0xb600], R206 ;  /* 0x00b600ce03007988 */ /* 0x000fe8000800003c */
[----:B------:R-:W-:Y:S04]  /*feb0*/  STS.U8 [R3+UR60+0x9a00], R176 ;  /* 0x009a00b003007988 */ /* 0x000fe8000800003c */
[----:B------:R-:W-:Y:S04]  /*fec0*/  STS.U8 [R3+UR60+0xba00], R174 ;  /* 0x00ba00ae03007988 */ /* 0x000fe8000800003c */
[----:B----4-:R-:W-:Y:S04]  /*fed0*/  STS.U8 [R3+UR60+0x9e00], R16 ;  /* 0x009e001003007988 */ /* 0x010fe8000800003c */
        /* <DEDUP_REMOVED lines=33> */
[----:B--2---:R-:W-:Y:S04]  /*100f0*/  STS.U8 [R3+UR60+0x9f00], R8 ;  /* 0x009f000803007988 */ /* 0x004fe8000800003c */
        /* <DEDUP_REMOVED lines=16> */
[----:B------:R1:W-:Y:S01]  /*10200*/  STS.U8 [R0+UR60+0xbf80], R2 ;  /* 0x00bf800200007988 */ /* 0x0003e2000800003c */
[----:B------:R2:W-:Y:S06]  /*10210*/  MEMBAR.ALL.CTA ;  /* 0x0000000000007992 */ /* 0x0005ec0000008000 */
[----:B--2---:R-:W2:Y:S01]  /*10220*/  FENCE.VIEW.ASYNC.S ;  /* 0x00000000000073c6 */ /* 0x004ea20000000000 */
[----:B------:R-:W-:-:S03]  /*10230*/  UMOV UR37, 0x40000040 ;  /* 0x4000004000257882 */ /* 0x000fc60000000000 */
[----:B------:R-:W3:Y:S04]  /*10240*/  LDL.LU R87, [R1+0xd84] ;  /* 0x000d840001577983 */ /* 0x000ee80000300800 */
[----:B------:R-:W4:Y:S04]  /*10250*/  LDL.LU R84, [R1+0xd80] ;  /* 0x000d800001547983 */ /* 0x000f280000300800 */
[----:B------:R-:W4:Y:S04]  /*10260*/  LDL.LU R85, [R1+0xd7c] ;  /* 0x000d7c0001557983 */ /* 0x000f280000300800 */
[----:B------:R-:W5:Y:S04]  /*10270*/  LDL.LU R82, [R1+0xd78] ;  /* 0x000d780001527983 */ /* 0x000f680000300800 */
[----:B------:R-:W5:Y:S01]  /*10280*/  LDL.LU R83, [R1+0xd74] ;  /* 0x000d740001537983 */ /* 0x000f620000300800 */
[----:B--2---:R-:W-:Y:S06]  /*10290*/  BAR.SYNC.DEFER_BLOCKING 0x0 ;  /* 0x0000000000007b1d */ /* 0x004fec0000010000 */
[----:B------:R-:W2:Y:S04]  /*102a0*/  LDL.LU R80, [R1+0xd70] ;  /* 0x000d700001507983 */ /* 0x000ea80000300800 */
[----:B------:R-:W2:Y:S04]  /*102b0*/  LDL.LU R81, [R1+0xd6c] ;  /* 0x000d6c0001517983 */ /* 0x000ea80000300800 */
[----:B------:R-:W2:Y:S04]  /*102c0*/  LDL.LU R78, [R1+0xd68] ;  /* 0x000d6800014e7983 */ /* 0x000ea80000300800 */
[----:B------:R-:W2:Y:S01]  /*102d0*/  LDL.LU R79, [R1+0xd64] ;  /* 0x000d6400014f7983 */ /* 0x000ea20000300800 */
[----:B0-----:R-:W-:-:S03]  /*102e0*/  WARPGROUP.ARRIVE ;  /* 0x00000000000079c5 */ /* 0x001fc60000000000 */
[----:B------:R-:W2:Y:S04]  /*102f0*/  LDL.LU R76, [R1+0xd60] ;  /* 0x000d6000014c7983 */ /* 0x000ea80000300800 */
[----:B------:R-:W2:Y:S01]  /*10300*/  LDL.LU R77, [R1+0xd5c] ;  /* 0x000d5c00014d7983 */ /* 0x000ea20000300800 */
[----:B------:R-:W-:Y:S03]  /*10310*/  QGMMA.64x64x32.F32.E4M3.E4M3 R184, gdesc[UR36], RZ, !UPT, gsb0 ;  /* 0x00e0000024b879f3 */ /* 0x000fe6000c0008ff */
[----:B------:R-:W2:Y:S04]  /*10320*/  LDL.LU R74, [R1+0xd58] ;  /* 0x000d5800014a7983 */ /* 0x000ea80000300800 */
        /* <DEDUP_REMOVED lines=17> */
[----:B------:R-:W2:Y:S01]  /*10440*/  LDL.LU R56, [R1+0xd10] ;  /* 0x000d100001387983 */ /* 0x000ea20000300800 */
[----:B------:R-:W-:-:S02]  /*10450*/  WARPGROUP.DEPBAR.LE gsb0, 0x0 ;  /* 0x00008000000079c5 */ /* 0x000fc40000010000 */
[----:B------:R-:W-:Y:S01]  /*10460*/  WARPGROUP.ARRIVE ;  /* 0x00000000000079c5 */ /* 0x000fe20000000000 */
[----:B------:R-:W2:Y:S04]  /*10470*/  LDL.LU R57, [R1+0xd0c] ;  /* 0x000d0c0001397983 */ /* 0x000ea80000300800 */
[----:B------:R-:W2:Y:S01]  /*10480*/  LDL.LU R54, [R1+0xd08] ;  /* 0x000d080001367983 */ /* 0x000ea20000300800 */
[----:B------:R-:W-:Y:S03]  /*10490*/  QGMMA.64x64x32.F32.E4M3.E4M3 R184, gdesc[UR8], R184, gsb0 ;  /* 0x00e0000008b879f3 */ /* 0x000fe600080008b8 */
        /* <DEDUP_REMOVED lines=34> */
[----:B------:R-:W2:Y:S01]  /*106c0*/  LDL.64 R6, [R1+0x270] ;  /* 0x0002700001067983 */ /* 0x000ea20000100a00 */
[----:B------:R-:W-:Y:S01]  /*106d0*/  UIADD3.64 UR52, UR8, 0x1fe, URZ ;  /* 0x000001fe08347897 */ /* 0x000fe2000fffe03f */
[----:B------:R-:W-:Y:S01]  /*106e0*/  UMOV UR54, UR38 ;  /* 0x0000002600367c82 */ /* 0x000fe20008000000 */
[----:B------:R-:W-:Y:S01]  /*106f0*/  UMOV UR55, UR39 ;  /* 0x0000002700377c82 */ /* 0x000fe20008000000 */
[----:B------:R-:W-:Y:S01]  /*10700*/  MOV R148, UR9 ;  /* 0x0000000900947c02 */ /* 0x000fe20008000f00 */
[----:B------:R-:W2:Y:S01]  /*10710*/  LDL.LU R225, [R1+0x230] ;  /* 0x0002300001e17983 */ /* 0x000ea20000300800 */
[----:B------:R-:W-:-:S03]  /*10720*/  MOV R149, UR8 ;  /* 0x0000000800957c02 */ /* 0x000fc60008000f00 */
[----:B------:R-:W2:Y:S04]  /*10730*/  LDL.64 R8, [R1+0x268] ;  /* 0x0002680001087983 */ /* 0x000ea80000100a00 */
[----:B-1----:R-:W2:Y:S04]  /*10740*/  LDL R2, [R1+0x66c] ;  /* 0x00066c0001027983 */ /* 0x002ea80000100800 */
[----:B------:R-:W2:Y:S01]  /*10750*/  LDL R4, [R1+0x674] ;  /* 0x0006740001047983 */ /* 0x000ea20000100800 */
[----:B------:R-:W-:Y:S02]  /*10760*/  WARPGROUP.DEPBAR.LE gsb0, 0x0 ;  /* 0x00008000000079c5 */ /* 0x000fe40000010000 */
[----:B------:R-:W-:-:S06]  /*10770*/  WARPGROUP.ARRIVE ;  /* 0x00000000000079c5 */ /* 0x000fcc0000000000 */
[----:B------:R-:W-:Y:S03]  /*10780*/  QGMMA.64x64x32.F32.E4M3.E4M3 R184, gdesc[UR16], R184, gsb0 ;  /* 0x00e0000010b879f3 */ /* 0x000fe600080008b8 */
        /* <DEDUP_REMOVED lines=11> */
[----:B------:R-:W-:Y:S01]  /*10840*/  QGMMA.64x64x32.F32.E4M3.E4M3 R184, gdesc[UR32], R184, gsb0 ;  /* 0x00e0000020b879f3 */ /* 0x000fe200080008b8 */
[----:B------:R-:W-:Y:S04]  /*10850*/  STL.64 [R1+0xc80], R150 ;  /* 0x000c809601007387 */ /* 0x000fe80000100a00 */
[----:B------:R-:W-:Y:S04]  /*10860*/  STL.64 [R1+0xc78], R148 ;  /* 0x000c789401007387 */ /* 0x000fe80000100a00 */
[----:B------:R-:W-:Y:S01]  /*10870*/  STL.64 [R1+0xc70], R146 ;  /* 0x000c709201007387 */ /* 0x000fe20000100a00 */
[----:B------:R-:W-:-:S02]  /*10880*/  WARPGROUP.DEPBAR.LE gsb0, 0x0 ;  /* 0x00008000000079c5 */ /* 0x000fc40000010000 */
[----:B------:R-:W-:-:S06]  /*10890*/  WARPGROUP.ARRIVE ;  /* 0x00000000000079c5 */ /* 0x000fcc0000000000 */
[----:B------:R-:W-:Y:S01]  /*108a0*/  QGMMA.64x64x32.F32.E4M3.E4M3 R152, gdesc[UR52], RZ, !UPT, gsb0 ;  /* 0x00e00000349879f3 */ /* 0x000fe2000c0008ff */
[----:B------:R-:W-:Y:S02]  /*108b0*/  R2UR UR53, R145 ;  /* 0x00000000913572ca */ /* 0x000fe400000e0000 */
[----:B------:R-:W-:Y:S02]  /*108c0*/  R2UR UR52, R144 ;  /* 0x00000000903472ca */ /* 0x000fe400000e0000 */
[----:B------:R-:W-:Y:S02]  /*108d0*/  MOV R144, UR11 ;  /* 0x0000000b00907c02 */ /* 0x000fe40008000f00 */
[----:B------:R-:W-:-:S05]  /*108e0*/  MOV R145, UR10 ;  /* 0x0000000a00917c02 */ /* 0x000fca0008000f00 */
[----:B------:R-:W-:Y:S04]  /*108f0*/  STL.64 [R1+0xc68], R144 ;  /* 0x000c689001007387 */ /* 0x000fe80000100a00 */
        /* <DEDUP_REMOVED lines=19> */
[----:B------:R0:W-:Y:S04]  /*10a30*/  STL.64 [R1+0xbc8], R104 ;  /* 0x000bc86801007387 */ /* 0x0001e80000100a00 */
        /* <DEDUP_REMOVED lines=8> */
[----:B---3--:R-:W-:Y:S04]  /*10ac0*/  STL.64 [R1+0xb80], R86 ;  /* 0x000b805601007387 */ /* 0x008fe80000100a00 */
[----:B----4-:R-:W-:Y:S04]  /*10ad0*/  STL.64 [R1+0xb78], R84 ;  /* 0x000b785401007387 */ /* 0x010fe80000100a00 */
[----:B-----5:R-:W-:Y:S04]  /*10ae0*/  STL.64 [R1+0xb70], R82 ;  /* 0x000b705201007387 */ /* 0x020fe80000100a00 */
[----:B--2---:R-:W-:Y:S04]  /*10af0*/  STL.64 [R1+0xb68], R80 ;  /* 0x000b685001007387 */ /* 0x004fe80000100a00 */
        /* <DEDUP_REMOVED lines=15> */
[----:B------:R4:W-:Y:S04]  /*10bf0*/  STL.64 [R1+0xae8], R48 ;  /* 0x000ae83001007387 */ /* 0x0009e80000100a00 */
[----:B------:R5:W-:Y:S01]  /*10c00*/  STL.64 [R1+0xae0], R46 ;  /* 0x000ae02e01007387 */ /* 0x000be20000100a00 */
[----:B------:R-:W-:-:S03]  /*10c10*/  WARPGROUP.DEPBAR.LE gsb0, 0x0 ;  /* 0x00008000000079c5 */ /* 0x000fc60000010000 */
[----:B------:R5:W-:Y:S01]  /*10c20*/  STL.64 [R1+0xad8], R44 ;  /* 0x000ad82c01007387 */ /* 0x000be20000100a00 */
[----:B------:R-:W-:-:S03]  /*10c30*/  WARPGROUP.ARRIVE ;  /* 0x00000000000079c5 */ /* 0x000fc60000000000 */
[----:B------:R5:W-:Y:S04]  /*10c40*/  STL.64 [R1+0xad0], R42 ;  /* 0x000ad02a01007387 */ /* 0x000be80000100a00 */
[----:B------:R5:W-:Y:S04]  /*10c50*/  STL.64 [R1+0xac8], R40 ;  /* 0x000ac82801007387 */ /* 0x000be80000100a00 */
[----:B------:R5:W-:Y:S04]  /*10c60*/  STL.64 [R1+0xac0], R38 ;  /* 0x000ac02601007387 */ /* 0x000be80000100a00 */
[----:B------:R5:W-:Y:S01]  /*10c70*/  STL.64 [R1+0xab8], R36 ;  /* 0x000ab82401007387 */ /* 0x000be20000100a00 */
[----:B------:R-:W-:-:S03]  /*10c80*/  UMOV UR58, UR10 ;  /* 0x0000000a003a7c82 */ /* 0x000fc60008000000 */
[----:B------:R5:W-:Y:S01]  /*10c90*/  STL.64 [R1+0xab0], R34 ;  /* 0x000ab02201007387 */ /* 0x000be20000100a00 */
[----:B------:R-:W-:Y:S01]  /*10ca0*/  UMOV UR59, UR11 ;  /* 0x0000000b003b7c82 */ /* 0x000fe20008000000 */
[----:B------:R-:W-:Y:S01]  /*10cb0*/  R2UR UR8, R6 ;  /* 0x00000000060872ca */ /* 0x000fe200000e0000 */
[----:B------:R-:W-:Y:S01]  /*10cc0*/  QGMMA.64x64x32.F32.E4M3.E4M3 R152, gdesc[UR56], R152, gsb0 ;  /* 0x00e00000389879f3 */ /* 0x000fe20008000898 */
[----:B------:R5:W-:Y:S01]  /*10cd0*/  STL.64 [R1+0xaa8], R32 ;  /* 0x000aa82001007387 */ /* 0x000be20000100a00 */
[----:B------:R-:W-:-:S03]  /*10ce0*/  R2UR UR9, R7 ;  /* 0x00000000070972ca */ /* 0x000fc600000e0000 */
[----:B------:R5:W-:Y:S01]  /*10cf0*/  STL.64 [R1+0xaa0], R30 ;  /* 0x000aa01e01007387 */ /* 0x000be20000100a00 */
[----:B------:R-:W-:-:S03]  /*10d00*/  R2UR UR56, R252 ;  /* 0x00000000fc3872ca */ /* 0x000fc600000e0000 */
[----:B------:R5:W-:Y:S04]  /*10d10*/  STL.64 [R1+0xa98], R28 ;  /* 0x000a981c01007387 */ /* 0x000be80000100a00 */
[----:B------:R5:W-:Y:S04]  /*10d20*/  STL.64 [R1+0xa90], R26 ;  /* 0x000a901a01007387 */ /* 0x000be80000100a00 */
[----:B------:R5:W-:Y:S04]  /*10d30*/  STL.64 [R1+0xa88], R24 ;  /* 0x000a881801007387 */ /* 0x000be80000100a00 */
[----:B------:R-:W3:Y:S04]  /*10d40*/  LDL R7, [R1+0x668] ;  /* 0x0006680001077983 */ /* 0x000ee80000100800 */
[----:B------:R-:W4:Y:S04]  /*10d50*/  LDL R6, [R1+0x67c] ;  /* 0x00067c0001067983 */ /* 0x000f280000100800 */
[----:B------:R-:W5:Y:S04]  /*10d60*/  LDL.LU R252, [R1+0xc88] ;  /* 0x000c880001fc7983 */ /* 0x000f680000300800 */
[----:B------:R-:W2:Y:S04]  /*10d70*/  LDL R14, [R1+0x670] ;  /* 0x00067000010e7983 */ /* 0x000ea80000100800 */
[----:B------:R-:W4:Y:S04]  /*10d80*/  LDL R13, [R1+0x684] ;  /* 0x00068400010d7983 */ /* 0x000f280000100800 */
[----:B------:R-:W5:Y:S04]  /*10d90*/  LDL R15, [R1+0x678] ;  /* 0x00067800010f7983 */ /* 0x000f680000100800 */
[----:B------:R-:W5:Y:S04]  /*10da0*/  LDL R11, [R1+0x68c] ;  /* 0x00068c00010b7983 */ /* 0x000f680000100800 */
[----:B------:R-:W5:Y:S04]  /*10db0*/  LDL R19, [R1+0x680] ;  /* 0x0006800001137983 */ /* 0x000f680000100800 */
[----:B------:R-:W5:Y:S04]  /*10dc0*/  LDL R0, [R1+0x694] ;  /* 0x0006940001007983 */ /* 0x000f680000100800 */
[----:B------:R-:W5:Y:S01]  /*10dd0*/  LDL R10, [R1+0x688] ;  /* 0x00068800010a7983 */ /* 0x000f620000100800 */
[----:B------:R-:W-:Y:S01]  /*10de0*/  UMOV UR10, UR14 ;  /* 0x0000000e000a7c82 */ /* 0x000fe20008000000 */
[----:B------:R-:W-:-:S02]  /*10df0*/  UMOV UR11, UR15 ;  /* 0x0000000f000b7c82 */ /* 0x000fc40008000000 */
[----:B------:R-:W5:Y:S04]  /*10e00*/  LDL R18, [R1+0x69c] ;  /* 0x00069c0001127983 */ /* 0x000f680000100800 */
[----:B------:R-:W5:Y:S04]  /*10e10*/  LDL R17, [R1+0x698] ;  /* 0x0006980001117983 */ /* 0x000f680000100800 */
[----:B------:R-:W5:Y:S01]  /*10e20*/  LDL R16, [R1+0x6ac] ;  /* 0x0006ac0001107983 */ /* 0x000f620000100800 */
[----:B------:R-:W-:-:S03]  /*10e30*/  USHF.R.S32.HI UR36, URZ, 0x1f, UR4 ;  /* 0x0000001f3f247899 */ /* 0x000fc60008011404 */
[----:B------:R-:W5:Y:S01]  /*10e40*/  LDL R12, [R1+0x6a0] ;  /* 0x0006a000010c7983 */ /* 0x000f620000100800 */
[----:B------:R-:W-:Y:S02]  /*10e50*/  WARPGROUP.DEPBAR.LE gsb0, 0x0 ;  /* 0x00008000000079c5 */ /* 0x000fe40000010000 */
[----:B------:R-:W-:Y:S01]  /*10e60*/  WARPGROUP.ARRIVE ;  /* 0x00000000000079c5 */ /* 0x000fe20000000000 */
[----:B------:R-:W-:Y:S01]  /*10e70*/  IADD3 R2, P1, R2, UR4, RZ ;  /* 0x0000000402027c10 */ /* 0x000fe2000ff3e0ff */
[----:B------:R-:W5:Y:S04]  /*10e80*/  LDL R22, [R1+0x868] ;  /* 0x0008680001167983 */ /* 0x000f680000100800 */
[----:B------:R-:W-:Y:S01]  /*10e90*/  QGMMA.64x64x32.F32.E4M3.E4M3 R152, gdesc[UR8], R152, gsb0 ;  /* 0x00e00000089879f3 */ /* 0x000fe20008000898 */
[----:B------:R-:W-:Y:S01]  /*10ea0*/  R2UR UR11, R9 ;  /* 0x00000000090b72ca */ /* 0x000fe200000e0000 */
[----:B------:R-:W5:Y:S01]  /*10eb0*/  LDL R21, [R1+0x870] ;  /* 0x0008700001157983 */ /* 0x000f620000100800 */
[----:B------:R-:W-:-:S03]  /*10ec0*/  R2UR UR10, R8 ;  /* 0x00000000080a72ca */ /* 0x000fc600000e0000 */
[----:B------:R-:W5:Y:S04]  /*10ed0*/  LDL R9, [R1+0x690] ;  /* 0x0006900001097983 */ /* 0x000f680000100800 */
[----:B------:R-:W5:Y:S01]  /*10ee0*/  LDL R8, [R1+0x6a4] ;  /* 0x0006a40001087983 */ /* 0x000f620000100800 */
[----:B------:R-:W-:-:S03]  /*10ef0*/  IADD3 R4, P2, R4, UR4, RZ ;  /* 0x0000000404047c10 */ /* 0x000fc6000ff5e0ff */
[----:B------:R-:W5:Y:S01]  /*10f00*/  LDL R20, [R1+0x878] ;  /* 0x0008780001147983 */ /* 0x000f620000100800 */
[----:B---3--:R-:W-:-:S05]  /*10f10*/  IADD3.X R3, R7, UR36, RZ, P1, !PT ;  /* 0x0000002407037c10 */ /* 0x008fca0008ffe4ff */
[----:B0-----:R4:W3:Y:S01]  /*10f20*/  LDG.E.U8 R104, desc[UR6][R2.64] ;  /* 0x0000000602687981 */ /* 0x0018e2000c1e1100 */
[----:B--2---:R-:W-:-:S03]  /*10f30*/  IADD3.X R5, R14, UR36, RZ, P2, !PT ;  /* 0x000000240e057c10 */ /* 0x004fc600097fe4ff */
[----:B------:R-:W2:Y:S01]  /*10f40*/  LDL R14, [R1+0x6b4] ;  /* 0x0006b400010e7983 */ /* 0x000ea20000100800 */
[----:B----4-:R-:W-:-:S03]  /*10f50*/  IADD3 R2, P2, R13, UR4, RZ ;  /* 0x000000040d027c10 */ /* 0x010fc6000ff5e0ff */
[----:B------:R-:W4:Y:S01]  /*10f60*/  LDL R13, [R1+0x6a8] ;  /* 0x0006a800010d7983 */ /* 0x000f220000100800 */
[----:B------:R-:W-:-:S03]  /*10f70*/  IADD3 R6, P1, R6, UR4, RZ ;  /* 0x0000000406067c10 */ /* 0x000fc6000ff3e0ff */
[----:B-1----:R0:W3:Y:S01]  /*10f80*/  LDG.E.U8 R89, desc[UR6][R4.64] ;  /* 0x0000000604597981 */ /* 0x0020e2000c1e1100 */
[----:B-----5:R-:W-:-:S03]  /*10f90*/  IADD3.X R7, R15, UR36, RZ, P1, !PT ;  /* 0x000000240f077c10 */ /* 0x020fc60008ffe4ff */
[----:B------:R-:W5:Y:S01]  /*10fa0*/  LDL R15, [R1+0x6bc] ;  /* 0x0006bc00010f7983 */ /* 0x000f620000100800 */
[----:B------:R-:W-:-:S03]  /*10fb0*/  IADD3.X R3, R19, UR36, RZ, P2, !PT ;  /* 0x0000002413037c10 */ /* 0x000fc600097fe4ff */
[----:B------:R1:W3:Y:S01]  /*10fc0*/  LDG.E.U8 R74, desc[UR6][R6.64] ;  /* 0x00000006064a7981 */ /* 0x0002e2000c1e1100 */
[----:B0-----:R-:W-:-:S03]  /*10fd0*/  IADD3 R4, P1, R11, UR4, RZ ;  /* 0x000000040b047c10 */ /* 0x001fc6000ff3e0ff */
[----:B------:R-:W3:Y:S04]  /*10fe0*/  LDL R11, [R1+0x6b0] ;  /* 0x0006b000010b7983 */ /* 0x000ee80000100800 */
[----:B------:R-:W3:Y:S01]  /*10ff0*/  LDL R19, [R1+0x6c4] ;  /* 0x0006c40001137983 */ /* 0x000ee20000100800 */
[----:B-1----:R-:W-:-:S03]  /*11000*/  IADD3 R6, P2, R0, UR4, RZ ;  /* 0x0000000400067c10 */ /* 0x002fc6000ff5e0ff */
        /* <DEDUP_REMOVED lines=9> */
[----:B------:R-:W-:-:S03]  /*110a0*/  IADD3.X R7, R9, UR36, RZ, P2, !PT ;  /* 0x0000002409077c10 */ /* 0x000fc600097fe4ff */
[----:B------:R-:W3:Y:S01]  /*110b0*/  LDG.E.U8 R73, desc[UR6][R2.64] ;  /* 0x0000000602497981 */ /* 0x000ee2000c1e1100 */
[----:B-1----:R-:W-:-:S03]  /*110c0*/  IADD3 R4, P2, R8, UR4, RZ ;  /* 0x0000000408047c10 */ /* 0x002fc6000ff5e0ff */
[----:B------:R-:W3:Y:S04]  /*110d0*/  LDL R9, [R1+0x6d4] ;  /* 0x0006d40001097983 */ /* 0x000ee80000100800 */
[----:B------:R-:W3:Y:S01]  /*110e0*/  LDL R8, [R1+0x6c8] ;  /* 0x0006c80001087983 */ /* 0x000ee20000100800 */
[----:B------:R-:W-:-:S03]  /*110f0*/  IADD3.X R5, R12, UR36, RZ, P2, !PT ;  /* 0x000000240c057c10 */ /* 0x000fc600097fe4ff */
[----:B------:R0:W3:Y:S04]  /*11100*/  LDG.E.U8 R88, desc[UR6][R6.64] ;  /* 0x0000000606587981 */ /* 0x0000e8000c1e1100 */
[----:B------:R-:W3:Y:S04]  /*11110*/  LDL R12, [R1+0x6e4] ;  /* 0x0006e400010c7983 */ /* 0x000ee80000100800 */
[----:B------:R5:W3:Y:S01]  /*11120*/  LDG.E.U8 R49, desc[UR6][R4.64] ;  /* 0x0000000604317981 */ /* 0x000ae2000c1e1100 */
[----:B0-----:R-:W-:-:S03]  /*11130*/  IADD3 R6, P1, R16, UR4, RZ ;  /* 0x0000000410067c10 */ /* 0x001fc6000ff3e0ff */
[----:B------:R-:W3:Y:S01]  /*11140*/  LDL R16, [R1+0x6d0] ;  /* 0x0006d00001107983 */ /* 0x000ee20000100800 */
[----:B--2---:R-:W-:-:S03]  /*11150*/  IADD3 R2, P2, R14, UR4, RZ ;  /* 0x000000040e027c10 */ /* 0x004fc6000ff5e0ff */
[----:B------:R-:W2:Y:S01]  /*11160*/  LDL R14, [R1+0x6d8] ;  /* 0x0006d800010e7983 */ /* 0x000ea20000100800 */
        /* <DEDUP_REMOVED lines=21> */
[----:B------:R-:W3:Y:S01]  /*112c0*/  LDL R8, [R1+0x70c] ;  /* 0x00070c0001087983 */ /* 0x000ee20000100800 */
[----:B0-----:R-:W-:-:S03]  /*112d0*/  IADD3 R6, P1, R17, UR4, RZ ;  /* 0x0000000411067c10 */ /* 0x001fc6000ff3e0ff */
[----:B------:R-:W3:Y:S04]  /*112e0*/  LDL R17, [R1+0x700] ;  /* 0x0007000001117983 */ /* 0x000ee80000100800 */
[----:B------:R0:W3:Y:S01]  /*112f0*/  LDG.E.U8 R101, desc[UR6][R2.64] ;  /* 0x0000000602657981 */ /* 0x0000e2000c1e1100 */
[----:B------:R-:W-:-:S03]  /*11300*/  IADD3.X R5, R16, UR36, RZ, P2, !PT ;  /* 0x0000002410057c10 */ /* 0x000fc600097fe4ff */
[----:B------:R-:W3:Y:S01]  /*11310*/  LDL R16, [R1+0x714] ;  /* 0x0007140001107983 */ /* 0x000ee20000100800 */
[----:B0-----:R-:W-:-:S03]  /*11320*/  IADD3 R2, P2, R12, UR4, RZ ;  /* 0x000000040c027c10 */ /* 0x001fc6000ff5e0ff */
[----:B------:R-:W3:Y:S04]  /*11330*/  LDL R12, [R1+0x708] ;  /* 0x00070800010c7983 */ /* 0x000ee80000100800 */
[----:B------:R4:W3:Y:S01]  /*11340*/  LDG.E.U8 R86, desc[UR6][R4.64] ;  /* 0x0000000604567981 */ /* 0x0008e2000c1e1100 */
[----:B--2---:R-:W-:-:S03]  /*11350*/  IADD3.X R7, R14, UR36, RZ, P1, !PT ;  /* 0x000000240e077c10 */ /* 0x004fc60008ffe4ff */
[----:B------:R-:W2:Y:S01]  /*11360*/  LDL R14, [R1+0x71c] ;  /* 0x00071c00010e7983 */ /* 0x000ea20000100800 */
[----:B----4-:R-:W-:-:S03]  /*11370*/  IADD3 R4, P1, R13, UR4, RZ ;  /* 0x000000040d047c10 */ /* 0x010fc6000ff3e0ff */
[----:B------:R-:W4:Y:S04]  /*11380*/  LDL R13, [R1+0x710] ;  /* 0x00071000010d7983 */ /* 0x000f280000100800 */
[----:B------:R3:W4:Y:S01]  /*11390*/  LDG.E.U8 R71, desc[UR6][R6.64] ;  /* 0x0000000606477981 */ /* 0x000722000c1e1100 */
        /* <DEDUP_REMOVED lines=26> */
[----:B------:R-:W3:Y:S04]  /*11540*/  LDL R12, [R1+0x74c] ;  /* 0x00074c00010c7983 */ /* 0x000ee80000100800 */
[----:B------:R5:W3:Y:S01]  /*11550*/  LDG.E.U8 R99, desc[UR6][R6.64] ;  /* 0x0000000606637981 */ /* 0x000ae2000c1e1100 */
        /* <DEDUP_REMOVED lines=115> */
[----:B------:R0:W3:Y:S04]  /*11c90*/  LDG.E.U8 R39, desc[UR6][R4.64] ;  /* 0x0000000604277981 */ /* 0x0000e8000c1e1100 */
[----:B------:R-:W3:Y:S01]  /*11ca0*/  LDL R18, [R1+0x7f8] ;  /* 0x0007f80001127983 */ /* 0x000ee20000100800 */
        /* <DEDUP_REMOVED lines=56> */
[----:B------:R-:W5:Y:S01]  /*12030*/  LDL R19, [R1+0x86c] ;  /* 0x00086c0001137983 */ /* 0x000f620000100800 */
[----:B0-----:R-:W-:-:S03]  /*12040*/  IADD3 R2, P2, R0, UR4, RZ ;  /* 0x0000000400027c10 */ /* 0x001fc6000ff5e0ff */
[----:B------:R-:W5:Y:S04]  /*12050*/  LDL R0, [R1+0x85c] ;  /* 0x00085c0001007983 */ /* 0x000f680000100800 */
[----:B------:R0:W5:Y:S01]  /*12060*/  LDG.E.U8 R36, desc[UR6][R4.64] ;  /* 0x0000000604247981 */ /* 0x000162000c1e1100 */
[----:B------:R-:W-:-:S03]  /*12070*/  IADD3.X R7, R10, UR36, RZ, P1, !PT ;  /* 0x000000240a077c10 */ /* 0x000fc60008ffe4ff */
[----:B------:R-:W5:Y:S04]  /*12080*/  LDL R10, [R1+0x864] ;  /* 0x00086400010a7983 */ /* 0x000f680000100800 */
[----:B------:R-:W5:Y:S01]  /*12090*/  LDG.E.U8 R90, desc[UR6][R6.64] ;  /* 0x00000006065a7981 */ /* 0x000f62000c1e1100 */
[----:B0-----:R-:W-:-:S03]  /*120a0*/  IADD3 R4, P1, R18, UR4, RZ ;  /* 0x0000000412047c10 */ /* 0x001fc6000ff3e0ff */
[----:B------:R-:W5:Y:S01]  /*120b0*/  LDL R18, [R1+0x880] ;  /* 0x0008800001127983 */ /* 0x000f620000100800 */
[----:B------:R-:W-:Y:S02]  /*120c0*/  IADD3.X R3, R9, UR36, RZ, P2, !PT ;  /* 0x0000002409037c10 */ /* 0x000fe400097fe4ff */
[----:B------:R-:W-:-:S03]  /*120d0*/  IADD3 R8, P2, R8, UR4, RZ ;  /* 0x0000000408087c10 */ /* 0x000fc6000ff5e0ff */
[----:B------:R0:W5:Y:S01]  /*120e0*/  LDG.E.U8 R75, desc[UR6][R2.64] ;  /* 0x00000006024b7981 */ /* 0x000162000c1e1100 */
[----:B------:R-:W-:-:S03]  /*120f0*/  IADD3.X R5, R17, UR36, RZ, P1, !PT ;  /* 0x0000002411057c10 */ /* 0x000fc60008ffe4ff */
[----:B------:R-:W5:Y:S04]  /*12100*/  LDL R17, [R1+0x874] ;  /* 0x0008740001117983 */ /* 0x000f680000100800 */
[----:B------:R-:W5:Y:S01]  /*12110*/  LDG.E.U8 R60, desc[UR6][R4.64] ;  /* 0x00000006043c7981 */ /* 0x000f62000c1e1100 */
[----:B------:R-:W-:-:S03]  /*12120*/  IADD3.X R9, R12, UR36, RZ, P2, !PT ;  /* 0x000000240c097c10 */ /* 0x000fc600097fe4ff */
[----:B------:R-:W5:Y:S01]  /*12130*/  LDL R12, [R1+0x888] ;  /* 0x00088800010c7983 */ /* 0x000f620000100800 */
[----:B0-----:R-:W-:-:S03]  /*12140*/  IADD3 R2, P1, R16, UR4, RZ ;  /* 0x0000000410027c10 */ /* 0x001fc6000ff3e0ff */
[----:B------:R-:W5:Y:S04]  /*12150*/  LDL R16, [R1+0x87c] ;  /* 0x00087c0001107983 */ /* 0x000f680000100800 */
[----:B------:R5:W5:Y:S01]  /*12160*/  LDG.E.U8 R35, desc[UR6][R8.64] ;  /* 0x0000000608237981 */ /* 0x000b62000c1e1100 */
[----:B--2---:R-:W-:-:S03]  /*12170*/  IADD3 R6, P2, R14, UR4, RZ ;  /* 0x000000040e067c10 */ /* 0x004fc6000ff5e0ff */
[----:B------:R-:W2:Y:S01]  /*12180*/  LDL R14, [R1+0x890] ;  /* 0x00089000010e7983 */ /* 0x000ea20000100800 */
[----:B----4-:R-:W-:-:S03]  /*12190*/  IADD3.X R3, R13, UR36, RZ, P1, !PT ;  /* 0x000000240d037c10 */ /* 0x010fc60008ffe4ff */
[----:B------:R-:W4:Y:S04]  /*121a0*/  LDL R13, [R1+0x884] ;  /* 0x00088400010d7983 */ /* 0x000f280000100800 */
[----:B------:R0:W4:Y:S01]  /*121b0*/  LDG.E.U8 R250, desc[UR6][R2.64] ;  /* 0x0000000602fa7981 */ /* 0x000122000c1e1100 */
[----:B---3--:R-:W-:-:S03]  /*121c0*/  IADD3.X R7, R11, UR36, RZ, P2, !PT ;  /* 0x000000240b077c10 */ /* 0x008fc600097fe4ff */
[----:B------:R-:W3:Y:S01]  /*121d0*/  LDL R11, [R1+0x88c] ;  /* 0x00088c00010b7983 */ /* 0x000ee20000100800 */
[----:B-----5:R-:W-:-:S03]  /*121e0*/  IADD3 R8, P1, R15, UR4, RZ ;  /* 0x000000040f087c10 */ /* 0x020fc6000ff3e0ff */
[----:B------:R-:W5:Y:S01]  /*121f0*/  LDL R15, [R1+0x898] ;  /* 0x00089800010f7983 */ /* 0x000f620000100800 */
[----:B------:R-:W-:-:S03]  /*12200*/  IADD3.X R9, R0, UR36, RZ, P1, !PT ;  /* 0x0000002400097c10 */ /* 0x000fc60008ffe4ff */
[----:B------:R-:W5:Y:S01]  /*12210*/  LDL R0, [R1+0x894] ;  /* 0x0008940001007983 */ /* 0x000f620000100800 */
[----:B------:R-:W-:Y:S02]  /*12220*/  IADD3 R4, P2, R22, UR4, RZ ;  /* 0x0000000416047c10 */ /* 0x000fe4000ff5e0ff */
[----:B0-----:R-:W-:Y:S01]  /*12230*/  IADD3 R2, P1, R21, UR4, RZ ;  /* 0x0000000415027c10 */ /* 0x001fe2000ff3e0ff */
[----:B------:R0:W5:Y:S04]  /*12240*/  LDG.E.U8 R59, desc[UR6][R8.64] ;  /* 0x00000006083b7981 */ /* 0x000168000c1e1100 */
[----:B------:R-:W5:Y:S04]  /*12250*/  LDL R21, [R1+0x8a8] ;  /* 0x0008a80001157983 */ /* 0x000f680000100800 */
[----:B------:R1:W5:Y:S01]  /*12260*/  LDG.E.U8 R248, desc[UR6][R6.64] ;  /* 0x0000000606f87981 */ /* 0x000362000c1e1100 */
[----:B------:R-:W-:-:S03]  /*12270*/  IADD3.X R5, R10, UR36, RZ, P2, !PT ;  /* 0x000000240a057c10 */ /* 0x000fc600097fe4ff */
[----:B------:R-:W5:Y:S01]  /*12280*/  LDL R10, [R1+0x8a0] ;  /* 0x0008a000010a7983 */ /* 0x000f620000100800 */
[----:B------:R-:W-:-:S03]  /*12290*/  IADD3.X R3, R19, UR36, RZ, P1, !PT ;  /* 0x0000002413037c10 */ /* 0x000fc60008ffe4ff */
[----:B------:R-:W5:Y:S01]  /*122a0*/  LDL R19, [R1+0x8a4] ;  /* 0x0008a40001137983 */ /* 0x000f620000100800 */
[----:B0-----:R-:W-:Y:S02]  /*122b0*/  IADD3 R8, P2, R20, UR4, RZ ;  /* 0x0000000414087c10 */ /* 0x001fe4000ff5e0ff */
[----:B-1----:R-:W-:Y:S01]  /*122c0*/  IADD3 R6, P1, R18, UR4, RZ ;  /* 0x0000000412067c10 */ /* 0x002fe2000ff3e0ff */
[----:B------:R-:W5:Y:S04]  /*122d0*/  LDL R20, [R1+0x89c] ;  /* 0x00089c0001147983 */ /* 0x000f680000100800 */
[----:B------:R-:W5:Y:S04]  /*122e0*/  LDL R18, [R1+0x8b0] ;  /* 0x0008b00001127983 */ /* 0x000f680000100800 */
[----:B------:R0:W5:Y:S04]  /*122f0*/  LDG.E.U8 R34, desc[UR6][R4.64] ;  /* 0x0000000604227981 */ /* 0x000168000c1e1100 */
[----:B------:R2:W5:Y:S01]  /*12300*/  LDG.E.U8 R246, desc[UR6][R2.64] ;  /* 0x0000000602f67981 */ /* 0x000562000c1e1100 */
[----:B------:R-:W-:-:S03]  /*12310*/  IADD3.X R9, R17, UR36, RZ, P2, !PT ;  /* 0x0000002411097c10 */ /* 0x000fc600097fe4ff */
[----:B------:R-:W5:Y:S04]  /*12320*/  LDL R17, [R1+0x8b8] ;  /* 0x0008b80001117983 */ /* 0x000f680000100800 */
[----:B------:R-:W5:Y:S01]  /*12330*/  LDG.E.U8 R244, desc[UR6][R8.64] ;  /* 0x0000000608f47981 */ /* 0x000f62000c1e1100 */
[----:B0-----:R-:W-:-:S03]  /*12340*/  IADD3 R4, P2, R12, UR4, RZ ;  /* 0x000000040c047c10 */ /* 0x001fc6000ff5e0ff */
[----:B------:R-:W5:Y:S01]  /*12350*/  LDL R12, [R1+0x8ac] ;  /* 0x0008ac00010c7983 */ /* 0x000f620000100800 */
[----:B------:R-:W-:-:S03]  /*12360*/  IADD3.X R7, R16, UR36, RZ, P1, !PT ;  /* 0x0000002410077c10 */ /* 0x000fc60008ffe4ff */
[----:B------:R-:W5:Y:S04]  /*12370*/  LDL R16, [R1+0x8bc] ;  /* 0x0008bc0001107983 */ /* 0x000f680000100800 */
[----:B------:R5:W5:Y:S04]  /*12380*/  LDG.E.U8 R58, desc[UR6][R6.64] ;  /* 0x00000006063a7981 */ /* 0x000b68000c1e1100 */
[----:B------:R-:W5:Y:S04]  /*12390*/  LDL R9, [R1+0x8d8] ;  /* 0x0008d80001097983 */ /* 0x000f680000100800 */
[----:B------:R-:W5:Y:S01]  /*123a0*/  LDL R8, [R1+0x8d4] ;  /* 0x0008d40001087983 */ /* 0x000f620000100800 */
        /* <DEDUP_REMOVED lines=10> */
[----:B------:R-:W5:Y:S04]  /*12450*/  LDL R0, [R1+0x8d0] ;  /* 0x0008d00001007983 */ /* 0x000f680000100800 */
[----:B------:R1:W5:Y:S04]  /*12460*/  LDG.E.U8 R243, desc[UR6][R2.64] ;  /* 0x0000000602f37981 */ /* 0x000368000c1e1100 */
[----:B------:R-:W5:Y:S01]  /*12470*/  LDG.E.U8 R241, desc[UR6][R6.64] ;  /* 0x0000000606f17981 */ /* 0x000f62000c1e1100 */
[----:B0-----:R-:W-:-:S03]  /*12480*/  IADD3 R4, P1, R10, UR4, RZ ;  /* 0x000000040a047c10 */ /* 0x001fc6000ff3e0ff */
[----:B------:R-:W5:Y:S01]  /*12490*/  LDL R10, [R1+0x8cc] ;  /* 0x0008cc00010a7983 */ /* 0x000f620000100800 */
[----:B-1----:R-:W-:-:S03]  /*124a0*/  IADD3 R2, P2, R21, UR4, RZ ;  /* 0x0000000415027c10 */ /* 0x002fc6000ff5e0ff */
[----:B------:R-:W5:Y:S01]  /*124b0*/  LDL R7, [R1+0x8e0] ;  /* 0x0008e00001077983 */ /* 0x000f620000100800 */
[----:B------:R-:W-:Y:S02]  /*124c0*/  IADD3.X R3, R19, UR36, RZ, P2, !PT ;  /* 0x0000002413037c10 */ /* 0x000fe400097fe4ff */
[----:B------:R-:W-:Y:S01]  /*124d0*/  IADD3.X R5, R20, UR36, RZ, P1, !PT ;  /* 0x0000002414057c10 */ /* 0x000fe20008ffe4ff */
[----:B------:R-:W5:Y:S04]  /*124e0*/  LDL R6, [R1+0x8dc] ;  /* 0x0008dc0001067983 */ /* 0x000f680000100800 */
[----:B------:R0:W5:Y:S04]  /*124f0*/  LDG.E.U8 R32, desc[UR6][R2.64] ;  /* 0x0000000602207981 */ /* 0x000168000c1e1100 */
[----:B------:R-:W5:Y:S01]  /*12500*/  LDG.E.U8 R57, desc[UR6][R4.64] ;  /* 0x0000000604397981 */ /* 0x000f62000c1e1100 */
[----:B------:R-:W-:-:S03]  /*12510*/  R2UR UR57, R225 ;  /* 0x00000000e13972ca */ /* 0x000fc600000e0000 */
[----:B------:R-:W5:Y:S01]  /*12520*/  LDL R20, [R1+0x9b8] ;  /* 0x0009b80001147983 */ /* 0x000f620000100800 */
[----:B0-----:R-:W-:-:S03]  /*12530*/  IADD3 R2, P1, R18, UR4, RZ ;  /* 0x0000000412027c10 */ /* 0x001fc6000ff3e0ff */
[----:B------:R-:W5:Y:S04]  /*12540*/  LDL R18, [R1+0x958] ;  /* 0x0009580001127983 */ /* 0x000f680000100800 */
[----:B------:R-:W5:Y:S04]  /*12550*/  LDL R5, [R1+0x8e4] ;  /* 0x0008e40001057983 */ /* 0x000f680000100800 */
[----:B------:R-:W5:Y:S04]  /*12560*/  LDL R4, [R1+0x8f4] ;  /* 0x0008f40001047983 */ /* 0x000f680000100800 */
[----:B------:R-:W5:Y:S01]  /*12570*/  LDL R19, [R1+0x9b4] ;  /* 0x0009b40001137983 */ /* 0x000f620000100800 */
[----:B------:R-:W-:-:S03]  /*12580*/  IADD3.X R3, R12, UR36, RZ, P1, !PT ;  /* 0x000000240c037c10 */ /* 0x000fc60008ffe4ff */
[----:B------:R-:W5:Y:S04]  /*12590*/  LDL R12, [R1+0x8e8] ;  /* 0x0008e800010c7983 */ /* 0x000f680000100800 */
[----:B------:R0:W5:Y:S02]  /*125a0*/  LDG.E.U8 R240, desc[UR6][R2.64] ;  /* 0x0000000602f07981 */ /* 0x000164000c1e1100 */
[----:B0-----:R-:W-:Y:S02]  /*125b0*/  IADD3 R2, P1, R17, UR4, RZ ;  /* 0x0000000411027c10 */ /* 0x001fe4000ff3e0ff */
[----:B------:R-:W5:Y:S02]  /*125c0*/  LDL R17, [R1+0x954] ;  /* 0x0009540001117983 */ /* 0x000f640000100800 */
[----:B--2---:R-:W-:-:S02]  /*125d0*/  IADD3.X R3, R14, UR36, RZ, P1, !PT ;  /* 0x000000240e037c10 */ /* 0x004fc40008ffe4ff */
[----:B------:R-:W2:Y:S04]  /*125e0*/  LDL R14, [R1+0x8f0] ;  /* 0x0008f000010e7983 */ /* 0x000ea80000100800 */
[----:B------:R4:W2:Y:S02]  /*125f0*/  LDG.E.U8 R239, desc[UR6][R2.64] ;  /* 0x0000000602ef7981 */ /* 0x0008a4000c1e1100 */
[----:B----4-:R-:W-:Y:S02]  /*12600*/  IADD3 R2, P1, R13, UR4, RZ ;  /* 0x000000040d027c10 */ /* 0x010fe4000ff3e0ff */
[----:B------:R-:W4:Y:S02]  /*12610*/  LDL R13, [R1+0x8ec] ;  /* 0x0008ec00010d7983 */ /* 0x000f240000100800 */
[----:B------:R-:W-:-:S02]  /*12620*/  IADD3.X R3, R16, UR36, RZ, P1, !PT ;  /* 0x0000002410037c10 */ /* 0x000fc40008ffe4ff */
[----:B------:R-:W4:Y:S04]  /*12630*/  LDL R16, [R1+0x900] ;  /* 0x0009000001107983 */ /* 0x000f280000100800 */
[----:B------:R3:W4:Y:S02]  /*12640*/  LDG.E.U8 R56, desc[UR6][R2.64] ;  /* 0x0000000602387981 */ /* 0x000724000c1e1100 */
[----:B---3--:R-:W-:Y:S02]  /*12650*/  IADD3 R2, P1, R11, UR4, RZ ;  /* 0x000000040b027c10 */ /* 0x008fe4000ff3e0ff */
[----:B------:R-:W3:Y:S02]  /*12660*/  LDL R11, [R1+0x8f8] ;  /* 0x0008f800010b7983 */ /* 0x000ee40000100800 */
[----:B-----5:R-:W-:-:S02]  /*12670*/  IADD3.X R3, R15, UR36, RZ, P1, !PT ;  /* 0x000000240f037c10 */ /* 0x020fc40008ffe4ff */
[----:B------:R-:W5:Y:S04]  /*12680*/  LDL R15, [R1+0x914] ;  /* 0x00091400010f7983 */ /* 0x000f680000100800 */
[----:B------:R0:W5:Y:S02]  /*12690*/  LDG.E.U8 R31, desc[UR6][R2.64] ;  /* 0x00000006021f7981 */ /* 0x000164000c1e1100 */
[----:B0-----:R-:W-:Y:S02]  /*126a0*/  IADD3 R2, P1, R0, UR4, RZ ;  /* 0x0000000400027c10 */ /* 0x001fe4000ff3e0ff */
[----:B------:R-:W5:Y:S02]  /*126b0*/  LDL R0, [R1+0x8fc] ;  /* 0x0008fc0001007983 */ /* 0x000f640000100800 */
[----:B------:R-:W-:-:S02]  /*126c0*/  IADD3.X R3, R10, UR36, RZ, P1, !PT ;  /* 0x000000240a037c10 */ /* 0x000fc40008ffe4ff */
        /* <DEDUP_REMOVED lines=17> */
[----:B--2---:R-:W-:Y:S02]  /*127e0*/  IADD3 R2, P1, R14, UR4, RZ ;  /* 0x000000040e027c10 */ /* 0x004fe4000ff3e0ff */
[----:B------:R-:W2:Y:S02]  /*127f0*/  LDL R14, [R1+0x928] ;  /* 0x00092800010e7983 */ /* 0x000ea40000100800 */
[----:B----4-:R-:W-:-:S02]  /*12800*/  IADD3.X R3, R13, UR36, RZ, P1, !PT ;  /* 0x000000240d037c10 */ /* 0x010fc40008ffe4ff */
[----:B------:R-:W4:Y:S04]  /*12810*/  LDL R13, [R1+0x924] ;  /* 0x00092400010d7983 */ /* 0x000f280000100800 */
[----:B------:R3:W4:Y:S02]  /*12820*/  LDG.E.U8 R234, desc[UR6][R2.64] ;  /* 0x0000000602ea7981 */ /* 0x000724000c1e1100 */
[----:B---3--:R-:W-:Y:S02]  /*12830*/  IADD3 R2, P1, R11, UR4, RZ ;  /* 0x000000040b027c10 */ /* 0x008fe4000ff3e0ff */
[----:B------:R-:W3:Y:S02]  /*12840*/  LDL R11, [R1+0x92c] ;  /* 0x00092c00010b7983 */ /* 0x000ee40000100800 */
[----:B------:R-:W-:-:S02]  /*12850*/  IADD3.X R3, R4, UR36, RZ, P1, !PT ;  /* 0x0000002404037c10 */ /* 0x000fc40008ffe4ff */
[----:B------:R-:W3:Y:S04]  /*12860*/  LDL R4, [R1+0x930] ;  /* 0x0009300001047983 */ /* 0x000ee80000100800 */
[----:B------:R0:W3:Y:S02]  /*12870*/  LDG.E.U8 R233, desc[UR6][R2.64] ;  /* 0x0000000602e97981 */ /* 0x0000e4000c1e1100 */
[----:B0-----:R-:W-:Y:S02]  /*12880*/  IADD3 R2, P1, R16, UR4, RZ ;  /* 0x0000000410027c10 */ /* 0x001fe4000ff3e0ff */
        /* <DEDUP_REMOVED lines=32> */
[----:B------:R-:W2:Y:S04]  /*12a90*/  LDL R11, [R1+0x95c] ;  /* 0x00095c00010b7983 */ /* 0x000ea80000100800 */
[----:B------:R5:W4:Y:S02]  /*12aa0*/  LDG.E.U8 R228, desc[UR6][R2.64] ;  /* 0x0000000602e47981 */ /* 0x000b24000c1e1100 */
[----:B-----5:R-:W-:Y:S02]  /*12ab0*/  IADD3 R2, P1, R0, UR4, RZ ;  /* 0x0000000400027c10 */ /* 0x020fe4000ff3e0ff */
[----:B------:R-:W5:Y:S02]  /*12ac0*/  LDL R0, [R1+0x964] ;  /* 0x0009640001007983 */ /* 0x000f640000100800 */
[----:B------:R-:W-:-:S02]  /*12ad0*/  IADD3.X R3, R10, UR36, RZ, P1, !PT ;  /* 0x000000240a037c10 */ /* 0x000fc40008ffe4ff */
[----:B------:R-:W4:Y:S04]  /*12ae0*/  LDL R10, [R1+0x970] ;  /* 0x00097000010a7983 */ /* 0x000f280000100800 */
[----:B------:R0:W4:Y:S02]  /*12af0*/  LDG.E.U8 R227, desc[UR6][R2.64] ;  /* 0x0000000602e37981 */ /* 0x000124000c1e1100 */
[----:B0-----:R-:W-:Y:S02]  /*12b00*/  IADD3 R2, P1, R9, UR4, RZ ;  /* 0x0000000409027c10 */ /* 0x001fe4000ff3e0ff */
[----:B------:R-:W4:Y:S02]  /*12b10*/  LDL R9, [R1+0x978] ;  /* 0x0009780001097983 */ /* 0x000f240000100800 */
        /* <DEDUP_REMOVED lines=18> */
[----:B---3--:R-:W-:Y:S02]  /*12c40*/  IADD3 R2, P1, R4, UR4, RZ ;  /* 0x0000000404027c10 */ /* 0x008fe4000ff3e0ff */
[----:B------:R-:W3:Y:S02]  /*12c50*/  LDL R4, [R1+0x998] ;  /* 0x0009980001047983 */ /* 0x000ee40000100800 */
[----:B--2---:R-:W-:-:S02]  /*12c60*/  IADD3.X R3, R11, UR36, RZ, P1, !PT ;  /* 0x000000240b037c10 */ /* 0x004fc40008ffe4ff */
[----:B------:R-:W2:Y:S04]  /*12c70*/  LDL R11, [R1+0x994] ;  /* 0x00099400010b7983 */ /* 0x000ea80000100800 */
[----:B------:R0:W2:Y:S02]  /*12c80*/  LDG.E.U8 R51, desc[UR6][R2.64] ;  /* 0x0000000602337981 */ /* 0x0000a4000c1e1100 */
[----:B0-----:R-:W-:Y:S02]  /*12c90*/  IADD3 R2, P1, R16, UR4, RZ ;  /* 0x0000000410027c10 */ /* 0x001fe4000ff3e0ff */
[----:B------:R-:W2:Y:S02]  /*12ca0*/  LDL R16, [R1+0x9d0] ;  /* 0x0009d00001107983 */ /* 0x000ea40000100800 */
[----:B-----5:R-:W-:-:S02]  /*12cb0*/  IADD3.X R3, R0, UR36, RZ, P1, !PT ;  /* 0x0000002400037c10 */ /* 0x020fc40008ffe4ff */
[----:B------:R-:W5:Y:S04]  /*12cc0*/  LDL R0, [R1+0x9a0] ;  /* 0x0009a00001007983 */ /* 0x000f680000100800 */
[----:B------:R4:W5:Y:S02]  /*12cd0*/  LDG.E.U8 R26, desc[UR6][R2.64] ;  /* 0x00000006021a7981 */ /* 0x000964000c1e1100 */
[----:B----4-:R-:W-:Y:S02]  /*12ce0*/  IADD3 R2, P1, R10, UR4, RZ ;  /* 0x000000040a027c10 */ /* 0x010fe4000ff3e0ff */
        /* <DEDUP_REMOVED lines=29> */
[----:B-----5:R-:W-:Y:S02]  /*12ec0*/  IADD3 R2, P1, R0, UR4, RZ ;  /* 0x0000000400027c10 */ /* 0x020fe4000ff3e0ff */
[----:B------:R-:W5:Y:S02]  /*12ed0*/  LDL R0, [R1+0x9cc] ;  /* 0x0009cc0001007983 */ /* 0x000f640000100800 */
[----:B----4-:R-:W-:-:S02]  /*12ee0*/  IADD3.X R3, R10, UR36, RZ, P1, !PT ;  /* 0x000000240a037c10 */ /* 0x010fc40008ffe4ff */
[----:B------:R-:W4:Y:S04]  /*12ef0*/  LDL R10, [R1+0x9e4] ;  /* 0x0009e400010a7983 */ /* 0x000f280000100800 */
[----:B------:R0:W4:Y:S02]  /*12f00*/  LDG.E.U8 R245, desc[UR6][R2.64] ;  /* 0x0000000602f57981 */ /* 0x000124000c1e1100 */
[----:B0-----:R-:W-:Y:S02]  /*12f10*/  IADD3 R2, P1, R9, UR4, RZ ;  /* 0x0000000409027c10 */ /* 0x001fe4000ff3e0ff */
[----:B------:R-:W4:Y:S02]  /*12f20*/  LDL R9, [R1+0x9f0] ;  /* 0x0009f00001097983 */ /* 0x000f240000100800 */
[----:B------:R-:W-:-:S02]  /*12f30*/  IADD3.X R3, R8, UR36, RZ, P1, !PT ;  /* 0x0000002408037c10 */ /* 0x000fc40008ffe4ff */
[----:B------:R-:W4:Y:S04]  /*12f40*/  LDL R8, [R1+0x9ec] ;  /* 0x0009ec0001087983 */ /* 0x000f280000100800 */
[----:B------:R0:W2:Y:S02]  /*12f50*/  LDG.E.U8 R21, desc[UR6][R2.64] ;  /* 0x0000000602157981 */ /* 0x0000a4000c1e1100 */
[----:B0-----:R-:W-:Y:S02]  /*12f60*/  IADD3 R2, P1, R7, UR4, RZ ;  /* 0x0000000407027c10 */ /* 0x001fe4000ff3e0ff */
[----:B------:R-:W4:Y:S02]  /*12f70*/  LDL R7, [R1+0x9f8] ;  /* 0x0009f80001077983 */ /* 0x000f240000100800 */
[----:B------:R-:W-:-:S02]  /*12f80*/  IADD3.X R3, R6, UR36, RZ, P1, !PT ;  /* 0x0000002406037c10 */ /* 0x000fc40008ffe4ff */
[----:B------:R-:W4:Y:S04]  /*12f90*/  LDL R6, [R1+0x9f4] ;  /* 0x0009f40001067983 */ /* 0x000f280000100800 */
[----:B------:R0:W4:Y:S02]  /*12fa0*/  LDG.E.U8 R219, desc[UR6][R2.64] ;  /* 0x0000000602db7981 */ /* 0x000124000c1e1100 */
[----:B0-----:R-:W-:-:S04]  /*12fb0*/  IADD3 R2, P1, R20, UR4, RZ ;  /* 0x0000000414027c10 */ /* 0x001fc8000ff3e0ff */
[----:B------:R-:W-:-:S05]  /*12fc0*/  IADD3.X R3, R19, UR36, RZ, P1, !PT ;  /* 0x0000002413037c10 */ /* 0x000fca0008ffe4ff */
[----:B------:R0:W4:Y:S02]  /*12fd0*/  LDG.E.U8 R218, desc[UR6][R2.64] ;  /* 0x0000000602da7981 */ /* 0x000124000c1e1100 */
[----:B0-----:R-:W-:Y:S02]  /*12fe0*/  IADD3 R2, P1, R5, UR4, RZ ;  /* 0x0000000405027c10 */ /* 0x001fe4000ff3e0ff */
[----:B------:R-:W4:Y:S02]  /*12ff0*/  LDL R5, [R1+0xa00] ;  /* 0x000a000001057983 */ /* 0x000f240000100800 */
[----:B---3--:R-:W-:Y:S02]  /*13000*/  IADD3.X R3, R4, UR36, RZ, P1, !PT ;  /* 0x0000002404037c10 */ /* 0x008fe40008ffe4ff */
[----:B------:R-:W3:Y:S04]  /*13010*/  LDL R4, [R1+0x9fc] ;  /* 0x0009fc0001047983 */ /* 0x000ee80000100800 */
[----:B------:R0:W3:Y:S02]  /*13020*/  LDG.E.U8 R242, desc[UR6][R2.64] ;  /* 0x0000000602f27981 */ /* 0x0000e4000c1e1100 */
[----:B0-----:R-:W-:-:S04]  /*13030*/  IADD3 R2, P1, R18, UR4, RZ ;  /* 0x0000000412027c10 */ /* 0x001fc8000ff3e0ff */
[----:B------:R-:W-:-:S05]  /*13040*/  IADD3.X R3, R17, UR36, RZ, P1, !PT ;  /* 0x0000002411037c10 */ /* 0x000fca0008ffe4ff */
[----:B------:R0:W3:Y:S02]  /*13050*/  LDG.E.U8 R251, desc[UR6][R2.64] ;  /* 0x0000000602fb7981 */ /* 0x0000e4000c1e1100 */
[----:B0-----:R-:W-:-:S04]  /*13060*/  IADD3 R2, P1, R16, UR4, RZ ;  /* 0x0000000410027c10 */ /* 0x001fc8000ff3e0ff */
[----:B-----5:R-:W-:Y:S02]  /*13070*/  IADD3.X R3, R0, UR36, RZ, P1, !PT ;  /* 0x0000002400037c10 */ /* 0x020fe40008ffe4ff */
[----:B------:R-:W5:Y:S04]  /*13080*/  LDL R0, [R1+0xa10] ;  /* 0x000a100001007983 */ /* 0x000f680000100800 */
[----:B------:R0:W5:Y:S02]  /*13090*/  LDG.E.U8 R217, desc[UR6][R2.64] ;  /* 0x0000000602d97981 */ /* 0x000164000c1e1100 */
[----:B0-----:R-:W-:-:S04]  /*130a0*/  IADD3 R2, P1, R15, UR4, RZ ;  /* 0x000000040f027c10 */ /* 0x001fc8000ff3e0ff */
[----:B------:R-:W-:-:S05]  /*130b0*/  IADD3.X R3, R14, UR36, RZ, P1, !PT ;  /* 0x000000240e037c10 */ /* 0x000fca0008ffe4ff */
[----:B------:R0:W5:Y:S04]  /*130c0*/  LDG.E.U8 R216, desc[UR6][R2.64] ;  /* 0x0000000602d87981 */ /* 0x000168000c1e1100 */
[----:B--2---:R1:W-:Y:S04]  /*130d0*/  STL [R1+0x200], R21 ;  /* 0x0002001501007387 */ /* 0x0043e80000100800 */
[----:B------:R-:W2:Y:S01]  /*130e0*/  LDL R20, [R1+0xa0c] ;  /* 0x000a0c0001147983 */ /* 0x000ea20000100800 */
[----:B0-----:R-:W-:-:S03]  /*130f0*/  IADD3 R2, P1, R13, UR4, RZ ;  /* 0x000000040d027c10 */ /* 0x001fc6000ff3e0ff */
[----:B------:R-:W2:Y:S01]  /*13100*/  LDL R108, [R1+0xa18] ;  /* 0x000a1800016c7983 */ /* 0x000ea20000100800 */
[----:B------:R-:W-:-:S03]  /*13110*/  IADD3.X R3, R12, UR36, RZ, P1, !PT ;  /* 0x000000240c037c10 */ /* 0x000fc60008ffe4ff */
[----:B------:R-:W2:Y:S04]  /*13120*/  LDL R19, [R1+0xa14] ;  /* 0x000a140001137983 */ /* 0x000ea80000100800 */
[----:B------:R0:W2:Y:S04]  /*13130*/  LDG.E.U8 R238, desc[UR6][R2.64] ;  /* 0x0000000602ee7981 */ /* 0x0000a8000c1e1100 */
[----:B------:R-:W2:Y:S04]  /*13140*/  LDL R107, [R1+0xa4c] ;  /* 0x000a4c00016b7983 */ /* 0x000ea80000100800 */
[----:B-1----:R-:W2:Y:S01]  /*13150*/  LDL R21, [R1+0xa1c] ;  /* 0x000a1c0001157983 */ /* 0x002ea20000100800 */
[----:B0-----:R-:W-:-:S03]  /*13160*/  IADD3 R2, P1, R11, UR4, RZ ;  /* 0x000000040b027c10 */ /* 0x001fc6000ff3e0ff */
[----:B------:R-:W2:Y:S01]  /*13170*/  LDL R18, [R1+0xa54] ;  /* 0x000a540001127983 */ /* 0x000ea20000100800 */
[----:B----4-:R-:W-:-:S03]  /*13180*/  IADD3.X R3, R10, UR36, RZ, P1, !PT ;  /* 0x000000240a037c10 */ /* 0x010fc60008ffe4ff */
[----:B------:R-:W4:Y:S04]  /*13190*/  LDL R17, [R1+0xa20] ;  /* 0x000a200001117983 */ /* 0x000f280000100800 */
[----:B------:R0:W4:Y:S04]  /*131a0*/  LDG.E.U8 R247, desc[UR6][R2.64] ;  /* 0x0000000602f77981 */ /* 0x000128000c1e1100 */
[----:B------:R-:W4:Y:S04]  /*131b0*/  LDL R16, [R1+0xa58] ;  /* 0x000a580001107983 */ /* 0x000f280000100800 */
[----:B------:R-:W4:Y:S01]  /*131c0*/  LDL R15, [R1+0xa24] ;  /* 0x000a2400010f7983 */ /* 0x000f220000100800 */
[----:B0-----:R-:W-:-:S03]  /*131d0*/  IADD3 R2, P1, R9, UR4, RZ ;  /* 0x0000000409027c10 */ /* 0x001fc6000ff3e0ff */
[----:B------:R-:W4:Y:S01]  /*131e0*/  LDL R12, [R1+0xa08] ;  /* 0x000a0800010c7983 */ /* 0x000f220000100800 */
[----:B------:R-:W-:-:S03]  /*131f0*/  IADD3.X R3, R8, UR36, RZ, P1, !PT ;  /* 0x0000002408037c10 */ /* 0x000fc60008ffe4ff */
        /* <DEDUP_REMOVED lines=12> */
[----:B------:R-:W4:Y:S04]  /*132c0*/  LDL R5, [R1+0xa44] ;  /* 0x000a440001057983 */ /* 0x000f280000100800 */
[----:B------:R-:W4:Y:S04]  /*132d0*/  LDL R106, [R1+0xa38] ;  /* 0x000a3800016a7983 */ /* 0x000f280000100800 */
[----:B------:R-:W4:Y:S04]  /*132e0*/  LDL R10, [R1+0xa68] ;  /* 0x000a6800010a7983 */ /* 0x000f280000100800 */
[----:B------:R-:W4:Y:S04]  /*132f0*/  LDL R105, [R1+0xa50] ;  /* 0x000a500001697983 */ /* 0x000f280000100800 */
[----:B------:R-:W4:Y:S04]  /*13300*/  LDL R24, [R1+0xa28] ;  /* 0x000a280001187983 */ /* 0x000f280000100800 */
[----:B------:R-:W4:Y:S01]  /*13310*/  LDL R8, [R1+0xa34] ;  /* 0x000a340001087983 */ /* 0x000f220000100800 */
[----:B---3--:R-:W-:-:S03]  /*13320*/  IADD3.X R3, R4, UR36, RZ, P1, !PT ;  /* 0x0000002404037c10 */ /* 0x008fc60008ffe4ff */
[----:B------:R-:W3:Y:S04]  /*13330*/  LDL R4, [R1+0xa48] ;  /* 0x000a480001047983 */ /* 0x000ee80000100800 */
[----:B------:R5:W3:Y:S02]  /*13340*/  LDG.E.U8 R235, desc[UR6][R2.64] ;  /* 0x0000000602eb7981 */ /* 0x000ae4000c1e1100 */
[----:B-----5:R-:W-:Y:S02]  /*13350*/  IADD3 R2, P1, R0, UR4, RZ ;  /* 0x0000000400027c10 */ /* 0x020fe4000ff3e0ff */
[----:B------:R-:W5:Y:S01]  /*13360*/  LDL R0, [R1+0xa64] ;  /* 0x000a640001007983 */ /* 0x000f620000100800 */
[----:B------:R-:W-:Y:S02]  /*13370*/  WARPGROUP.DEPBAR.LE gsb0, 0x0 ;  /* 0x00008000000079c5 */ /* 0x000fe40000010000 */
[----:B------:R-:W-:Y:S01]  /*13380*/  WARPGROUP.ARRIVE ;  /* 0x00000000000079c5 */ /* 0x000fe20000000000 */
[----:B------:R-:W-:Y:S01]  /*13390*/  UMOV UR42, UR18 ;  /* 0x00000012002a7c82 */ /* 0x000fe20008000000 */
[----:B------:R-:W-:-:S04]  /*133a0*/  UMOV UR43, UR19 ;  /* 0x00000013002b7c82 */ /* 0x000fc80008000000 */
[----:B------:R-:W-:Y:S01]  /*133b0*/  QGMMA.64x64x32.F32.E4M3.E4M3 R152, gdesc[UR40], R152, gsb0 ;  /* 0x00e00000289879f3 */ /* 0x000fe20008000898 */
[----:B------:R-:W-:Y:S01]  /*133c0*/  UMOV UR46, UR22 ;  /* 0x00000016002e7c82 */ /* 0x000fe20008000000 */
[----:B------:R-:W-:Y:S01]  /*133d0*/  UMOV UR47, UR23 ;  /* 0x00000017002f7c82 */ /* 0x000fe20008000000 */
[----:B--2---:R-:W-:-:S05]  /*133e0*/  IADD3.X R3, R20, UR36, RZ, P1, !PT ;  /* 0x0000002414037c10 */ /* 0x004fca0008ffe4ff */
[----:B------:R0:W2:Y:S02]  /*133f0*/  LDG.E.U8 R20, desc[UR6][R2.64] ;  /* 0x0000000602147981 */ /* 0x0000a4000c1e1100 */
[----:B0-----:R-:W-:Y:S01]  /*13400*/  IADD3 R2, P1, R108, UR4, RZ ;  /* 0x000000046c027c10 */ /* 0x001fe2000ff3e0ff */
[----:B------:R-:W-:Y:S02]  /*13410*/  WARPGROUP.DEPBAR.LE gsb0, 0x0 ;  /* 0x00008000000079c5 */ /* 0x000fe40000010000 */
[----:B------:R-:W-:-:S06]  /*13420*/  WARPGROUP.ARRIVE ;  /* 0x00000000000079c5 */ /* 0x000fcc0000000000 */
[----:B------:R-:W-:Y:S01]  /*13430*/  QGMMA.64x64x32.F32.E4M3.E4M3 R152, gdesc[UR44], R152, gsb0 ;  /* 0x00e000002c9879f3 */ /* 0x000fe20008000898 */
[----:B------:R-:W-:-:S05]  /*13440*/  IADD3.X R3, R19, UR36, RZ, P1, !PT ;  /* 0x0000002413037c10 */ /* 0x000fca0008ffe4ff */
[----:B------:R0:W2:Y:S02]  /*13450*/  LDG.E.U8 R19, desc[UR6][R2.64] ;  /* 0x0000000602137981 */ /* 0x0000a4000c1e1100 */
[----:B0-----:R-:W-:-:S04]  /*13460*/  IADD3 R2, P1, R107, UR4, RZ ;  /* 0x000000046b027c10 */ /* 0x001fc8000ff3e0ff */
[----:B------:R-:W-:-:S05]  /*13470*/  IADD3.X R3, R21, UR36, RZ, P1, !PT ;  /* 0x0000002415037c10 */ /* 0x000fca0008ffe4ff */
[----:B------:R0:W2:Y:S02]  /*13480*/  LDG.E.U8 R232, desc[UR6][R2.64] ;  /* 0x0000000602e87981 */ /* 0x0000a4000c1e1100 */
[----:B0-----:R-:W-:-:S04]  /*13490*/  IADD3 R2, P1, R18, UR4, RZ ;  /* 0x0000000412027c10 */ /* 0x001fc8000ff3e0ff */
[----:B----4-:R-:W-:-:S05]  /*134a0*/  IADD3.X R3, R17, UR36, RZ, P1, !PT ;  /* 0x0000002411037c10 */ /* 0x010fca0008ffe4ff */
[----:B------:R0:W4:Y:S02]  /*134b0*/  LDG.E.U8 R18, desc[UR6][R2.64] ;  /* 0x0000000602127981 */ /* 0x000124000c1e1100 */
[----:B0-----:R-:W-:-:S04]  /*134c0*/  IADD3 R2, P1, R16, UR4, RZ ;  /* 0x0000000410027c10 */ /* 0x001fc8000ff3e0ff */
[----:B------:R-:W-:Y:S02]  /*134d0*/  IADD3.X R3, R15, UR36, RZ, P1, !PT ;  /* 0x000000240f037c10 */ /* 0x000fe40008ffe4ff */
[----:B------:R-:W-:Y:S02]  /*134e0*/  IADD3 R16, P6, R12, UR4, RZ ;  /* 0x000000040c107c10 */ /* 0x000fe4000ffde0ff */
[----:B------:R-:W-:Y:S01]  /*134f0*/  IADD3 R12, P3, R6, UR4, RZ ;  /* 0x00000004060c7c10 */ /* 0x000fe2000ff7e0ff */
[----:B------:R0:W4:Y:S01]  /*13500*/  LDG.E.U8 R21, desc[UR6][R2.64] ;  /* 0x0000000602157981 */ /* 0x000122000c1e1100 */
[----:B------:R-:W-:Y:S02]  /*13510*/  IADD3 R6, P4, R5, UR4, RZ ;  /* 0x0000000405067c10 */ /* 0x000fe4000ff9e0ff */
[----:B0-----:R-:W-:Y:S02]  /*13520*/  IADD3 R2, P1, R14, UR4, RZ ;  /* 0x000000040e027c10 */ /* 0x001fe4000ff3e0ff */
[----:B------:R-:W-:Y:S01]  /*13530*/  IADD3 R14, P5, R7, UR4, RZ ;  /* 0x00000004070e7c10 */ /* 0x000fe2000ffbe0ff */
[----:B------:R-:W-:-:S02]  /*13540*/  WARPGROUP.DEPBAR.LE gsb0, 0x0 ;  /* 0x00008000000079c5 */ /* 0x000fc40000010000 */
[----:B------:R-:W-:Y:S01]  /*13550*/  IADD3.X R3, R13, UR36, RZ, P1, !PT ;  /* 0x000000240d037c10 */ /* 0x000fe20008ffe4ff */
[----:B------:R-:W-:Y:S01]  /*13560*/  WARPGROUP.ARRIVE ;  /* 0x00000000000079c5 */ /* 0x000fe20000000000 */
[----:B------:R-:W-:Y:S01]  /*13570*/  IADD3.X R7, R45, UR36, RZ, P4, !PT ;  /* 0x000000242d077c10 */ /* 0x000fe2000a7fe4ff */
[----:B------:R-:W-:Y:S01]  /*13580*/  UMOV UR50, UR26 ;  /* 0x0000001a00327c82 */ /* 0x000fe20008000000 */
[----:B------:R-:W-:Y:S01]  /*13590*/  UMOV UR51, UR27 ;  /* 0x0000001b00337c82 */ /* 0x000fe20008000000 */
[----:B------:R0:W4:Y:S01]  /*135a0*/  LDG.E.U8 R230, desc[UR6][R2.64] ;  /* 0x0000000602e67981 */ /* 0x000122000c1e1100 */
[----:B------:R-:W-:Y:S01]  /*135b0*/  IADD3.X R17, R11, UR36, RZ, P6, !PT ;  /* 0x000000240b117c10 */ /* 0x000fe2000b7fe4ff */
[----:B------:R-:W-:Y:S01]  /*135c0*/  QGMMA.64x64x32.F32.E4M3.E4M3 R152, gdesc[UR48], R152, gsb0 ;  /* 0x00e00000309879f3 */ /* 0x000fe20008000898 */
[----:B------:R-:W-:Y:S01]  /*135d0*/  IADD3 R10, P6, R10, UR4, RZ ;  /* 0x000000040a0a7c10 */ /* 0x000fe2000ffde0ff */
[----:B------:R-:W2:Y:S01]  /*135e0*/  LDL.LU R45, [R1+0x234] ;  /* 0x00023400012d7983 */ /* 0x000ea20000300800 */
[----:B------:R-:W-:-:S02]  /*135f0*/  IADD3.X R15, R105, UR36, RZ, P5, !PT ;  /* 0x00000024690f7c10 */ /* 0x000fc4000affe4ff */
[----:B------:R-:W-:Y:S01]  /*13600*/  IADD3.X R13, R24, UR36, RZ, P3, !PT ;  /* 0x00000024180d7c10 */ /* 0x000fe20009ffe4ff */
[----:B------:R-:W-:Y:S01]  /*13610*/  UMOV UR54, UR30 ;  /* 0x0000001e00367c82 */ /* 0x000fe20008000000 */
[----:B------:R-:W4:Y:S01]  /*13620*/  LDL.LU R24, [R1+0x238] ;  /* 0x0002380001187983 */ /* 0x000f220000300800 */
[----:B0-----:R-:W-:Y:S01]  /*13630*/  IADD3 R2, P1, R106, UR4, RZ ;  /* 0x000000046a027c10 */ /* 0x001fe2000ff3e0ff */
[----:B------:R-:W-:Y:S01]  /*13640*/  UMOV UR55, UR31 ;  /* 0x0000001f00377c82 */ /* 0x000fe20008000000 */
[----:B------:R-:W-:Y:S01]  /*13650*/  UMOV UR58, UR34 ;  /* 0x00000022003a7c82 */ /* 0x000fe20008000000 */
[----:B------:R-:W-:Y:S01]  /*13660*/  UMOV UR59, UR35 ;  /* 0x00000023003b7c82 */ /* 0x000fe20008000000 */
[----:B------:R-:W-:Y:S01]  /*13670*/  IADD3.X R3, R8, UR36, RZ, P1, !PT ;  /* 0x0000002408037c10 */ /* 0x000fe20008ffe4ff */
[----:B------:R-:W0:Y:S04]  /*13680*/  S2R R151, SR_TID.X ;  /* 0x0000000000977919 */ /* 0x000e280000002100 */
[----:B------:R-:W4:Y:S04]  /*13690*/  LDG.E.U8 R220, desc[UR6][R2.64] ;  /* 0x0000000602dc7981 */ /* 0x000f28000c1e1100 */
[----:B------:R-:W4:Y:S04]  /*136a0*/  LDG.E.U8 R16, desc[UR6][R16.64] ;  /* 0x0000000610107981 */ /* 0x000f28000c1e1100 */
[----:B------:R-:W4:Y:S04]  /*136b0*/  LDG.E.U8 R14, desc[UR6][R14.64] ;  /* 0x000000060e0e7981 */ /* 0x000f28000c1e1100 */
[----:B------:R-:W4:Y:S01]  /*136c0*/  LDG.E.U8 R12, desc[UR6][R12.64] ;  /* 0x000000060c0c7981 */ /* 0x000f22000c1e1100 */
[----:B---3--:R-:W-:-:S04]  /*136d0*/  IADD3 R4, P2, R4, UR4, RZ ;  /* 0x0000000404047c10 */ /* 0x008fc8000ff5e0ff */
[----:B------:R-:W-:Y:S02]  /*136e0*/  IADD3.X R5, R9, UR36, RZ, P2, !PT ;  /* 0x0000002409057c10 */ /* 0x000fe400097fe4ff */
[----:B------:R-:W3:Y:S04]  /*136f0*/  LDG.E.U8 R9, desc[UR6][R6.64] ;  /* 0x0000000606097981 */ /* 0x000ee8000c1e1100 */
[----:B------:R1:W3:Y:S01]  /*13700*/  LDG.E.U8 R5, desc[UR6][R4.64] ;  /* 0x0000000604057981 */ /* 0x0002e2000c1e1100 */
[----:B-----5:R-:W-:Y:S01]  /*13710*/  IADD3.X R11, R0, UR36, RZ, P6, !PT ;  /* 0x00000024000b7c10 */ /* 0x020fe2000b7fe4ff */
[----:B------:R-:W-:Y:S02]  /*13720*/  ULDC UR36, c[0x0][0x238] ;  /* 0x00008e0000247ab9 */ /* 0x000fe40000000800 */
[----:B-1----:R-:W-:Y:S01]  /*13730*/  FMUL R4, R186, UR36 ;  /* 0x00000024ba047c20 */ /* 0x002fe20008400000 */
[----:B------:R-:W-:Y:S01]  /*13740*/  FMUL R0, R187, UR36 ;  /* 0x00000024bb007c20 */ /* 0x000fe20008400000 */
[----:B------:R-:W-:-:S02]  /*13750*/  WARPGROUP.DEPBAR.LE gsb0, 0x0 ;  /* 0x00008000000079c5 */ /* 0x000fc40000010000 */
[----:B------:R1:W5:Y:S02]  /*13760*/  LDG.E.U8 R11, desc[UR6][R10.64] ;  /* 0x000000060a0b7981 */ /* 0x000364000c1e1100 */
[----:B------:R-:W-:Y:S01]  /*13770*/  FMNMX R0, R4, R0, !PT ;  /* 0x0000000004007209 */ /* 0x000fe20007800000 */
[----:B------:R-:W-:-:S05]  /*13780*/  FMUL R4, R190, UR36 ;  /* 0x00000024be047c20 */ /* 0x000fca0008400000 */
        /* <DEDUP_REMOVED lines=19> */
[----:B------:R-:W-:Y:S01]  /*138c0*/  FMUL R4, R210, UR36 ;  /* 0x00000024d2047c20 */ /* 0x000fe20008400000 */
[----:B------:R-:W-:-:S04]  /*138d0*/  WARPGROUP.ARRIVE ;  /* 0x00000000000079c5 */ /* 0x000fc80000000000 */
[----:B------:R-:W-:Y:S01]  /*138e0*/  FMNMX R0, R4, R0, !PT ;  /* 0x0000000004007209 */ /* 0x000fe20007800000 */
[----:B------:R-:W-:Y:S01]  /*138f0*/  FMUL R4, R211, UR36 ;  /* 0x00000024d3047c20 */ /* 0x000fe20008400000 */
[----:B------:R-:W-:Y:S04]  /*13900*/  QGMMA.64x64x32.F32.E4M3.E4M3 R152, gdesc[UR52], R152, gsb0 ;  /* 0x00e00000349879f3 */ /* 0x000fe80008000898 */
[----:B------:R-:W-:Y:S01]  /*13910*/  FMNMX R0, R4, R0, !PT ;  /* 0x0000000004007209 */ /* 0x000fe20007800000 */
[----:B------:R-:W-:-:S05]  /*13920*/  FMUL R4, R214, UR36 ;  /* 0x00000024d6047c20 */ /* 0x000fca0008400000 */
[----:B------:R-:W-:Y:S01]  /*13930*/  FMNMX R0, R4, R0, !PT ;  /* 0x0000000004007209 */ /* 0x000fe20007800000 */
[----:B------:R-:W-:-:S05]  /*13940*/  FMUL R4, R215, UR36 ;  /* 0x00000024d7047c20 */ /* 0x000fca0008400000 */
[----:B------:R-:W-:-:S05]  /*13950*/  FMNMX R0, R4, R0, !PT ;  /* 0x0000000004007209 */ /* 0x000fca0007800000 */
[----:B------:R-:W0:Y:S02]  /*13960*/  SHFL.BFLY PT, R4, R0, 0x2, 0x1f ;  /* 0x0c401f0000047f89 */ /* 0x000e2400000e0000 */
[----:B0-----:R-:W-:-:S05]  /*13970*/  FMNMX R0, R0, R4, !PT ;  /* 0x0000000400007209 */ /* 0x001fca0007800000 */
[----:B------:R-:W0:Y:S01]  /*13980*/  SHFL.BFLY PT, R4, R0, 0x1, 0x1f ;  /* 0x0c201f0000047f89 */ /* 0x000e2200000e0000 */
[----:B------:R-:W-:Y:S01]  /*13990*/  FMUL R2, R184, UR36 ;  /* 0x00000024b8027c20 */ /* 0x000fe20008400000 */
[----:B0-----:R-:W-:Y:S01]  /*139a0*/  FMNMX R4, R0, R4, !PT ;  /* 0x0000000400047209 */ /* 0x001fe20007800000 */
[----:B------:R-:W-:Y:S01]  /*139b0*/  FMUL R0, R185, UR36 ;  /* 0x00000024b9007c20 */ /* 0x000fe20008400000 */
[----:B------:R-:W-:Y:S02]  /*139c0*/  WARPGROUP.DEPBAR.LE gsb0, 0x0 ;  /* 0x00008000000079c5 */ /* 0x000fe40000010000 */
[----:B------:R-:W-:Y:S02]  /*139d0*/  WARPGROUP.ARRIVE ;  /* 0x00000000000079c5 */ /* 0x000fe40000000000 */
[----:B------:R-:W-:Y:S01]  /*139e0*/  FMNMX R0, R2, R0, !PT ;  /* 0x0000000002007209 */ /* 0x000fe20007800000 */
[----:B------:R-:W-:-:S03]  /*139f0*/  FMUL R2, R188, UR36 ;  /* 0x00000024bc027c20 */ /* 0x000fc60008400000 */
[----:B------:R-:W-:Y:S02]  /*13a00*/  QGMMA.64x64x32.F32.E4M3.E4M3 R152, gdesc[UR56], R152, gsb0 ;  /* 0x00e00000389879f3 */ /* 0x000fe40008000898 */
        /* <DEDUP_REMOVED lines=26> */
[----:B------:R-:W-:-:S04]  /*13bb0*/  WARPGROUP.DEPBAR.LE gsb0, 0x0 ;  /* 0x00008000000079c5 */ /* 0x000fc80000010000 */
[----:B------:R-:W-:-:S05]  /*13bc0*/  FMNMX R0, R2, R0, !PT ;  /* 0x0000000002007209 */ /* 0x000fca0007800000 */
[----:B------:R-:W0:Y:S01]  /*13bd0*/  SHFL.BFLY PT, R2, R0, 0x2, 0x1f ;  /* 0x0c401f0000027f89 */ /* 0x000e2200000e0000 */
[C---:B------:R-:W-:Y:S01]  /*13be0*/  LOP3.LUT R150, R151.reuse, 0x7f, RZ, 0xc0, !PT ;  /* 0x0000007f97967812 */ /* 0x040fe200078ec0ff */
[----:B------:R-:W-:Y:S01]  /*13bf0*/  BAR.SYNC.DEFER_BLOCKING 0x0 ;  /* 0x0000000000007b1d */ /* 0x000fe20000010000 */
[----:B------:R-:W-:-:S05]  /*13c00*/  LOP3.LUT R151, R151, 0x7f, RZ, 0xc0, !PT ;  /* 0x0000007f97977812 */ /* 0x000fca00078ec0ff */
[----:B------:R-:W-:Y:S04]  /*13c10*/  STS.U8 [R150+UR60+0x8000], R104 ;  /* 0x0080006896007988 */ /* 0x000fe8000800003c */
[----:B------:R-:W-:Y:S01]  /*13c20*/  STS.U8 [R150+UR60+0x8200], R103 ;  /* 0x0082006796007988 */ /* 0x000fe2000800003c */
[----:B0-----:R-:W-:-:S03]  /*13c30*/  FMNMX R0, R0, R2, !PT ;  /* 0x0000000200007209 */ /* 0x001fc60007800000 */
        /* <DEDUP_REMOVED lines=8> */
[----:B------:R-:W0:Y:S04]  /*13cc0*/  SHFL.BFLY PT, R7, R0, 0x1, 0x1f ;  /* 0x0c201f0000077f89 */ /* 0x000e2800000e0000 */
        /* <DEDUP_REMOVED lines=18> */
[----:B------:R-:W-:Y:S01]  /*13df0*/  STS.U8 [R150+UR60+0xb600], R217 ;  /* 0x00b600d996007988 */ /* 0x000fe2000800003c */
[----:B--2---:R-:W-:-:S03]  /*13e00*/  FMNMX R8, R4, R45, !PT ;  /* 0x0000002d04087209 */ /* 0x004fc60007800000 */
[----:B------:R-:W-:Y:S04]  /*13e10*/  STS.U8 [R150+UR60+0xb800], R23 ;  /* 0x00b8001796007988 */ /* 0x000fe8000800003c */
[----:B------:R-:W-:Y:S04]  /*13e20*/  STS.U8 [R150+UR60+0xba00], R20 ;  /* 0x00ba001496007988 */ /* 0x000fe8000800003c */
[----:B----4-:R-:W-:Y:S01]  /*13e30*/  STS.U8 [R150+UR60+0xbc00], R18 ;  /* 0x00bc001296007988 */ /* 0x010fe2000800003c */
[----:B0-----:R-:W-:-:S03]  /*13e40*/  FMNMX R7, R0, R7, !PT ;  /* 0x0000000700077209 */ /* 0x001fc60007800000 */
[----:B---3--:R-:W-:Y:S04]  /*13e50*/  STS.U8 [R150+UR60+0xbe00], R9 ;  /* 0x00be000996007988 */ /* 0x008fe8000800003c */
[----:B------:R-:W-:Y:S01]  /*13e60*/  STS.U8 [R151+UR60+0x8080], R89 ;  /* 0x0080805997007988 */ /* 0x000fe2000800003c */
[----:B------:R-:W-:-:S03]  /*13e70*/  FFMA R187, R187, UR36, -R8 ;  /* 0x00000024bbbb7c23 */ /* 0x000fc60008000808 */
[----:B------:R-:W-:Y:S01]  /*13e80*/  STS.U8 [R151+UR60+0x8280], R88 ;  /* 0x0082805897007988 */ /* 0x000fe2000800003c */
[--C-:B------:R-:W-:Y:S01]  /*13e90*/  FFMA R190, R190, UR36, -R8.reuse ;  /* 0x00000024bebe7c23 */ /* 0x100fe20008000808 */
[----:B------:R-:W-:Y:S02]  /*13ea0*/  FFMA R191, R191, UR36, -R8 ;  /* 0x00000024bfbf7c23 */ /* 0x000fe40008000808 */
[----:B------:R-:W-:Y:S01]  /*13eb0*/  STS.U8 [R151+UR60+0x8480], R87 ;  /* 0x0084805797007988 */ /* 0x000fe2000800003c */
[----:B------:R-:W-:-:S03]  /*13ec0*/  FMNMX R7, R7, R24, !PT ;  /* 0x0000001807077209 */ /* 0x000fc60007800000 */
[----:B------:R-:W-:Y:S01]  /*13ed0*/  STS.U8 [R151+UR60+0x8680], R86 ;  /* 0x0086805697007988 */ /* 0x000fe2000800003c */
[----:B------:R-:W-:-:S03]  /*13ee0*/  FFMA R186, R186, UR36, -R8 ;  /* 0x00000024baba7c23 */ /* 0x000fc60008000808 */
[----:B------:R-:W-:Y:S01]  /*13ef0*/  STS.U8 [R151+UR60+0x8880], R85 ;  /* 0x0088805597007988 */ /* 0x000fe2000800003c */
[----:B------:R-:W-:-:S03]  /*13f00*/  FMUL R187, R187, 1.4426950216293334961 ;  /* 0x3fb8aa3bbbbb7820 */ /* 0x000fc60000400000 */
[----:B------:R-:W-:Y:S01]  /*13f10*/  STS.U8 [R151+UR60+0x8a80], R84 ;  /* 0x008a805497007988 */ /* 0x000fe2000800003c */
[----:B------:R-:W-:Y:S01]  /*13f20*/  FMUL R190, R190, 1.4426950216293334961 ;  /* 0x3fb8aa3bbebe7820 */ /* 0x000fe20000400000 */
[----:B------:R-:W-:Y:S02]  /*13f30*/  FMUL R191, R191, 1.4426950216293334961 ;  /* 0x3fb8aa3bbfbf7820 */ /* 0x000fe40000400000 */
[----:B------:R-:W-:Y:S04]  /*13f40*/  STS.U8 [R151+UR60+0x8c80], R83 ;  /* 0x008c805397007988 */ /* 0x000fe8000800003c */
[----:B------:R-:W-:Y:S01]  /*13f50*/  STS.U8 [R151+UR60+0x8e80], R82 ;  /* 0x008e805297007988 */ /* 0x000fe2000800003c */
[----:B------:R-:W-:-:S03]  /*13f60*/  FMUL R186, R186, 1.4426950216293334961 ;  /* 0x3fb8aa3bbaba7820 */ /* 0x000fc60000400000 */
[----:B------:R-:W-:Y:S01]  /*13f70*/  STS.U8 [R151+UR60+0x9080], R81 ;  /* 0x0090805197007988 */ /* 0x000fe2000800003c */
[--C-:B------:R-:W-:Y:S01]  /*13f80*/  FFMA R188, R188, UR36, -R7.reuse ;  /* 0x00000024bcbc7c23 */ /* 0x100fe20008000807 */
[--C-:B------:R-:W-:Y:S02]  /*13f90*/  FFMA R189, R189, UR36, -R7.reuse ;  /* 0x00000024bdbd7c23 */ /* 0x100fe40008000807 */
[----:B------:R-:W-:Y:S01]  /*13fa0*/  STS.U8 [R151+UR60+0x9280], R80 ;  /* 0x0092805097007988 */ /* 0x000fe2000800003c */
[----:B------:R-:W-:Y:S03]  /*13fb0*/  MUFU.EX2 R106, R187 ;  /* 0x000000bb006a7308 */ /* 0x000fe60000000800 */
[----:B------:R-:W-:Y:S01]  /*13fc0*/  STS.U8 [R151+UR60+0x9480], R79 ;  /* 0x0094804f97007988 */ /* 0x000fe2000800003c */
[--C-:B------:R-:W-:Y:S01]  /*13fd0*/  FFMA R184, R184, UR36, -R7.reuse ;  /* 0x00000024b8b87c23 */ /* 0x100fe20008000807 */
[----:B------:R-:W-:-:S02]  /*13fe0*/  FFMA R185, R185, UR36, -R7 ;  /* 0x00000024b9b97c23 */ /* 0x000fc40008000807 */
[----:B------:R-:W-:Y:S01]  /*13ff0*/  STS.U8 [R151+UR60+0x9680], R78 ;  /* 0x0096804e97007988 */ /* 0x000fe2000800003c */
[----:B------:R-:W-:Y:S03]  /*14000*/  MUFU.EX2 R105, R190 ;  /* 0x000000be00697308 */ /* 0x000fe60000000800 */
[----:B-1----:R-:W2:Y:S01]  /*14010*/  LDL.LU R250, [R1+0x200] ;  /* 0x0002000001fa7983 */ /* 0x002ea20000300800 */
[----:B------:R-:W-:-:S03]  /*14020*/  FMUL R188, R188, 1.4426950216293334961 ;  /* 0x3fb8aa3bbcbc7820 */ /* 0x000fc60000400000 */
[----:B------:R-:W-:Y:S01]  /*14030*/  STS.U8 [R151+UR60+0x9880], R77 ;  /* 0x0098804d97007988 */ /* 0x000fe2000800003c */
[----:B------:R-:W0:Y:S01]  /*14040*/  MUFU.EX2 R107, R191 ;  /* 0x000000bf006b7308 */ /* 0x000e220000000800 */
[----:B------:R-:W-:Y:S02]  /*14050*/  FMUL R189, R189, 1.4426950216293334961 ;  /* 0x3fb8aa3bbdbd7820 */ /* 0x000fe40000400000 */
[----:B------:R-:W-:Y:S01]  /*14060*/  STS.U8 [R151+UR60+0x9a80], R76 ;  /* 0x009a804c97007988 */ /* 0x000fe2000800003c */
[----:B------:R-:W-:-:S03]  /*14070*/  FMUL R184, R184, 1.4426950216293334961 ;  /* 0x3fb8aa3bb8b87820 */ /* 0x000fc60000400000 */
[----:B------:R-:W-:Y:S01]  /*14080*/  STS.U8 [R151+UR60+0x9c80], R75 ;  /* 0x009c804b97007988 */ /* 0x000fe2000800003c */
[----:B------:R-:W1:Y:S01]  /*14090*/  MUFU.EX2 R186, R186 ;  /* 0x000000ba00ba7308 */ /* 0x000e620000000800 */
[----:B------:R-:W-:Y:S02]  /*140a0*/  FMUL R185, R185, 1.4426950216293334961 ;  /* 0x3fb8aa3bb9b97820 */ /* 0x000fe40000400000 */
[----:B------:R-:W-:Y:S04]  /*140b0*/  STS.U8 [R151+UR60+0x9e80], R248 ;  /* 0x009e80f897007988 */ /* 0x000fe8000800003c */
[----:B------:R-:W-:Y:S04]  /*140c0*/  STS.U8 [R151+UR60+0xa080], R244 ;  /* 0x00a080f497007988 */ /* 0x000fe8000800003c */
[----:B------:R-:W-:Y:S01]  /*140d0*/  STS.U8 [R151+UR60+0xa280], R241 ;  /* 0x00a280f197007988 */ /* 0x000fe2000800003c */
[----:B------:R-:W-:Y:S03]  /*140e0*/  MUFU.EX2 R191, R184 ;  /* 0x000000b800bf7308 */ /* 0x000fe60000000800 */
[----:B------:R-:W-:Y:S04]  /*140f0*/  STS.U8 [R151+UR60+0xa480], R239 ;  /* 0x00a480ef97007988 */ /* 0x000fe8000800003c */
[----:B------:R-:W-:Y:S01]  /*14100*/  STS.U8 [R151+UR60+0xa680], R236 ;  /* 0x00a680ec97007988 */ /* 0x000fe2000800003c */
[----:B------:R-:W3:Y:S03]  /*14110*/  MUFU.EX2 R190, R185 ;  /* 0x000000b900be7308 */ /* 0x000ee60000000800 */
[----:B------:R-:W-:Y:S04]  /*14120*/  STS.U8 [R151+UR60+0xa880], R233 ;  /* 0x00a880e997007988 */ /* 0x000fe8000800003c */
[----:B------:R-:W-:Y:S01]  /*14130*/  STS.U8 [R151+UR60+0xaa80], R229 ;  /* 0x00aa80e597007988 */ /* 0x000fe2000800003c */
[----:B------:R-:W-:Y:S03]  /*14140*/  MUFU.EX2 R188, R188 ;  /* 0x000000bc00bc7308 */ /* 0x000fe60000000800 */
[----:B------:R-:W-:Y:S05]  /*14150*/  STS.U8 [R151+UR60+0xac80], R227 ;  /* 0x00ac80e397007988 */ /* 0x000fea000800003c */
[----:B------:R-:W4:Y:S01]  /*14160*/  MUFU.EX2 R189, R189 ;  /* 0x000000bd00bd7308 */ /* 0x000f220000000800 */
[----:B------:R-:W-:Y:S04]  /*14170*/  STS.U8 [R151+UR60+0xae80], R225 ;  /* 0x00ae80e197007988 */ /* 0x000fe8000800003c */
[----:B------:R-:W-:Y:S04]  /*14180*/  STS.U8 [R151+UR60+0xb080], R223 ;  /* 0x00b080df97007988 */ /* 0x000fe8000800003c */
[----:B------:R-:W-:Y:S01]  /*14190*/  STS.U8 [R151+UR60+0xb280], R221 ;  /* 0x00b280dd97007988 */ /* 0x000fe2000800003c */
[----:B0-----:R-:W-:-:S03]  /*141a0*/  IMAD.MOV.U32 R17, RZ, RZ, R107 ;  /* 0x000000ffff117224 */ /* 0x001fc600078e006b */
[----:B------:R-:W-:Y:S01]  /*141b0*/  STS.U8 [R151+UR60+0xb480], R218 ;  /* 0x00b480da97007988 */ /* 0x000fe2000800003c */
[----:B------:R-:W-:-:S03]  /*141c0*/  IMAD.MOV.U32 R15, RZ, RZ, R106 ;  /* 0x000000ffff0f7224 */ /* 0x000fc600078e006a */
[----:B------:R-:W-:Y:S01]  /*141d0*/  STS.U8 [R151+UR60+0xb680], R216 ;  /* 0x00b680d897007988 */ /* 0x000fe2000800003c */
[----:B------:R-:W-:-:S03]  /*141e0*/  IMAD.MOV.U32 R13, RZ, RZ, R105 ;  /* 0x000000ffff0d7224 */ /* 0x000fc600078e0069 */
[----:B------:R-:W-:Y:S04]  /*141f0*/  STS.U8 [R151+UR60+0xb880], R22 ;  /* 0x00b8801697007988 */ /* 0x000fe8000800003c */
[----:B------:R-:W-:Y:S04]  /*14200*/  STS.U8 [R151+UR60+0xba80], R19 ;  /* 0x00ba801397007988 */ /* 0x000fe8000800003c */
[----:B------:R-:W-:Y:S01]  /*14210*/  STS.U8 [R151+UR60+0xbc80], R21 ;  /* 0x00bc801597007988 */ /* 0x000fe2000800003c */
[----:B-1----:R-:W-:-:S03]  /*14220*/  F2FP.SATFINITE.E4M3.F32.PACK_AB_MERGE_C R4, R15, R186, RZ ;  /* 0x000000ba0f04723e */ /* 0x002fc600048070ff */
[----:B------:R0:W-:Y:S01]  /*14230*/  STS.U8 [R151+UR60+0xbe80], R5 ;  /* 0x00be800597007988 */ /* 0x0001e2000800003c */
[----:B------:R-:W-:Y:S02]  /*14240*/  F2FP.SATFINITE.E4M3.F32.PACK_AB_MERGE_C R3, R17, R13, RZ ;  /* 0x0000000d1103723e */ /* 0x000fe400048070ff */
[----:B---3--:R-:W-:Y:S02]  /*14250*/  F2FP.SATFINITE.E4M3.F32.PACK_AB_MERGE_C R4, R190, R191, R4 ;  /* 0x000000bfbe04723e */ /* 0x008fe40004807004 */
[----:B0-----:R-:W-:Y:S02]  /*14260*/  LOP3.LUT R151, R150, 0x20, RZ, 0x3c, !PT ;  /* 0x0000002096977812 */ /* 0x001fe400078e3cff */
[----:B----4-:R-:W-:-:S03]  /*14270*/  F2FP.SATFINITE.E4M3.F32.PACK_AB_MERGE_C R3, R189, R188, R3 ;  /* 0x000000bcbd03723e */ /* 0x010fc60004807003 */
[----:B------:R-:W-:Y:S04]  /*14280*/  STS.U8 [R151+UR60+0x8100], R74 ;  /* 0x0081004a97007988 */ /* 0x000fe8000800003c */
[----:B------:R-:W-:Y:S01]  /*14290*/  STS.U8 [R151+UR60+0x8300], R73 ;  /* 0x0083004997007988 */ /* 0x000fe2000800003c */
[----:B------:R-:W-:-:S03]  /*142a0*/  SEL R10, R4, R3, !P0 ;  /* 0x00000003040a7207 */ /* 0x000fc60004000000 */
[----:B------:R-:W-:Y:S01]  /*142b0*/  STS.U8 [R151+UR60+0x8500], R72 ;  /* 0x0085004897007988 */ /* 0x000fe2000800003c */
[----:B------:R-:W-:-:S03]  /*142c0*/  SEL R185, R3, R4, !P0 ;  /* 0x0000000403b97207 */ /* 0x000fc60004000000 */
[----:B------:R-:W-:Y:S01]  /*142d0*/  STS.U8 [R151+UR60+0x8700], R71 ;  /* 0x0087004797007988 */ /* 0x000fe2000800003c */
[----:B------:R-:W-:Y:S01]  /*142e0*/  FMUL R4, R152, UR36 ;  /* 0x0000002498047c20 */ /* 0x000fe20008400000 */
[----:B------:R-:W-:Y:S02]  /*142f0*/  FMUL R3, R153, UR36 ;  /* 0x0000002499037c20 */ /* 0x000fe40008400000 */
[----:B------:R-:W-:Y:S04]  /*14300*/  STS.U8 [R151+UR60+0x8900], R70 ;  /* 0x0089004697007988 */ /* 0x000fe8000800003c */
[----:B------:R-:W-:Y:S04]  /*14310*/  STS.U8 [R151+UR60+0x8b00], R69 ;  /* 0x008b004597007988 */ /* 0x000fe8000800003c */
[----:B------:R-:W-:Y:S04]  /*14320*/  STS.U8 [R151+UR60+0x8d00], R68 ;  /* 0x008d004497007988 */ /* 0x000fe8000800003c */
[----:B------:R-:W-:Y:S01]  /*14330*/  STS.U8 [R151+UR60+0x8f00], R67 ;  /* 0x008f004397007988 */ /* 0x000fe2000800003c */
[----:B------:R-:W-:-:S03]  /*14340*/  FMNMX R4, R4, R3, !PT ;  /* 0x0000000304047209 */ /* 0x000fc60007800000 */
[----:B------:R-:W-:Y:S01]  /*14350*/  STS.U8 [R151+UR60+0x9100], R66 ;  /* 0x0091004297007988 */ /* 0x000fe2000800003c */
[----:B------:R-:W-:-:S03]  /*14360*/  FMUL R3, R156, UR36 ;  /* 0x000000249c037c20 */ /* 0x000fc60008400000 */
[----:B------:R-:W-:Y:S04]  /*14370*/  STS.U8 [R151+UR60+0x9300], R65 ;  /* 0x0093004197007988 */ /* 0x000fe8000800003c */
        /* <DEDUP_REMOVED lines=17> */
[----:B------:R-:W-:Y:S01]  /*14490*/  STS.U8 [R151+UR60+0xaf00], R51 ;  /* 0x00af003397007988 */ /* 0x000fe2000800003c */
[----:B------:R-:W-:-:S03]  /*144a0*/  LOP3.LUT R246, R150, 0x30, RZ, 0x3c, !PT ;  /* 0x0000003096f67812 */ /* 0x000fc600078e3cff */
        /* <DEDUP_REMOVED lines=38> */
[----:B------:R-:W-:Y:S01]  /*14710*/  STS.U8 [R246+UR60+0xa980], R29 ;  /* 0x00a9801df6007988 */ /* 0x000fe2000800003c */
[----:B------:R-:W-:-:S03]  /*14720*/  IMAD.MOV.U32 R184, RZ, RZ, R24 ;  /* 0x000000ffffb87224 */ /* 0x000fc600078e0018 */
[----:B------:R-:W-:Y:S04]  /*14730*/  STS.U8 [R246+UR60+0xab80], R28 ;  /* 0x00ab801cf6007988 */ /* 0x000fe8000800003c */
[----:B------:R-:W-:Y:S04]  /*14740*/  STS.U8 [R246+UR60+0xad80], R27 ;  /* 0x00ad801bf6007988 */ /* 0x000fe8000800003c */
[----:B------:R-:W-:Y:S01]  /*14750*/  STS.U8 [R246+UR60+0xaf80], R26 ;  /* 0x00af801af6007988 */ /* 0x000fe2000800003c */
[----:B------:R-:W-:-:S03]  /*14760*/  FMNMX R4, R3, R4, !PT ;  /* 0x0000000403047209 */ /* 0x000fc60007800000 */
[----:B------:R0:W-:Y:S01]  /*14770*/  STS.U8 [R246+UR60+0xb180], R25 ;  /* 0x00b18019f6007988 */ /* 0x0001e2000800003c */
[----:B------:R-:W-:-:S03]  /*14780*/  FMUL R3, R172, UR36 ;  /* 0x00000024ac037c20 */ /* 0x000fc60008400000 */
[----:B0-----:R-:W3:Y:S04]  /*14790*/  LDL.LU.64 R24, [R1] ;  /* 0x0000000001187983 */ /* 0x001ee80000300a00 */
[----:B------:R-:W4:Y:S04]  /*147a0*/  LDL.LU.64 R26, [R1+0x8] ;  /* 0x00000800011a7983 */ /* 0x000f280000300a00 */
[----:B------:R-:W3:Y:S04]  /*147b0*/  LDL.LU.64 R28, [R1+0x10] ;  /* 0x00001000011c7983 */ /* 0x000ee80000300a00 */
[----:B------:R-:W3:Y:S04]  /*147c0*/  LDL.LU.64 R30, [R1+0x18] ;  /* 0x00001800011e7983 */ /* 0x000ee80000300a00 */
[----:B------:R-:W3:Y:S01]  /*147d0*/  LDL.LU.64 R32, [R1+0x20] ;  /* 0x0000200001207983 */ /* 0x000ee20000300a00 */
[----:B------:R-:W-:-:S03]  /*147e0*/  FMNMX R3, R3, R4, !PT ;  /* 0x0000000403037209 */ /* 0x000fc60007800000 */
[----:B------:R-:W3:Y:S01]  /*147f0*/  LDL.LU.64 R34, [R1+0x28] ;  /* 0x0000280001227983 */ /* 0x000ee20000300a00 */
[----:B------:R-:W-:-:S03]  /*14800*/  FADD R4, -R8, R45 ;  /* 0x0000002d08047221 */ /* 0x000fc60000000100 */
[----:B------:R-:W3:Y:S04]  /*14810*/  LDL.LU.64 R36, [R1+0x30] ;  /* 0x0000300001247983 */ /* 0x000ee80000300a00 */
        /* <DEDUP_REMOVED lines=56> */
[----:B------:R-:W3:Y:S01]  /*14ba0*/  LDL.LU.64 R150, [R1+0x1f8] ;  /* 0x0001f80001967983 */ /* 0x000ee20000300a00 */
[--C-:B------:R-:W-:Y:S01]  /*14bb0*/  FFMA R194, R194, UR36, -R8.reuse ;  /* 0x00000024c2c27c23 */ /* 0x100fe20008000808 */
[--C-:B------:R-:W-:Y:S01]  /*14bc0*/  FFMA R195, R195, UR36, -R8.reuse ;  /* 0x00000024c3c37c23 */ /* 0x100fe20008000808 */
[--C-:B------:R-:W-:Y:S01]  /*14bd0*/  FFMA R198, R198, UR36, -R8.reuse ;  /* 0x00000024c6c67c23 */ /* 0x100fe20008000808 */
[----:B------:R-:W-:Y:S01]  /*14be0*/  FFMA R199, R199, UR36, -R8 ;  /* 0x00000024c7c77c23 */ /* 0x000fe20008000808 */
[----:B------:R-:W-:Y:S01]  /*14bf0*/  FMUL R194, R194, 1.4426950216293334961 ;  /* 0x3fb8aa3bc2c27820 */ /* 0x000fe20000400000 */
[----:B------:R-:W-:Y:S01]  /*14c00*/  FMUL R195, R195, 1.4426950216293334961 ;  /* 0x3fb8aa3bc3c37820 */ /* 0x000fe20000400000 */
[----:B------:R-:W-:Y:S01]  /*14c10*/  FMUL R198, R198, 1.4426950216293334961 ;  /* 0x3fb8aa3bc6c67820 */ /* 0x000fe20000400000 */
[----:B------:R-:W-:Y:S01]  /*14c20*/  FMUL R199, R199, 1.4426950216293334961 ;  /* 0x3fb8aa3bc7c77820 */ /* 0x000fe20000400000 */
        /* <DEDUP_REMOVED lines=8> */
[----:B------:R-:W-:Y:S08]  /*14cb0*/  MUFU.EX2 R194, R194 ;  /* 0x000000c200c27308 */ /* 0x000ff00000000800 */
[----:B------:R-:W0:Y:S08]  /*14cc0*/  MUFU.EX2 R195, R195 ;  /* 0x000000c300c37308 */ /* 0x000e300000000800 */
[----:B------:R-:W-:Y:S08]  /*14cd0*/  MUFU.EX2 R198, R198 ;  /* 0x000000c600c67308 */ /* 0x000ff00000000800 */
[----:B------:R-:W1:Y:S08]  /*14ce0*/  MUFU.EX2 R199, R199 ;  /* 0x000000c700c77308 */ /* 0x000e700000000800 */
[----:B------:R-:W-:Y:S08]  /*14cf0*/  MUFU.EX2 R192, R192 ;  /* 0x000000c000c07308 */ /* 0x000ff00000000800 */
[----:B------:R-:W5:Y:S08]  /*14d00*/  MUFU.EX2 R193, R193 ;  /* 0x000000c100c17308 */ /* 0x000f700000000800 */
[----:B------:R-:W-:Y:S08]  /*14d10*/  MUFU.EX2 R196, R196 ;  /* 0x000000c400c47308 */ /* 0x000ff00000000800 */
[----:B------:R-:W2:Y:S01]  /*14d20*/  MUFU.EX2 R197, R197 ;  /* 0x000000c500c57308 */ /* 0x000ea20000000800 */
[----:B0-----:R-:W-:-:S02]  /*14d30*/  F2FP.SATFINITE.E4M3.F32.PACK_AB_MERGE_C R2, R195, R194, RZ ;  /* 0x000000c2c302723e */ /* 0x001fc400048070ff */
[----:B-1----:R-:W-:Y:S02]  /*14d40*/  F2FP.SATFINITE.E4M3.F32.PACK_AB_MERGE_C R0, R199, R198, RZ ;  /* 0x000000c6c700723e */ /* 0x002fe400048070ff */
[----:B-----5:R-:W-:Y:S02]  /*14d50*/  F2FP.SATFINITE.E4M3.F32.PACK_AB_MERGE_C R2, R193, R192, R2 ;  /* 0x000000c0c102723e */ /* 0x020fe40004807002 */
[----:B--2---:R-:W-:-:S04]  /*14d60*/  F2FP.SATFINITE.E4M3.F32.PACK_AB_MERGE_C R0, R197, R196, R0 ;  /* 0x000000c4c500723e */ /* 0x004fc80004807000 */
[----:B------:R-:W-:Y:S02]  /*14d70*/  SEL R6, R2, R0, !P0 ;  /* 0x0000000002067207 */ /* 0x000fe40004000000 */
[----:B------:R-:W-:Y:S01]  /*14d80*/  SEL R187, R0, R2, !P0 ;  /* 0x0000000200bb7207 */ /* 0x000fe20004000000 */
[----:B------:R-:W-:Y:S01]  /*14d90*/  FMUL R2, R154, UR36 ;  /* 0x000000249a027c20 */ /* 0x000fe20008400000 */
        /* <DEDUP_REMOVED lines=29> */
[----:B------:R-:W-:-:S05]  /*14f70*/  FMNMX R0, R2, R0, !PT ;  /* 0x0000000002007209 */ /* 0x000fca0007800000 */
[----:B------:R-:W0:Y:S04]  /*14f80*/  SHFL.BFLY PT, R5, R0, 0x2, 0x1f ;  /* 0x0c401f0000057f89 */ /* 0x000e2800000e0000 */
[----:B------:R-:W-:Y:S04]  /*14f90*/  STS.U8 [R246+UR60+0xb380], R250 ;  /* 0x00b380faf6007988 */ /* 0x000fe8000800003c */
[----:B------:R-:W-:Y:S04]  /*14fa0*/  STS.U8 [R246+UR60+0xb580], R251 ;  /* 0x00b580fbf6007988 */ /* 0x000fe8000800003c */
[----:B------:R-:W-:Y:S04]  /*14fb0*/  STS.U8 [R246+UR60+0xb780], R247 ;  /* 0x00b780f7f6007988 */ /* 0x000fe8000800003c */
[----:B------:R-:W-:Y:S04]  /*14fc0*/  STS.U8 [R246+UR60+0xb980], R16 ;  /* 0x00b98010f6007988 */ /* 0x000fe8000800003c */
[----:B------:R-:W-:Y:S01]  /*14fd0*/  STS.U8 [R246+UR60+0xbb80], R14 ;  /* 0x00bb800ef6007988 */ /* 0x000fe2000800003c */
[----:B0-----:R-:W-:-:S03]  /*14fe0*/  FMNMX R5, R0, R5, !PT ;  /* 0x0000000500057209 */ /* 0x001fc60007800000 */
[----:B------:R-:W-:Y:S04]  /*14ff0*/  STS.U8 [R246+UR60+0xbd80], R12 ;  /* 0x00bd800cf6007988 */ /* 0x000fe8000800003c */
[----:B------:R-:W-:Y:S04]  /*15000*/  SHFL.IDX PT, R0, R10, R252, 0x1f ;  /* 0x00001ffc0a007589 */ /* 0x000fe800000e0000 */
[----:B------:R0:W-:Y:S01]  /*15010*/  STS.U8 [R246+UR60+0xbf80], R11 ;  /* 0x00bf800bf6007988 */ /* 0x0001e2000800003c */
[----:B------:R-:W-:Y:S01]  /*15020*/  FMUL R9, R173, UR36 ;  /* 0x00000024ad097c20 */ /* 0x000fe20008400000 */
[----:B------:R-:W-:Y:S01]  /*15030*/  FMUL R2, R176, UR36 ;  /* 0x00000024b0027c20 */ /* 0x000fe20008400000 */
[----:B------:R1:W-:Y:S06]  /*15040*/  MEMBAR.ALL.CTA ;  /* 0x0000000000007992 */ /* 0x0003ec0000008000 */
[----:B-1----:R-:W1:Y:S04]  /*15050*/  FENCE.VIEW.ASYNC.S ;  /* 0x00000000000073c6 */ /* 0x002e680000000000 */
[----:B0-----:R-:W2:Y:S04]  /*15060*/  LDL.64 R10, [R1+0x260] ;  /* 0x00026000010a7983 */ /* 0x001ea80000100a00 */
[----:B------:R-:W5:Y:S04]  /*15070*/  LDL.LU R219, [R1+0x23c] ;  /* 0x00023c0001db7983 */ /* 0x000f680000300800 */
[----:B------:R-:W2:Y:S01]  /*15080*/  LDL.LU R16, [R1+0x240] ;  /* 0x0002400001107983 */ /* 0x000ea20000300800 */
[----:B------:R-:W-:-:S04]  /*15090*/  FMNMX R9, R9, R3, !PT ;  /* 0x0000000309097209 */ /* 0x000fc80007800000 */
[----:B------:R-:W-:Y:S01]  /*150a0*/  FMNMX R9, R2, R9, !PT ;  /* 0x0000000902097209 */ /* 0x000fe20007800000 */
[----:B------:R-:W-:Y:S01]  /*150b0*/  FMUL R2, R177, UR36 ;  /* 0x00000024b1027c20 */ /* 0x000fe20008400000 */
[----:B------:R-:W0:Y:S04]  /*150c0*/  S2R R250, SR_TID.X ;  /* 0x0000000000fa7919 */ /* 0x000e280000002100 */
[----:B------:R-:W-:Y:S01]  /*150d0*/  FMNMX R9, R2, R9, !PT ;  /* 0x0000000902097209 */ /* 0x000fe20007800000 */
[----:B------:R-:W-:Y:S01]  /*150e0*/  FMUL R2, R180, UR36 ;  /* 0x00000024b4027c20 */ /* 0x000fe20008400000 */
[----:B------:R-:W-:Y:S01]  /*150f0*/  LOP3.LUT R218, R252, 0x1, RZ, 0x3c, !PT ;  /* 0x00000001fcda7812 */ /* 0x000fe200078e3cff */
[----:B------:R-:W-:-:S03]  /*15100*/  FADD R3, -R7, R184 ;  /* 0x000000b807037221 */ /* 0x000fc60000000100 */
[----:B------:R-:W-:Y:S01]  /*15110*/  FMNMX R9, R2, R9, !PT ;  /* 0x0000000902097209 */ /* 0x000fe20007800000 */
[----:B------:R-:W-:Y:S01]  /*15120*/  FMUL R2, R181, UR36 ;  /* 0x00000024b5027c20 */ /* 0x000fe20008400000 */
[----:B------:R-:W-:Y:S01]  /*15130*/  FMUL R4, R4, 1.4426950216293334961 ;  /* 0x3fb8aa3b04047820 */ /* 0x000fe20000400000 */
[----:B-1----:R-:W1:Y:S01]  /*15140*/  SHFL.IDX PT, R185, R185, R218, 0x1f ;  /* 0x00001fdab9b97589 */ /* 0x002e6200000e0000 */
[----:B------:R-:W-:Y:S02]  /*15150*/  FMUL R3, R3, 1.4426950216293334961 ;  /* 0x3fb8aa3b03037820 */ /* 0x000fe40000400000 */
[----:B------:R-:W-:Y:S01]  /*15160*/  FMNMX R9, R2, R9, !PT ;  /* 0x0000000902097209 */ /* 0x000fe20007800000 */
[----:B------:R-:W-:Y:S04]  /*15170*/  SHFL.IDX PT, R187, R187, R218, 0x1f ;  /* 0x00001fdabbbb7589 */ /* 0x000fe800000e0000 */
[----:B------:R-:W1:Y:S01]  /*15180*/  SHFL.IDX PT, R2, R6, R252, 0x1f ;  /* 0x00001ffc06027589 */ /* 0x000e6200000e0000 */
[----:B------:R-:W4:Y:S08]  /*15190*/  MUFU.EX2 R4, R4 ;  /* 0x0000000400047308 */ /* 0x000f300000000800 */
[----:B------:R-:W1:Y:S01]  /*151a0*/  MUFU.EX2 R3, R3 ;  /* 0x0000000300037308 */ /* 0x000e620000000800 */
[----:B------:R-:W-:Y:S01]  /*151b0*/  IMAD.MOV.U32 R217, RZ, RZ, 0x5410 ;  /* 0x00005410ffd97424 */ /* 0x000fe200078e00ff */
[C---:B0-----:R-:W-:Y:S01]  /*151c0*/  LOP3.LUT P2, RZ, R250.reuse, 0x2, RZ, 0xc0, !PT ;  /* 0x00000002faff7812 */ /* 0x041fe2000784c0ff */
[----:B------:R-:W-:Y:S01]  /*151d0*/  IMAD.MOV.U32 R216, RZ, RZ, 0x7632 ;  /* 0x00007632ffd87424 */ /* 0x000fe200078e00ff */
[----:B------:R-:W-:-:S02]  /*151e0*/  LOP3.LUT P1, RZ, R250, 0x2, RZ, 0xc0, !PT ;  /* 0x00000002faff7812 */ /* 0x000fc4000782c0ff */
[----:B------:R-:W-:Y:S02]  /*151f0*/  SEL R217, R217, 0x1054, !P2 ;  /* 0x00001054d9d97807 */ /* 0x000fe40005000000 */
[----:B------:R-:W-:Y:S01]  /*15200*/  SEL R216, R216, 0x3276, !P1 ;  /* 0x00003276d8d87807 */ /* 0x000fe20004800000 */
[----:B------:R-:W-:Y:S02]  /*15210*/  IMAD.MOV.U32 R250, RZ, RZ, R186 ;  /* 0x000000fffffa7224 */ /* 0x000fe400078e00ba */
[-C--:B----4-:R-:W-:Y:S01]  /*15220*/  FMUL R26, R26, R4.reuse ;  /* 0x000000041a1a7220 */ /* 0x090fe20000400000 */
[-C--:B------:R-:W-:Y:S01]  /*15230*/  FMUL R27, R27, R4.reuse ;  /* 0x000000041b1b7220 */ /* 0x080fe20000400000 */
[-C--:B---3--:R-:W-:Y:S01]  /*15240*/  FMUL R30, R30, R4.reuse ;  /* 0x000000041e1e7220 */ /* 0x088fe20000400000 */
[-C--:B------:R-:W-:Y:S01]  /*15250*/  FMUL R31, R31, R4.reuse ;  /* 0x000000041f1f7220 */ /* 0x080fe20000400000 */
        /* <DEDUP_REMOVED lines=59> */
[----:B------:R-:W-:Y:S01]  /*15610*/  FMUL R151, R151, R4 ;  /* 0x0000000497977220 */ /* 0x000fe20000400000 */
[-C--:B-1----:R-:W-:Y:S01]  /*15620*/  FMUL R24, R24, R3.reuse ;  /* 0x0000000318187220 */ /* 0x082fe20000400000 */
        /* <DEDUP_REMOVED lines=63> */
[----:B------:R-:W-:-:S02]  /*15a20*/  PRMT R184, R0, R217, R185 ;  /* 0x000000d900b87216 */ /* 0x000fc400000000b9 */
[----:B------:R-:W-:Y:S02]  /*15a30*/  PRMT R186, R2, R217, R187 ;  /* 0x000000d902ba7216 */ /* 0x000fe400000000bb */
[-C--:B------:R-:W-:Y:S02]  /*15a40*/  PRMT R185, R0, R216.reuse, R185 ;  /* 0x000000d800b97216 */ /* 0x080fe400000000b9 */
[----:B------:R-:W-:Y:S01]  /*15a50*/  PRMT R187, R2, R216, R187 ;  /* 0x000000d802bb7216 */ /* 0x000fe200000000bb */
[----:B------:R-:W-:Y:S06]  /*15a60*/  BAR.SYNC.DEFER_BLOCKING 0x0 ;  /* 0x0000000000007b1d */ /* 0x000fec0000010000 */
[----:B------:R-:W-:-:S06]  /*15a70*/  WARPGROUP.ARRIVE ;  /* 0x00000000000079c5 */ /* 0x000fcc0000000000 */
[----:B------:R-:W-:Y:S01]  /*15a80*/  QGMMA.64x256x32.F32.E4M3.E4M3 R24, R184, gdesc[UR8], R24, gsb0 ;  /* 0x03e00008b8187df3 */ /* 0x000fe20008000818 */
[----:B------:R-:W0:Y:S04]  /*15a90*/  SHFL.BFLY PT, R0, R9, 0x2, 0x1f ;  /* 0x0c401f0009007f89 */ /* 0x000e2800000e0000 */
[----:B------:R-:W1:Y:S01]  /*15aa0*/  SHFL.BFLY PT, R6, R5, 0x1, 0x1f ;  /* 0x0c201f0005067f89 */ /* 0x000e6200000e0000 */
[----:B0-----:R-:W-:Y:S02]  /*15ab0*/  FMNMX R0, R9, R0, !PT ;  /* 0x0000000009007209 */ /* 0x001fe40007800000 */
[----:B-1----:R-:W-:-:S03]  /*15ac0*/  FMNMX R6, R5, R6, !PT ;  /* 0x0000000605067209 */ /* 0x002fc60007800000 */
[----:B------:R-:W0:Y:S01]  /*15ad0*/  SHFL.BFLY PT, R5, R0, 0x1, 0x1f ;  /* 0x0c201f0000057f89 */ /* 0x000e2200000e0000 */
[--C-:B------:R-:W-:Y:S01]  /*15ae0*/  FFMA R202, R202, UR36, -R8.reuse ;  /* 0x00000024caca7c23 */ /* 0x100fe20008000808 */
[--C-:B------:R-:W-:Y:S01]  /*15af0*/  FFMA R203, R203, UR36, -R8.reuse ;  /* 0x00000024cbcb7c23 */ /* 0x100fe20008000808 */
[--C-:B------:R-:W-:Y:S01]  /*15b00*/  FFMA R206, R206, UR36, -R8.reuse ;  /* 0x00000024cece7c23 */ /* 0x100fe20008000808 */
[--C-:B------:R-:W-:Y:S01]  /*15b10*/  FFMA R207, R207, UR36, -R8.reuse ;  /* 0x00000024cfcf7c23 */ /* 0x100fe20008000808 */
        /* <DEDUP_REMOVED lines=8> */
[----:B------:R-:W-:Y:S01]  /*15ba0*/  FMUL R210, R210, 1.4426950216293334961 ;  /* 0x3fb8aa3bd2d27820 */ /* 0x000fe20000400000 */
[----:B------:R-:W-:Y:S01]  /*15bb0*/  FMUL R211, R211, 1.4426950216293334961 ;  /* 0x3fb8aa3bd3d37820 */ /* 0x000fe20000400000 */
[----:B------:R-:W-:Y:S01]  /*15bc0*/  FMUL R214, R214, 1.4426950216293334961 ;  /* 0x3fb8aa3bd6d67820 */ /* 0x000fe20000400000 */
[----:B------:R-:W-:Y:S01]  /*15bd0*/  FMUL R215, R215, 1.4426950216293334961 ;  /* 0x3fb8aa3bd7d77820 */ /* 0x000fe20000400000 */
[--C-:B------:R-:W-:Y:S01]  /*15be0*/  FFMA R200, R200, UR36, -R7.reuse ;  /* 0x00000024c8c87c23 */ /* 0x100fe20008000807 */
[--C-:B------:R-:W-:Y:S01]  /*15bf0*/  FFMA R201, R201, UR36, -R7.reuse ;  /* 0x00000024c9c97c23 */ /* 0x100fe20008000807 */
[--C-:B------:R-:W-:Y:S01]  /*15c00*/  FFMA R204, R204, UR36, -R7.reuse ;  /* 0x00000024cccc7c23 */ /* 0x100fe20008000807 */
[--C-:B------:R-:W-:Y:S01]  /*15c10*/  FFMA R205, R205, UR36, -R7.reuse ;  /* 0x00000024cdcd7c23 */ /* 0x100fe20008000807 */
[--C-:B------:R-:W-:Y:S01]  /*15c20*/  FFMA R208, R208, UR36, -R7.reuse ;  /* 0x00000024d0d07c23 */ /* 0x100fe20008000807 */
[--C-:B------:R-:W-:Y:S01]  /*15c30*/  FFMA R209, R209, UR36, -R7.reuse ;  /* 0x00000024d1d17c23 */ /* 0x100fe20008000807 */
[----:B0-----:R-:W-:Y:S01]  /*15c40*/  FMNMX R5, R0, R5, !PT ;  /* 0x0000000500057209 */ /* 0x001fe20007800000 */
        /* <DEDUP_REMOVED lines=10> */
[----:B------:R-:W-:Y:S01]  /*15cf0*/  MUFU.EX2 R202, R202 ;  /* 0x000000ca00ca7308 */ /* 0x000fe20000000800 */
[----:B------:R-:W-:-:S07]  /*15d00*/  IMAD.MOV.U32 R243, RZ, RZ, R250 ;  /* 0x000000fffff37224 */ /* 0x000fce00078e00fa */
[----:B------:R-:W0:Y:S01]  /*15d10*/  MUFU.EX2 R203, R203 ;  /* 0x000000cb00cb7308 */ /* 0x000e220000000800 */
[----:B-----5:R-:W-:Y:S02]  /*15d20*/  FMNMX R6, R6, R219, !PT ;  /* 0x000000db06067209 */ /* 0x020fe40007800000 */
[----:B--2---:R-:W-:-:S03]  /*15d30*/  FMNMX R5, R5, R16, !PT ;  /* 0x0000001005057209 */ /* 0x004fc60007800000 */
[--C-:B------:R-:W-:Y:S01]  /*15d40*/  FFMA R154, R154, UR36, -R6.reuse ;  /* 0x000000249a9a7c23 */ /* 0x100fe20008000806 */
[--C-:B------:R-:W-:Y:S01]  /*15d50*/  FFMA R155, R155, UR36, -R6.reuse ;  /* 0x000000249b9b7c23 */ /* 0x100fe20008000806 */
[--C-:B------:R-:W-:Y:S01]  /*15d60*/  FFMA R158, R158, UR36, -R6.reuse ;  /* 0x000000249e9e7c23 */ /* 0x100fe20008000806 */
[--C-:B------:R-:W-:Y:S01]  /*15d70*/  FFMA R159, R159, UR36, -R6.reuse ;  /* 0x000000249f9f7c23 */ /* 0x100fe20008000806 */
[--C-:B------:R-:W-:Y:S01]  /*15d80*/  FFMA R166, R166, UR36, -R6.reuse ;  /* 0x00000024a6a67c23 */ /* 0x100fe20008000806 */
[----:B------:R-:W-:Y:S01]  /*15d90*/  FFMA R167, R167, UR36, -R6 ;  /* 0x00000024a7a77c23 */ /* 0x000fe20008000806 */
[----:B------:R-:W-:Y:S01]  /*15da0*/  MUFU.EX2 R206, R206 ;  /* 0x000000ce00ce7308 */ /* 0x000fe20000000800 */
[----:B------:R-:W-:Y:S01]  /*15db0*/  FMUL R154, R154, 1.4426950216293334961 ;  /* 0x3fb8aa3b9a9a7820 */ /* 0x000fe20000400000 */
[----:B------:R-:W-:Y:S01]  /*15dc0*/  FMUL R155, R155, 1.4426950216293334961 ;  /* 0x3fb8aa3b9b9b7820 */ /* 0x000fe20000400000 */
[----:B------:R-:W-:Y:S01]  /*15dd0*/  FMUL R158, R158, 1.4426950216293334961 ;  /* 0x3fb8aa3b9e9e7820 */ /* 0x000fe20000400000 */
[----:B------:R-:W-:Y:S01]  /*15de0*/  FMUL R159, R159, 1.4426950216293334961 ;  /* 0x3fb8aa3b9f9f7820 */ /* 0x000fe20000400000 */
[--C-:B------:R-:W-:Y:S01]  /*15df0*/  FFMA R152, R152, UR36, -R5.reuse ;  /* 0x0000002498987c23 */ /* 0x100fe20008000805 */
[--C-:B------:R-:W-:Y:S01]  /*15e00*/  FFMA R153, R153, UR36, -R5.reuse ;  /* 0x0000002499997c23 */ /* 0x100fe20008000805 */
[--C-:B------:R-:W-:Y:S01]  /*15e10*/  FFMA R156, R156, UR36, -R5.reuse ;  /* 0x000000249c9c7c23 */ /* 0x100fe20008000805 */
[----:B------:R-:W1:Y:S01]  /*15e20*/  MUFU.EX2 R207, R207 ;  /* 0x000000cf00cf7308 */ /* 0x000e620000000800 */
[--C-:B------:R-:W-:Y:S01]  /*15e30*/  FFMA R157, R157, UR36, -R5.reuse ;  /* 0x000000249d9d7c23 */ /* 0x100fe20008000805 */
[----:B------:R-:W-:Y:S01]  /*15e40*/  FMUL R166, R166, 1.4426950216293334961 ;  /* 0x3fb8aa3ba6a67820 */ /* 0x000fe20000400000 */
[----:B------:R-:W-:Y:S01]  /*15e50*/  FMUL R167, R167, 1.4426950216293334961 ;  /* 0x3fb8aa3ba7a77820 */ /* 0x000fe20000400000 */
[----:B------:R-:W-:-:S04]  /*15e60*/  FFMA R164, R164, UR36, -R5 ;  /* 0x00000024a4a47c23 */ /* 0x000fc80008000805 */
[----:B------:R-:W-:Y:S01]  /*15e70*/  MUFU.EX2 R210, R210 ;  /* 0x000000d200d27308 */ /* 0x000fe20000000800 */
[----:B------:R-:W-:Y:S01]  /*15e80*/  FFMA R165, R165, UR36, -R5 ;  /* 0x00000024a5a57c23 */ /* 0x000fe20008000805 */
[----:B------:R-:W-:Y:S01]  /*15e90*/  FMUL R152, R152, 1.4426950216293334961 ;  /* 0x3fb8aa3b98987820 */ /* 0x000fe20000400000 */
[----:B------:R-:W-:-:S05]  /*15ea0*/  FMUL R153, R153, 1.4426950216293334961 ;  /* 0x3fb8aa3b99997820 */ /* 0x000fca0000400000 */
[----:B------:R-:W2:Y:S01]  /*15eb0*/  MUFU.EX2 R211, R211 ;  /* 0x000000d300d37308 */ /* 0x000ea20000000800 */
[----:B------:R-:W-:Y:S01]  /*15ec0*/  FMUL R156, R156, 1.4426950216293334961 ;  /* 0x3fb8aa3b9c9c7820 */ /* 0x000fe20000400000 */
[----:B------:R-:W-:-:S06]  /*15ed0*/  FMUL R157, R157, 1.4426950216293334961 ;  /* 0x3fb8aa3b9d9d7820 */ /* 0x000fcc0000400000 */
[----:B------:R-:W-:Y:S08]  /*15ee0*/  MUFU.EX2 R214, R214 ;  /* 0x000000d600d67308 */ /* 0x000ff00000000800 */
[----:B------:R-:W3:Y:S01]  /*15ef0*/  MUFU.EX2 R215, R215 ;  /* 0x000000d700d77308 */ /* 0x000ee20000000800 */
[----:B------:R-:W-:Y:S02]  /*15f00*/  IMAD.MOV.U32 R250, RZ, RZ, R17 ;  /* 0x000000fffffa7224 */ /* 0x000fe400078e0011 */
[----:B------:R-:W-:Y:S01]  /*15f10*/  FMUL R164, R164, 1.4426950216293334961 ;  /* 0x3fb8aa3ba4a47820 */ /* 0x000fe20000400000 */
[----:B------:R-:W-:-:S04]  /*15f20*/  FMUL R165, R165, 1.4426950216293334961 ;  /* 0x3fb8aa3ba5a57820 */ /* 0x000fc80000400000 */
[----:B------:R-:W-:Y:S08]  /*15f30*/  MUFU.EX2 R200, R200 ;  /* 0x000000c800c87308 */ /* 0x000ff00000000800 */
[----:B------:R-:W4:Y:S08]  /*15f40*/  MUFU.EX2 R201, R201 ;  /* 0x000000c900c97308 */ /* 0x000f300000000800 */
[----:B------:R-:W-:Y:S08]  /*15f50*/  MUFU.EX2 R204, R204 ;  /* 0x000000cc00cc7308 */ /* 0x000ff00000000800 */
[----:B------:R-:W5:Y:S08]  /*15f60*/  MUFU.EX2 R205, R205 ;  /* 0x000000cd00cd7308 */ /* 0x000f700000000800 */
[----:B------:R-:W-:Y:S08]  /*15f70*/  MUFU.EX2 R208, R208 ;  /* 0x000000d000d07308 */ /* 0x000ff00000000800 */
[----:B------:R-:W5:Y:S08]  /*15f80*/  MUFU.EX2 R209, R209 ;  /* 0x000000d100d17308 */ /* 0x000f700000000800 */
[----:B------:R-:W-:Y:S08]  /*15f90*/  MUFU.EX2 R212, R212 ;  /* 0x000000d400d47308 */ /* 0x000ff00000000800 */
[----:B------:R-:W5:Y:S08]  /*15fa0*/  MUFU.EX2 R213, R213 ;  /* 0x000000d500d57308 */ /* 0x000f700000000800 */
[----:B------:R-:W-:Y:S08]  /*15fb0*/  MUFU.EX2 R21, R155 ;  /* 0x0000009b00157308 */ /* 0x000ff00000000800 */
[----:B------:R-:W-:Y:S08]  /*15fc0*/  MUFU.EX2 R22, R158 ;  /* 0x0000009e00167308 */ /* 0x000ff00000000800 */
[----:B------:R-:W-:Y:S01]  /*15fd0*/  MUFU.EX2 R23, R159 ;  /* 0x0000009f00177308 */ /* 0x000fe20000000800 */
[----:B------:R-:W-:-:S07]  /*15fe0*/  UMOV UR42, UR10 ;  /* 0x0000000a002a7c82 */ /* 0x000fce0008000000 */
[----:B------:R-:W-:Y:S01]  /*15ff0*/  MUFU.EX2 R166, R166 ;  /* 0x000000a600a67308 */ /* 0x000fe20000000800 */
[----:B------:R-:W-:-:S07]  /*16000*/  R2UR UR10, R10 ;  /* 0x000000000a0a72ca */ /* 0x000fce00000e0000 */
[----:B------:R-:W-:Y:S08]  /*16010*/  MUFU.EX2 R167, R167 ;  /* 0x000000a700a77308 */ /* 0x000ff00000000800 */
[----:B------:R-:W-:Y:S08]  /*16020*/  MUFU.EX2 R20, R152 ;  /* 0x0000009800147308 */ /* 0x000ff00000000800 */
[----:B------:R-:W-:Y:S08]  /*16030*/  MUFU.EX2 R17, R153 ;  /* 0x0000009900117308 */ /* 0x000ff00000000800 */
[----:B------:R-:W-:Y:S01]  /*16040*/  MUFU.EX2 R18, R156 ;  /* 0x0000009c00127308 */ /* 0x000fe20000000800 */
[----:B------:R-:W-:-:S07]  /*16050*/  WARPGROUP.DEPBAR.LE gsb0, 0x0 ;  /* 0x00008000000079c5 */ /* 0x000fce0000010000 */
[----:B------:R-:W5:Y:S08]  /*16060*/  MUFU.EX2 R184, R154 ;  /* 0x0000009a00b87308 */ /* 0x000f700000000800 */
[----:B------:R-:W5:Y:S01]  /*16070*/  MUFU.EX2 R19, R157 ;  /* 0x0000009d00137308 */ /* 0x000f620000000800 */
[----:B0-----:R-:W-:Y:S02]  /*16080*/  F2FP.SATFINITE.E4M3.F32.PACK_AB_MERGE_C R2, R203, R202, RZ ;  /* 0x000000cacb02723e */ /* 0x001fe400048070ff */
[----:B-1----:R-:W-:-:S02]  /*16090*/  F2FP.SATFINITE.E4M3.F32.PACK_AB_MERGE_C R0, R207, R206, RZ ;  /* 0x000000cecf00723e */ /* 0x002fc400048070ff */
[----:B--2---:R-:W-:-:S03]  /*160a0*/  F2FP.SATFINITE.E4M3.F32.PACK_AB_MERGE_C R10, R211, R210, RZ ;  /* 0x000000d2d30a723e */ /* 0x004fc600048070ff */
[----:B------:R-:W-:Y:S01]  /*160b0*/  MUFU.EX2 R164, R164 ;  /* 0x000000a400a47308 */ /* 0x000fe20000000800 */
[----:B---3--:R-:W-:-:S07]  /*160c0*/  F2FP.SATFINITE.E4M3.F32.PACK_AB_MERGE_C R9, R215, R214, RZ ;  /* 0x000000d6d709723e */ /* 0x008fce00048070ff */
[----:B------:R-:W0:Y:S01]  /*160d0*/  MUFU.EX2 R165, R165 ;  /* 0x000000a500a57308 */ /* 0x000e220000000800 */
[----:B------:R-:W-:Y:S01]  /*160e0*/  IMAD.MOV.U32 R246, RZ, RZ, R13 ;  /* 0x000000fffff67224 */ /* 0x000fe200078e000d */
[----:B----4-:R-:W-:Y:S02]  /*160f0*/  F2FP.SATFINITE.E4M3.F32.PACK_AB_MERGE_C R2, R201, R200, R2 ;  /* 0x000000c8c902723e */ /* 0x010fe40004807002 */
[----:B-----5:R-:W-:Y:S02]  /*16100*/  F2FP.SATFINITE.E4M3.F32.PACK_AB_MERGE_C R0, R205, R204, R0 ;  /* 0x000000cccd00723e */ /* 0x020fe40004807000 */
[----:B------:R-:W-:Y:S02]  /*16110*/  F2FP.SATFINITE.E4M3.F32.PACK_AB_MERGE_C R10, R209, R208, R10 ;  /* 0x000000d0d10a723e */ /* 0x000fe4000480700a */
[----:B------:R-:W-:Y:S01]  /*16120*/  F2FP.SATFINITE.E4M3.F32.PACK_AB_MERGE_C R9, R213, R212, R9 ;  /* 0x000000d4d509723e */ /* 0x000fe20004807009 */
[----:B------:R-:W-:Y:S01]  /*16130*/  UMOV UR43, UR11 ;  /* 0x0000000b002b7c82 */ /* 0x000fe20008000000 */
[----:B------:R-:W-:-:S02]  /*16140*/  F2FP.SATFINITE.E4M3.F32.PACK_AB_MERGE_C R13, R21, R184, RZ ;  /* 0x000000b8150d723e */ /* 0x000fc400048070ff */
[----:B------:R-:W-:Y:S02]  /*16150*/  F2FP.SATFINITE.E4M3.F32.PACK_AB_MERGE_C R14, R23, R22, RZ ;  /* 0x00000016170e723e */ /* 0x000fe400048070ff */
[----:B------:R-:W-:Y:S02]  /*16160*/  R2UR UR11, R11 ;  /* 0x000000000b0b72ca */ /* 0x000fe400000e0000 */
[----:B------:R-:W-:Y:S02]  /*16170*/  SEL R11, R2, R0, !P0 ;  /* 0x00000000020b7207 */ /* 0x000fe40004000000 */
[----:B------:R-:W-:Y:S02]  /*16180*/  SEL R153, R0, R2, !P0 ;  /* 0x0000000200997207 */ /* 0x000fe40004000000 */
[----:B------:R-:W-:Y:S02]  /*16190*/  SEL R12, R10, R9, !P0 ;  /* 0x000000090a0c7207 */ /* 0x000fe40004000000 */
[----:B------:R-:W-:-:S02]  /*161a0*/  SEL R155, R9, R10, !P0 ;  /* 0x0000000a099b7207 */ /* 0x000fc40004000000 */
[----:B------:R-:W-:Y:S02]  /*161b0*/  F2FP.SATFINITE.E4M3.F32.PACK_AB_MERGE_C R2, R17, R20, R13 ;  /* 0x000000141102723e */ /* 0x000fe4000480700d */
[----:B------:R-:W-:Y:S02]  /*161c0*/  F2FP.SATFINITE.E4M3.F32.PACK_AB_MERGE_C R0, R19, R18, R14 ;  /* 0x000000121300723e */ /* 0x000fe4000480700e */
[----:B------:R-:W-:Y:S02]  /*161d0*/  F2FP.SATFINITE.E4M3.F32.PACK_AB_MERGE_C R9, R167, R166, RZ ;  /* 0x000000a6a709723e */ /* 0x000fe400048070ff */
[----:B------:R-:W-:Y:S02]  /*161e0*/  SEL R13, R2, R0, !P0 ;  /* 0x00000000020d7207 */ /* 0x000fe40004000000 */
[----:B------:R-:W-:Y:S01]  /*161f0*/  SEL R157, R0, R2, !P0 ;  /* 0x00000002009d7207 */ /* 0x000fe20004000000 */
[----:B------:R-:W-:Y:S01]  /*16200*/  SHFL.IDX PT, R153, R153, R218, 0x1f ;  /* 0x00001fda99997589 */ /* 0x000fe200000e0000 */
[----:B0-----:R-:W-:-:S03]  /*16210*/  F2FP.SATFINITE.E4M3.F32.PACK_AB_MERGE_C R0, R165, R164, R9 ;  /* 0x000000a4a500723e */ /* 0x001fc60004807009 */
[----:B------:R-:W0:Y:S04]  /*16220*/  SHFL.IDX PT, R2, R11, R252, 0x1f ;  /* 0x00001ffc0b027589 */ /* 0x000e2800000e0000 */
[----:B------:R-:W-:Y:S04]  /*16230*/  SHFL.IDX PT, R9, R12, R252, 0x1f ;  /* 0x00001ffc0c097589 */ /* 0x000fe800000e0000 */
[----:B------:R-:W1:Y:S01]  /*16240*/  SHFL.IDX PT, R155, R155, R218, 0x1f ;  /* 0x00001fda9b9b7589 */ /* 0x000e6200000e0000 */
[C-C-:B0-----:R-:W-:Y:S02]  /*16250*/  PRMT R152, R2.reuse, R217, R153.reuse ;  /* 0x000000d902987216 */ /* 0x141fe40000000099 */
[----:B------:R-:W-:-:S02]  /*16260*/  PRMT R153, R2, R216, R153 ;  /* 0x000000d802997216 */ /* 0x000fc40000000099 */
[C-C-:B-1----:R-:W-:Y:S02]  /*16270*/  PRMT R154, R9.reuse, R217, R155.reuse ;  /* 0x000000d9099a7216 */ /* 0x142fe4000000009b */
[----:B------:R-:W-:-:S04]  /*16280*/  PRMT R155, R9, R216, R155 ;  /* 0x000000d8099b7216 */ /* 0x000fc8000000009b */
[----:B------:R-:W-:-:S06]  /*16290*/  WARPGROUP.ARRIVE ;  /* 0x00000000000079c5 */ /* 0x000fcc0000000000 */
[----:B------:R-:W-:Y:S03]  /*162a0*/  QGMMA.64x256x32.F32.E4M3.E4M3 R24, R152, gdesc[UR8], R24, gsb0 ;  /* 0x03e0000898187df3 */ /* 0x000fe60008000818 */
[----:B------:R-:W-:Y:S02]  /*162b0*/  WARPGROUP.DEPBAR.LE gsb0, 0x0 ;  /* 0x00008000000079c5 */ /* 0x000fe40000010000 */
[----:B------:R-:W-:Y:S04]  /*162c0*/  STL.64 [R1], R24 ;  /* 0x0000001801007387 */ /* 0x000fe80000100a00 */
        /* <DEDUP_REMOVED lines=63> */
[----:B0-----:R-:W2:Y:S04]  /*166c0*/  LDL.LU.64 R150, [R1+0xc80] ;  /* 0x000c800001967983 */ /* 0x001ea80000300a00 */
[----:B------:R-:W3:Y:S04]  /*166d0*/  LDL.LU.64 R148, [R1+0xc78] ;  /* 0x000c780001947983 */ /* 0x000ee80000300a00 */
[----:B------:R-:W4:Y:S04]  /*166e0*/  LDL.LU.64 R146, [R1+0xc70] ;  /* 0x000c700001927983 */ /* 0x000f280000300a00 */
[----:B------:R-:W5:Y:S04]  /*166f0*/  LDL.LU.64 R144, [R1+0xc68] ;  /* 0x000c680001907983 */ /* 0x000f680000300a00 */
[----:B------:R-:W2:Y:S04]  /*16700*/  LDL.LU.64 R142, [R1+0xc60] ;  /* 0x000c6000018e7983 */ /* 0x000ea80000300a00 */
[----:B------:R-:W4:Y:S04]  /*16710*/  LDL.LU.64 R140, [R1+0xc58] ;  /* 0x000c5800018c7983 */ /* 0x000f280000300a00 */
        /* <DEDUP_REMOVED lines=52> */
[----:B------:R-:W2:Y:S01]  /*16a60*/  LDL.LU.64 R34, [R1+0xab0] ;  /* 0x000ab00001227983 */ /* 0x000ea20000300a00 */
[----:B------:R-:W-:-:S03]  /*16a70*/  UMOV UR47, UR11 ;  /* 0x0000000b002f7c82 */ /* 0x000fc60008000000 */
[----:B------:R-:W4:Y:S01]  /*16a80*/  LDL.LU.64 R32, [R1+0xaa8] ;  /* 0x000aa80001207983 */ /* 0x000f220000300a00 */
[----:B------:R-:W-:-:S03]  /*16a90*/  UMOV UR46, UR10 ;  /* 0x0000000a002e7c82 */ /* 0x000fc60008000000 */
[----:B------:R-:W2:Y:S04]  /*16aa0*/  LDL.LU.64 R30, [R1+0xaa0] ;  /* 0x000aa000011e7983 */ /* 0x000ea80000300a00 */
[----:B------:R-:W4:Y:S04]  /*16ab0*/  LDL.LU.64 R28, [R1+0xa98] ;  /* 0x000a9800011c7983 */ /* 0x000f280000300a00 */
[----:B------:R-:W2:Y:S04]  /*16ac0*/  LDL.LU.64 R26, [R1+0xa90] ;  /* 0x000a9000011a7983 */ /* 0x000ea80000300a00 */
[----:B------:R-:W4:Y:S01]  /*16ad0*/  LDL.LU.64 R24, [R1+0xa88] ;  /* 0x000a880001187983 */ /* 0x000f220000300a00 */
[----:B---3--:R-:W-:-:S02]  /*16ae0*/  R2UR UR9, R148 ;  /* 0x00000000940972ca */ /* 0x008fc400000e0000 */
[----:B------:R-:W-:Y:S02]  /*16af0*/  R2UR UR8, R149 ;  /* 0x00000000950872ca */ /* 0x000fe400000e0000 */
[----:B-----5:R-:W-:Y:S02]  /*16b00*/  R2UR UR11, R144 ;  /* 0x00000000900b72ca */ /* 0x020fe400000e0000 */
[----:B------:R-:W3:Y:S01]  /*16b10*/  LDL.LU R144, [R1+0xa84] ;  /* 0x000a840001907983 */ /* 0x000ee20000300800 */
[----:B------:R-:W-:-:S03]  /*16b20*/  R2UR UR10, R145 ;  /* 0x00000000910a72ca */ /* 0x000fc600000e0000 */
[----:B------:R-:W5:Y:S04]  /*16b30*/  LDL.LU R145, [R1+0xa80] ;  /* 0x000a800001917983 */ /* 0x000f680000300800 */
[----:B------:R-:W5:Y:S04]  /*16b40*/  LDL.LU R148, [R1+0xa7c] ;  /* 0x000a7c0001947983 */ /* 0x000f680000300800 */
[----:B------:R-:W5:Y:S01]  /*16b50*/  LDL.LU R149, [R1+0xa78] ;  /* 0x000a780001957983 */ /* 0x000f620000300800 */
[--C-:B------:R-:W-:Y:S01]  /*16b60*/  FFMA R162, R162, UR36, -R6.reuse ;  /* 0x00000024a2a27c23 */ /* 0x100fe20008000806 */
[--C-:B------:R-:W-:Y:S01]  /*16b70*/  FFMA R163, R163, UR36, -R6.reuse ;  /* 0x00000024a3a37c23 */ /* 0x100fe20008000806 */
[--C-:B------:R-:W-:Y:S01]  /*16b80*/  FFMA R160, R160, UR36, -R5.reuse ;  /* 0x00000024a0a07c23 */ /* 0x100fe20008000805 */
[--C-:B------:R-:W-:Y:S01]  /*16b90*/  FFMA R161, R161, UR36, -R5.reuse ;  /* 0x00000024a1a17c23 */ /* 0x100fe20008000805 */
[----:B------:R-:W-:Y:S01]  /*16ba0*/  FMUL R162, R162, 1.4426950216293334961 ;  /* 0x3fb8aa3ba2a27820 */ /* 0x000fe20000400000 */
[----:B------:R-:W-:Y:S01]  /*16bb0*/  FMUL R163, R163, 1.4426950216293334961 ;  /* 0x3fb8aa3ba3a37820 */ /* 0x000fe20000400000 */
[----:B------:R-:W-:Y:S01]  /*16bc0*/  FMUL R160, R160, 1.4426950216293334961 ;  /* 0x3fb8aa3ba0a07820 */ /* 0x000fe20000400000 */
[----:B------:R-:W-:Y:S01]  /*16bd0*/  FMUL R161, R161, 1.4426950216293334961 ;  /* 0x3fb8aa3ba1a17820 */ /* 0x000fe20000400000 */
[--C-:B------:R-:W-:Y:S01]  /*16be0*/  FFMA R170, R170, UR36, -R6.reuse ;  /* 0x00000024aaaa7c23 */ /* 0x100fe20008000806 */
[--C-:B------:R-:W-:Y:S01]  /*16bf0*/  FFMA R171, R171, UR36, -R6.reuse ;  /* 0x00000024abab7c23 */ /* 0x100fe20008000806 */
[----:B------:R-:W-:Y:S01]  /*16c00*/  MUFU.EX2 R162, R162 ;  /* 0x000000a200a27308 */ /* 0x000fe20000000800 */
[--C-:B------:R-:W-:Y:S01]  /*16c10*/  FFMA R174, R174, UR36, -R6.reuse ;  /* 0x00000024aeae7c23 */ /* 0x100fe20008000806 */
[--C-:B------:R-:W-:Y:S01]  /*16c20*/  FFMA R175, R175, UR36, -R6.reuse ;  /* 0x00000024afaf7c23 */ /* 0x100fe20008000806 */
[--C-:B------:R-:W-:Y:S01]  /*16c30*/  FFMA R182, R182, UR36, -R6.reuse ;  /* 0x00000024b6b67c23 */ /* 0x100fe20008000806 */
[--C-:B------:R-:W-:Y:S01]  /*16c40*/  FFMA R183, R183, UR36, -R6.reuse ;  /* 0x00000024b7b77c23 */ /* 0x100fe20008000806 */
[--C-:B------:R-:W-:Y:S01]  /*16c50*/  FFMA R168, R168, UR36, -R5.reuse ;  /* 0x00000024a8a87c23 */ /* 0x100fe20008000805 */
[--C-:B------:R-:W-:Y:S01]  /*16c60*/  FFMA R169, R169, UR36, -R5.reuse ;  /* 0x00000024a9a97c23 */ /* 0x100fe20008000805 */
[--C-:B------:R-:W-:Y:S01]  /*16c70*/  FFMA R172, R172, UR36, -R5.reuse ;  /* 0x00000024acac7c23 */ /* 0x100fe20008000805 */
[----:B------:R-:W0:Y:S01]  /*16c80*/  MUFU.EX2 R163, R163 ;  /* 0x000000a300a37308 */ /* 0x000e220000000800 */
[----:B------:R-:W-:Y:S01]  /*16c90*/  FFMA R173, R173, UR36, -R5 ;  /* 0x00000024adad7c23 */ /* 0x000fe20008000805 */
[--C-:B------:R-:W-:Y:S01]  /*16ca0*/  FFMA R178, R178, UR36, -R6.reuse ;  /* 0x00000024b2b27c23 */ /* 0x100fe20008000806 */
[----:B------:R-:W-:Y:S01]  /*16cb0*/  FFMA R179, R179, UR36, -R6 ;  /* 0x00000024b3b37c23 */ /* 0x000fe20008000806 */
[----:B------:R-:W-:Y:S04]  /*16cc0*/  SHFL.IDX PT, R157, R157, R218, 0x1f ;  /* 0x00001fda9d9d7589 */ /* 0x000fe800000e0000 */
[----:B------:R-:W-:Y:S01]  /*16cd0*/  MUFU.EX2 R160, R160 ;  /* 0x000000a000a07308 */ /* 0x000fe20000000800 */
[----:B------:R-:W-:Y:S01]  /*16ce0*/  FADD R2, -R5, R16 ;  /* 0x0000001005027221 */ /* 0x000fe20000000100 */
[----:B------:R-:W-:-:S02]  /*16cf0*/  IMAD.MOV.U32 R240, RZ, RZ, R15 ;  /* 0x000000fffff07224 */ /* 0x000fc400078e000f */
[--C-:B------:R-:W-:Y:S01]  /*16d00*/  FFMA R180, R180, UR36, -R5.reuse ;  /* 0x00000024b4b47c23 */ /* 0x100fe20008000805 */
[--C-:B------:R-:W-:Y:S01]  /*16d10*/  FFMA R181, R181, UR36, -R5.reuse ;  /* 0x00000024b5b57c23 */ /* 0x100fe20008000805 */
[--C-:B------:R-:W-:Y:S01]  /*16d20*/  FFMA R176, R176, UR36, -R5.reuse ;  /* 0x00000024b0b07c23 */ /* 0x100fe20008000805 */
[----:B------:R-:W-:Y:S01]  /*16d30*/  FFMA R177, R177, UR36, -R5 ;  /* 0x00000024b1b17c23 */ /* 0x000fe20008000805 */
[----:B------:R-:W5:Y:S01]  /*16d40*/  LDL R185, [R1+0xa6c] ;  /* 0x000a6c0001b97983 */ /* 0x000f620000100800 */
[----:B------:R-:W1:Y:S01]  /*16d50*/  MUFU.EX2 R161, R161 ;  /* 0x000000a100a17308 */ /* 0x000e620000000800 */
[----:B0-----:R-:W-:Y:S01]  /*16d60*/  F2FP.SATFINITE.E4M3.F32.PACK_AB_MERGE_C R10, R163, R162, RZ ;  /* 0x000000a2a30a723e */ /* 0x001fe200048070ff */
        /* <DEDUP_REMOVED lines=15> */
[----:B-1----:R-:W-:Y:S01]  /*16e60*/  F2FP.SATFINITE.E4M3.F32.PACK_AB_MERGE_C R10, R161, R160, R10 ;  /* 0x000000a0a10a723e */ /* 0x002fe2000480700a */
[----:B------:R-:W-:Y:S01]  /*16e70*/  FMUL R2, R2, 1.4426950216293334961 ;  /* 0x3fb8aa3b02027820 */ /* 0x000fe20000400000 */
[----:B------:R-:W-:-:S02]  /*16e80*/  UIADD3 UR61, UR61, 0x40, URZ ;  /* 0x000000403d3d7890 */ /* 0x000fc4000fffe03f */
[----:B------:R-:W-:Y:S01]  /*16e90*/  SEL R11, R10, R0, !P0 ;  /* 0x000000000a0b7207 */ /* 0x000fe20004000000 */
[----:B------:R-:W-:Y:S01]  /*16ea0*/  ULDC UR36, c[0x0][0x254] ;  /* 0x0000950000247ab9 */ /* 0x000fe20000000800 */
[----:B------:R-:W-:-:S04]  /*16eb0*/  SEL R159, R0, R10, !P0 ;  /* 0x0000000a009f7207 */ /* 0x000fc80004000000 */
[----:B------:R-:W-:Y:S04]  /*16ec0*/  SHFL.IDX PT, R11, R11, R252, 0x1f ;  /* 0x00001ffc0b0b7589 */ /* 0x000fe800000e0000 */
[----:B------:R-:W0:Y:S04]  /*16ed0*/  SHFL.IDX PT, R159, R159, R218, 0x1f ;  /* 0x00001fda9f9f7589 */ /* 0x000e2800000e0000 */
[----:B------:R-:W1:Y:S01]  /*16ee0*/  SHFL.IDX PT, R10, R13, R252, 0x1f ;  /* 0x00001ffc0d0a7589 */ /* 0x000e6200000e0000 */
[----:B------:R-:W-:Y:S01]  /*16ef0*/  MUFU.EX2 R170, R170 ;  /* 0x000000aa00aa7308 */ /* 0x000fe20000000800 */
[----:B------:R-:W-:-:S07]  /*16f00*/  FMUL R177, R177, 1.4426950216293334961 ;  /* 0x3fb8aa3bb1b17820 */ /* 0x000fce0000400000 */
[----:B------:R-:W1:Y:S08]  /*16f10*/  MUFU.EX2 R171, R171 ;  /* 0x000000ab00ab7308 */ /* 0x000e700000000800 */
[----:B------:R-:W-:Y:S08]  /*16f20*/  MUFU.EX2 R174, R174 ;  /* 0x000000ae00ae7308 */ /* 0x000ff00000000800 */
        /* <DEDUP_REMOVED lines=8> */
[----:B------:R-:W1:Y:S01]  /*16fb0*/  MUFU.EX2 R179, R179 ;  /* 0x000000b300b37308 */ /* 0x000e620000000800 */
[----:B0-----:R-:W-:-:S07]  /*16fc0*/  PRMT R158, R11, R217, R159 ;  /* 0x000000d90b9e7216 */ /* 0x001fce000000009f */
[----:B------:R-:W-:Y:S08]  /*16fd0*/  MUFU.EX2 R180, R180 ;  /* 0x000000b400b47308 */ /* 0x000ff00000000800 */
[----:B------:R-:W0:Y:S01]  /*16fe0*/  MUFU.EX2 R181, R181 ;  /* 0x000000b500b57308 */ /* 0x000e220000000800 */
[----:B------:R-:W-:-:S07]  /*16ff0*/  PRMT R159, R11, R216, R159 ;  /* 0x000000d80b9f7216 */ /* 0x000fce000000009f */
[----:B------:R-:W-:Y:S08]  /*17000*/  MUFU.EX2 R176, R176 ;  /* 0x000000b000b07308 */ /* 0x000ff00000000800 */
[----:B------:R-:W0:Y:S01]  /*17010*/  MUFU.EX2 R177, R177 ;  /* 0x000000b100b17308 */ /* 0x000e220000000800 */
[----:B-1----:R-:W-:Y:S02]  /*17020*/  F2FP.SATFINITE.E4M3.F32.PACK_AB_MERGE_C R12, R171, R170, RZ ;  /* 0x000000aaab0c723e */ /* 0x002fe400048070ff */
[----:B------:R-:W-:-:S02]  /*17030*/  F2FP.SATFINITE.E4M3.F32.PACK_AB_MERGE_C R11, R175, R174, RZ ;  /* 0x000000aeaf0b723e */ /* 0x000fc400048070ff */
[C-C-:B------:R-:W-:Y:S02]  /*17040*/  PRMT R156, R10.reuse, R217, R157.reuse ;  /* 0x000000d90a9c7216 */ /* 0x140fe4000000009d */
[----:B------:R-:W-:Y:S02]  /*17050*/  PRMT R157, R10, R216, R157 ;  /* 0x000000d80a9d7216 */ /* 0x000fe4000000009d */
[----:B------:R-:W-:Y:S02]  /*17060*/  F2FP.SATFINITE.E4M3.F32.PACK_AB_MERGE_C R9, R183, R182, RZ ;  /* 0x000000b6b709723e */ /* 0x000fe400048070ff */
[----:B------:R-:W-:Y:S02]  /*17070*/  F2FP.SATFINITE.E4M3.F32.PACK_AB_MERGE_C R12, R15, R14, R12 ;  /* 0x0000000e0f0c723e */ /* 0x000fe4000480700c */
[----:B------:R-:W-:Y:S02]  /*17080*/  F2FP.SATFINITE.E4M3.F32.PACK_AB_MERGE_C R11, R173, R16, R11 ;  /* 0x00000010ad0b723e */ /* 0x000fe4000480700b */
[----:B------:R-:W-:-:S02]  /*17090*/  F2FP.SATFINITE.E4M3.F32.PACK_AB_MERGE_C R10, R179, R178, RZ ;  /* 0x000000b2b30a723e */ /* 0x000fc400048070ff */
[----:B0-----:R-:W-:Y:S02]  /*170a0*/  F2FP.SATFINITE.E4M3.F32.PACK_AB_MERGE_C R9, R181, R180, R9 ;  /* 0x000000b4b509723e */ /* 0x001fe40004807009 */
[----:B------:R-:W-:Y:S02]  /*170b0*/  SEL R153, R11, R12, !P0 ;  /* 0x0000000c0b997207 */ /* 0x000fe40004000000 */
[----:B------:R-:W-:Y:S02]  /*170c0*/  F2FP.SATFINITE.E4M3.F32.PACK_AB_MERGE_C R10, R177, R176, R10 ;  /* 0x000000b0b10a723e */ /* 0x000fe4000480700a */
[----:B------:R-:W-:Y:S01]  /*170d0*/  SEL R13, R12, R11, !P0 ;  /* 0x0000000b0c0d7207 */ /* 0x000fe20004000000 */
[----:B------:R-:W-:Y:S01]  /*170e0*/  FADD R0, -R6, R219 ;  /* 0x000000db06007221 */ /* 0x000fe20000000100 */
[----:B------:R-:W-:Y:S01]  /*170f0*/  SEL R11, R10, R9, !P0 ;  /* 0x000000090a0b7207 */ /* 0x000fe20004000000 */
[----:B------:R-:W-:Y:S01]  /*17100*/  SHFL.IDX PT, R153, R153, R218, 0x1f ;  /* 0x00001fda99997589 */ /* 0x000fe200000e0000 */
[----:B------:R-:W-:-:S03]  /*17110*/  SEL R155, R9, R10, !P0 ;  /* 0x0000000a099b7207 */ /* 0x000fc60004000000 */
[----:B------:R-:W0:Y:S01]  /*17120*/  SHFL.IDX PT, R9, R13, R252, 0x1f ;  /* 0x00001ffc0d097589 */ /* 0x000e2200000e0000 */
[----:B------:R-:W-:Y:S01]  /*17130*/  FMUL R0, R0, 1.4426950216293334961 ;  /* 0x3fb8aa3b00007820 */ /* 0x000fe20000400000 */
[----:B------:R-:W4:Y:S08]  /*17140*/  MUFU.EX2 R2, R2 ;  /* 0x0000000200027308 */ /* 0x000f300000000800 */
[----:B------:R-:W2:Y:S01]  /*17150*/  MUFU.EX2 R0, R0 ;  /* 0x0000000000007308 */ /* 0x000ea20000000800 */
[----:B------:R-:W-:-:S02]  /*17160*/  FADD R12, R184, R21 ;  /* 0x00000015b80c7221 */ /* 0x000fc40000000000 */
[----:B------:R-:W5:Y:S01]  /*17170*/  LDL.LU R21, [R1+0x24c] ;  /* 0x00024c0001157983 */ /* 0x000f620000300800 */
[-C--:B----4-:R-:W-:Y:S01]  /*17180*/  FMUL R24, R24, R2.reuse ;  /* 0x0000000218187220 */ /* 0x090fe20000400000 */
[-C--:B------:R-:W-:Y:S01]  /*17190*/  FMUL R25, R25, R2.reuse ;  /* 0x0000000219197220 */ /* 0x080fe20000400000 */
[-C--:B------:R-:W-:Y:S01]  /*171a0*/  FMUL R28, R28, R2.reuse ;  /* 0x000000021c1c7220 */ /* 0x080fe20000400000 */
[-C--:B------:R-:W-:Y:S01]  /*171b0*/  FMUL R29, R29, R2.reuse ;  /* 0x000000021d1d7220 */ /* 0x080fe20000400000 */
[C-C-:B0-----:R-:W-:Y:S01]  /*171c0*/  PRMT R152, R9.reuse, R217, R153.reuse ;  /* 0x000000d909987216 */ /* 0x141fe20000000099 */
[----:B------:R-:W-:Y:S01]  /*171d0*/  FMUL R32, R32, R2 ;  /* 0x0000000220207220 */ /* 0x000fe20000400000 */
[----:B------:R-:W-:Y:S01]  /*171e0*/  PRMT R153, R9, R216, R153 ;  /* 0x000000d809997216 */ /* 0x000fe20000000099 */
[-C--:B--2---:R-:W-:Y:S01]  /*171f0*/  FMUL R26, R26, R0.reuse ;  /* 0x000000001a1a7220 */ /* 0x084fe20000400000 */
        /* <DEDUP_REMOVED lines=118> */
[-C--:B---3--:R-:W-:Y:S01]  /*17960*/  FMUL R144, R144, R2.reuse ;  /* 0x0000000290907220 */ /* 0x088fe20000400000 */
[-C--:B-----5:R-:W-:Y:S01]  /*17970*/  FMUL R145, R145, R2.reuse ;  /* 0x0000000291917220 */ /* 0x0a0fe20000400000 */
[-C--:B------:R-:W-:Y:S01]  /*17980*/  FMUL R148, R148, R2.reuse ;  /* 0x0000000294947220 */ /* 0x080fe20000400000 */
[----:B------:R-:W-:Y:S01]  /*17990*/  FMUL R149, R149, R2 ;  /* 0x0000000295957220 */ /* 0x000fe20000400000 */
[----:B------:R-:W-:-:S02]  /*179a0*/  FADD R9, R20, R17 ;  /* 0x0000001114097221 */ /* 0x000fc40000000000 */
[----:B------:R-:W2:Y:S03]  /*179b0*/  LDL.LU R17, [R1+0x244] ;  /* 0x0002440001117983 */ /* 0x000ea60000300800 */
[----:B------:R-:W-:Y:S01]  /*179c0*/  WARPGROUP.ARRIVE ;  /* 0x00000000000079c5 */ /* 0x000fe20000000000 */
[----:B------:R-:W-:Y:S01]  /*179d0*/  FADD R9, R18, R9 ;  /* 0x0000000912097221 */ /* 0x000fe20000000000 */
[----:B------:R-:W3:Y:S04]  /*179e0*/  LDL.LU R20, [R1+0x250] ;  /* 0x0002500001147983 */ /* 0x000ee80000300800 */
[----:B------:R-:W-:Y:S01]  /*179f0*/  QGMMA.64x256x32.F32.E4M3.E4M3 R24, R156, gdesc[UR40], R24, gsb0 ;  /* 0x03e000289c187df3 */ /* 0x000fe20008000818 */
[----:B------:R-:W4:Y:S04]  /*17a00*/  LDL.LU R18, [R1+0x248] ;  /* 0x0002480001127983 */ /* 0x000f280000300800 */
[----:B------:R0:W-:Y:S04]  /*17a10*/  SHFL.IDX PT, R10, R11, R252, 0x1f ;  /* 0x00001ffc0b0a7589 */ /* 0x0001e800000e0000 */
[----:B------:R-:W1:Y:S01]  /*17a20*/  SHFL.IDX PT, R155, R155, R218, 0x1f ;  /* 0x00001fda9b9b7589 */ /* 0x000e6200000e0000 */
[----:B------:R-:W-:Y:S01]  /*17a30*/  UMOV UR42, UR46 ;  /* 0x0000002e002a7c82 */ /* 0x000fe20008000000 */
[----:B------:R-:W-:Y:S01]  /*17a40*/  UMOV UR43, UR47 ;  /* 0x0000002f002b7c82 */ /* 0x000fe20008000000 */
[----:B0-----:R-:W-:Y:S01]  /*17a50*/  FADD R11, R191, R190 ;  /* 0x000000bebf0b7221 */ /* 0x001fe20000000000 */
[----:B-1----:R-:W-:-:S02]  /*17a60*/  PRMT R154, R10, R217, R155 ;  /* 0x000000d90a9a7216 */ /* 0x002fc4000000009b */
[----:B------:R-:W-:Y:S01]  /*17a70*/  PRMT R155, R10, R216, R155 ;  /* 0x000000d80a9b7216 */ /* 0x000fe2000000009b */
[----:B------:R-:W-:Y:S01]  /*17a80*/  FADD R10, R243, R240 ;  /* 0x000000f0f30a7221 */ /* 0x000fe20000000000 */
[----:B------:R-:W-:-:S03]  /*17a90*/  FADD R11, R188, R11 ;  /* 0x0000000bbc0b7221 */ /* 0x000fc60000000000 */
[----:B------:R-:W-:Y:S01]  /*17aa0*/  FADD R10, R246, R10 ;  /* 0x0000000af60a7221 */ /* 0x000fe20000000000 */
[----:B------:R-:W-:Y:S01]  /*17ab0*/  FADD R12, R22, R12 ;  /* 0x0000000c160c7221 */ /* 0x000fe20000000000 */
[----:B------:R-:W-:Y:S02]  /*17ac0*/  FADD R11, R189, R11 ;  /* 0x0000000bbd0b7221 */ /* 0x000fe40000000000 */
[----:B------:R-:W-:Y:S01]  /*17ad0*/  FADD R10, R250, R10 ;  /* 0x0000000afa0a7221 */ /* 0x000fe20000000000 */
[----:B------:R-:W-:Y:S01]  /*17ae0*/  FADD R9, R19, R9 ;  /* 0x0000000913097221 */ /* 0x000fe20000000000 */
[----:B------:R-:W-:Y:S01]  /*17af0*/  FADD R12, R23, R12 ;  /* 0x0000000c170c7221 */ /* 0x000fe20000000000 */
[----:B------:R-:W-:Y:S01]  /*17b00*/  FADD R11, R192, R11 ;  /* 0x0000000bc00b7221 */ /* 0x000fe20000000000 */
[----:B------:R-:W-:Y:S01]  /*17b10*/  FADD R13, R194, R10 ;  /* 0x0000000ac20d7221 */ /* 0x000fe20000000000 */
[----:B------:R-:W-:Y:S01]  /*17b20*/  FADD R10, R160, R9 ;  /* 0x00000009a00a7221 */ /* 0x000fe20000000000 */
[----:B------:R-:W-:-:S02]  /*17b30*/  FADD R9, R162, R12 ;  /* 0x0000000ca2097221 */ /* 0x000fc40000000000 */
[----:B------:R-:W-:Y:S01]  /*17b40*/  FADD R12, R195, R13 ;  /* 0x0000000dc30c7221 */ /* 0x000fe20000000000 */
        /* <DEDUP_REMOVED lines=42> */
[----:B------:R-:W-:-:S03]  /*17df0*/  FADD R14, R183, R14 ;  /* 0x0000000eb70e7221 */ /* 0x000fc60000000000 */
[----:B------:R-:W0:Y:S04]  /*17e00*/  SHFL.BFLY PT, R11, R10, 0x2, 0x1f ;  /* 0x0c401f000a0b7f89 */ /* 0x000e2800000e0000 */
[----:B------:R-:W1:Y:S04]  /*17e10*/  SHFL.BFLY PT, R13, R9, 0x2, 0x1f ;  /* 0x0c401f00090d7f89 */ /* 0x000e6800000e0000 */
[----:B------:R-:W5:Y:S04]  /*17e20*/  SHFL.BFLY PT, R16, R14, 0x2, 0x1f ;  /* 0x0c401f000e107f89 */ /* 0x000f6800000e0000 */
[----:B------:R-:W5:Y:S01]  /*17e30*/  SHFL.BFLY PT, R15, R12, 0x2, 0x1f ;  /* 0x0c401f000c0f7f89 */ /* 0x000f6200000e0000 */
[----:B0-----:R-:W-:Y:S01]  /*17e40*/  FADD R11, R10, R11 ;  /* 0x0000000b0a0b7221 */ /* 0x001fe20000000000 */
[----:B-1----:R-:W-:Y:S01]  /*17e50*/  FADD R13, R9, R13 ;  /* 0x0000000d090d7221 */ /* 0x002fe20000000000 */
[----:B-----5:R-:W-:-:S03]  /*17e60*/  FADD R9, R14, R16 ;  /* 0x000000100e097221 */ /* 0x020fc60000000000 */
[----:B------:R-:W0:Y:S01]  /*17e70*/  SHFL.BFLY PT, R14, R11, 0x1, 0x1f ;  /* 0x0c201f000b0e7f89 */ /* 0x000e2200000e0000 */
[----:B------:R-:W-:-:S03]  /*17e80*/  FADD R10, R12, R15 ;  /* 0x0000000f0c0a7221 */ /* 0x000fc60000000000 */
[----:B------:R-:W1:Y:S04]  /*17e90*/  SHFL.BFLY PT, R12, R13, 0x1, 0x1f ;  /* 0x0c201f000d0c7f89 */ /* 0x000e6800000e0000 */
[----:B------:R-:W5:Y:S04]  /*17ea0*/  SHFL.BFLY PT, R15, R10, 0x1, 0x1f ;  /* 0x0c201f000a0f7f89 */ /* 0x000f6800000e0000 */
[----:B------:R-:W5:Y:S01]  /*17eb0*/  SHFL.BFLY PT, R16, R9, 0x1, 0x1f ;  /* 0x0c201f0009107f89 */ /* 0x000f6200000e0000 */
[----:B------:R-:W-:Y:S02]  /*17ec0*/  WARPGROUP.DEPBAR.LE gsb0, 0x0 ;  /* 0x00008000000079c5 */ /* 0x000fe40000010000 */
[----:B------:R-:W-:-:S06]  /*17ed0*/  WARPGROUP.ARRIVE ;  /* 0x00000000000079c5 */ /* 0x000fcc0000000000 */
[----:B------:R-:W-:Y:S01]  /*17ee0*/  QGMMA.64x256x32.F32.E4M3.E4M3 R24, R152, gdesc[UR40], R24, gsb0 ;  /* 0x03e0002898187df3 */ /* 0x000fe20008000818 */
[----:B0-----:R-:W-:Y:S01]  /*17ef0*/  FADD R11, R11, R14 ;  /* 0x0000000e0b0b7221 */ /* 0x001fe20000000000 */
[----:B-1----:R-:W-:-:S03]  /*17f00*/  FADD R12, R13, R12 ;  /* 0x0000000c0d0c7221 */ /* 0x002fc60000000000 */
[----:B--2---:R-:W-:-:S05]  /*17f10*/  FFMA R17, R3, R17, R11 ;  /* 0x0000001103117223 */ /* 0x004fca000000000b */
[----:B------:R0:W-:Y:S01]  /*17f20*/  STL [R1+0x244], R17 ;  /* 0x0002441101007387 */ /* 0x0001e20000100800 */
[----:B-----5:R-:W-:Y:S01]  /*17f30*/  FADD R10, R10, R15 ;  /* 0x0000000f0a0a7221 */ /* 0x020fe20000000000 */
[----:B------:R-:W-:Y:S01]  /*17f40*/  FADD R9, R9, R16 ;  /* 0x0000001009097221 */ /* 0x000fe20000000000 */
[----:B0-----:R-:W0:Y:S01]  /*17f50*/  LDC R17, c[0x0][0x280] ;  /* 0x0000a000ff117b82 */ /* 0x001e220000000800 */
[----:B------:R-:W-:Y:S01]  /*17f60*/  FFMA R21, R4, R21, R12 ;  /* 0x0000001504157223 */ /* 0x000fe2000000000c */
[----:B---3--:R-:W-:Y:S01]  /*17f70*/  FFMA R20, R2, R20, R10 ;  /* 0x0000001402147223 */ /* 0x008fe2000000000a */
[----:B----4-:R-:W-:-:S03]  /*17f80*/  FFMA R18, R0, R18, R9 ;  /* 0x0000001200127223 */ /* 0x010fc60000000009 */
[----:B------:R2:W-:Y:S04]  /*17f90*/  STL [R1+0x24c], R21 ;  /* 0x00024c1501007387 */ /* 0x0005e80000100800 */
[----:B------:R2:W-:Y:S04]  /*17fa0*/  STL [R1+0x250], R20 ;  /* 0x0002501401007387 */ /* 0x0005e80000100800 */
[----:B------:R2:W-:Y:S04]  /*17fb0*/  STL [R1+0x248], R18 ;  /* 0x0002481201007387 */ /* 0x0005e80000100800 */
[----:B------:R2:W-:Y:S04]  /*17fc0*/  STL [R1+0x234], R8 ;  /* 0x0002340801007387 */ /* 0x0005e80000100800 */
[----:B------:R2:W-:Y:S04]  /*17fd0*/  STL [R1+0x238], R7 ;  /* 0x0002380701007387 */ /* 0x0005e80000100800 */
[----:B------:R2:W-:Y:S04]  /*17fe0*/  STL [R1+0x23c], R6 ;  /* 0x00023c0601007387 */ /* 0x0005e80000100800 */
[----:B------:R2:W-:Y:S01]  /*17ff0*/  STL [R1+0x240], R5 ;  /* 0x0002400501007387 */ /* 0x0005e20000100800 */
[----:B------:R-:W-:-:S02]  /*18000*/  R2UR UR37, R185 ;  /* 0x00000000b92572ca */ /* 0x000fc400000e0000 */
[----:B0-----:R-:W-:Y:S01]  /*18010*/  ISETP.LE.AND P1, PT, R17, UR61, PT ;  /* 0x0000003d11007c0c */ /* 0x001fe2000bf23270 */
[----:B------:R-:W-:Y:S01]  /*18020*/  ULEA UR5, UR36, UR5, 0x6 ;  /* 0x0000000524057291 */ /* 0x000fe2000f8e303f */
[----:B------:R-:W-:Y:S02]  /*18030*/  IMAD.MOV.U32 R3, RZ, RZ, R8 ;  /* 0x000000ffff037224 */ /* 0x000fe400078e0008 */
[----:B------:R-:W-:Y:S02]  /*18040*/  IMAD.MOV.U32 R4, RZ, RZ, R7 ;  /* 0x000000ffff047224 */ /* 0x000fe400078e0007 */
[----:B------:R-:W-:Y:S02]  /*18050*/  IMAD.MOV.U32 R0, RZ, RZ, R6 ;  /* 0x000000ffff007224 */ /* 0x000fe400078e0006 */
[----:B------:R-:W-:-:S03]  /*18060*/  IMAD.MOV.U32 R2, RZ, RZ, R5 ;  /* 0x000000ffff027224 */ /* 0x000fc600078e0005 */
[----:B------:R-:W-:Y:S01]  /*18070*/  ULEA UR4, UR37, UR4, 0x6 ;  /* 0x0000000425047291 */ /* 0x000fe2000f8e303f */
[----:B------:R-:W-:Y:S02]  /*18080*/  WARPGROUP.DEPBAR.LE gsb0, 0x0 ;  /* 0x00008000000079c5 */ /* 0x000fe40000010000 */
[----:B--2---:R-:W-:Y:S09]  /*18090*/  @!P1 BRA `(.L_x_1) ;  /* 0xffffff4800a89947 */ /* 0x004ff2000383ffff */
.L_x_0:
[----:B------:R-:W-:Y:S01]  /*180a0*/  STL [R1+0xa84], R4 ;  /* 0x000a840401007387 */ /* 0x000fe20000100800 */
[----:B------:R-:W-:-:S03]  /*180b0*/  ULDC.64 UR4, c[0x0][0x270] ;  /* 0x00009c0000047ab9 */ /* 0x000fc60000000a00 */
[----:B------:R-:W-:Y:S04]  /*180c0*/  STL [R1+0xa80], R3 ;  /* 0x000a800301007387 */ /* 0x000fe80000100800 */
[----:B------:R-:W-:Y:S04]  /*180d0*/  STL [R1+0xa7c], R2 ;  /* 0x000a7c0201007387 */ /* 0x000fe80000100800 */
[----:B------:R0:W-:Y:S04]  /*180e0*/  STL [R1+0xa78], R0 ;  /* 0x000a780001007387 */ /* 0x0001e80000100800 */
[----:B------:R-:W2:Y:S04]  /*180f0*/  LDL.LU R8, [R1+0x244] ;  /* 0x0002440001087983 */ /* 0x000ea80000300800 */
[----:B------:R-:W3:Y:S04]  /*18100*/  LDL.LU R164, [R1+0x24c] ;  /* 0x00024c0001a47983 */ /* 0x000ee80000300800 */
[----:B------:R-:W4:Y:S04]  /*18110*/  LDL.LU R165, [R1+0x250] ;  /* 0x0002500001a57983 */ /* 0x000f280000300800 */
[----:B------:R-:W5:Y:S04]  /*18120*/  LDL.LU R9, [R1+0x248] ;  /* 0x0002480001097983 */ /* 0x000f680000300800 */
        /* <DEDUP_REMOVED lines=27> */
[----:B------:R-:W5:Y:S01]  /*182e0*/  LDL.LU R5, [R1+0x12c] ;  /* 0x00012c0001057983 */ /* 0x000f620000300800 */
[C---:B--2---:R-:W-:Y:S01]  /*182f0*/  FMUL R6, R8.reuse, 8388608 ;  /* 0x4b00000008067820 */ /* 0x044fe20000400000 */
[----:B------:R-:W-:Y:S01]  /*18300*/  FSETP.GEU.AND P0, PT, R8, 1.175494350822287508e-38, PT ;  /* 0x008000000800780b */ /* 0x000fe20003f0e000 */
[----:B---3--:R-:W-:-:S03]  /*18310*/  IMAD.MOV.U32 R170, RZ, RZ, R164 ;  /* 0x000000ffffaa7224 */ /* 0x008fc600078e00a4 */
[----:B------:R-:W-:Y:S01]  /*18320*/  FSEL R6, R6, R8, !P0 ;  /* 0x0000000806067208 */ /* 0x000fe20004000000 */
[----:B----4-:R-:W-:Y:S01]  /*18330*/  IMAD.MOV.U32 R169, RZ, RZ, R165 ;  /* 0x000000ffffa97224 */ /* 0x010fe200078e00a5 */
[----:B-----5:R-:W-:Y:S01]  /*18340*/  FSETP.GT.AND P3, PT, |R9|, 8.50705917302346158658e+37, PT ;  /* 0x7e8000000900780b */ /* 0x020fe20003f64200 */
[----:B------:R-:W-:Y:S02]  /*18350*/  IMAD.MOV.U32 R168, RZ, RZ, R163 ;  /* 0x000000ffffa87224 */ /* 0x000fe400078e00a3 */
[----:B------:R-:W-:Y:S02]  /*18360*/  IMAD.MOV.U32 R167, RZ, RZ, R162 ;  /* 0x000000ffffa77224 */ /* 0x000fe400078e00a2 */
[----:B------:R-:W-:Y:S02]  /*18370*/  IMAD.MOV.U32 R166, RZ, RZ, R161 ;  /* 0x000000ffffa67224 */ /* 0x000fe400078e00a1 */
[----:B------:R-:W-:Y:S02]  /*18380*/  IMAD.MOV.U32 R165, RZ, RZ, R160 ;  /* 0x000000ffffa57224 */ /* 0x000fe400078e00a0 */
[----:B------:R-:W-:-:S02]  /*18390*/  IMAD.MOV.U32 R164, RZ, RZ, R159 ;  /* 0x000000ffffa47224 */ /* 0x000fc400078e009f */
[----:B------:R-:W-:Y:S02]  /*183a0*/  IMAD.MOV.U32 R163, RZ, RZ, R158 ;  /* 0x000000ffffa37224 */ /* 0x000fe400078e009e */
        /* <DEDUP_REMOVED lines=9> */
[----:B------:R-:W2:Y:S01]  /*18440*/  LDL.LU R11, [R1+0x128] ;  /* 0x00012800010b7983 */ /* 0x000ea20000300800 */
[----:B------:R-:W-:Y:S02]  /*18450*/  IMAD.MOV.U32 R152, RZ, RZ, R10 ;  /* 0x000000ffff987224 */ /* 0x000fe400078e000a */
[----:B------:R-:W-:-:S02]  /*18460*/  IMAD.MOV.U32 R13, RZ, RZ, R7 ;  /* 0x000000ffff0d7224 */ /* 0x000fc400078e0007 */
[----:B------:R-:W-:Y:S02]  /*18470*/  IMAD.MOV.U32 R12, RZ, RZ, R5 ;  /* 0x000000ffff0c7224 */ /* 0x000fe400078e0005 */
[----:B------:R-:W-:Y:S02]  /*18480*/  VIADD R5, R6, 0xc0cafb0d ;  /* 0xc0cafb0d06057836 */ /* 0x000fe40000000000 */
[----:B------:R-:W-:-:S03]  /*18490*/  FMUL R7, R26, 0.25 ;  /* 0x3e8000001a077820 */ /* 0x000fc60000400000 */
[----:B------:R-:W-:Y:S02]  /*184a0*/  LOP3.LUT R5, R5, 0xff800000, RZ, 0xc0, !PT ;  /* 0xff80000005057812 */ /* 0x000fe400078ec0ff */
[----:B------:R-:W-:-:S03]  /*184b0*/  FSEL R26, R7, R26, P3 ;  /* 0x0000001a071a7208 */ /* 0x000fc60001800000 */
[----:B------:R-:W-:Y:S01]  /*184c0*/  IMAD.IADD R7, R6, 0x1, -R5 ;  /* 0x0000000106077824 */ /* 0x000fe200078e0a05 */
[----:B------:R-:W-:-:S03]  /*184d0*/  I2FP.F32.S32 R10, R5 ;  /* 0x00000005000a7245 */ /* 0x000fc60000201400 */
[----:B------:R-:W-:Y:S01]  /*184e0*/  FADD R5, R7, -1 ;  /* 0xbf80000007057421 */ /* 0x000fe20000000000 */
[----:B------:R-:W-:Y:S01]  /*184f0*/  FSEL R7, RZ, -23, P0 ;  /* 0xc1b80000ff077808 */ /* 0x000fe20000000000 */
[----:B------:R-:W-:-:S04]  /*18500*/  IMAD.MOV.U32 R14, RZ, RZ, 0x3dc6b27f ;  /* 0x3dc6b27fff0e7424 */ /* 0x000fc800078e00ff */
[----:B------:R-:W-:Y:S01]  /*18510*/  FFMA.FTZ R10, R10, 1.1920928955078125e-07, R7 ;  /* 0x340000000a0a7823 */ /* 0x000fe20000010007 */
[----:B------:R-:W-:-:S04]  /*18520*/  FFMA.FTZ R7, R5, R14, -0.16845393180847167969 ;  /* 0xbe2c7f3005077423 */ /* 0x000fc8000001000e */
[----:B------:R-:W-:-:S04]  /*18530*/  FFMA.FTZ R7, R5, R7, 0.1716887056827545166 ;  /* 0x3e2fcf2a05077423 */ /* 0x000fc80000010007 */
[----:B------:R-:W-:-:S04]  /*18540*/  FFMA.FTZ R7, R5, R7, -0.17900948226451873779 ;  /* 0xbe374e4305077423 */ /* 0x000fc80000010007 */
[----:B------:R-:W-:-:S04]  /*18550*/  FFMA.FTZ R7, R5, R7, 0.20512372255325317383 ;  /* 0x3e520bf405077423 */ /* 0x000fc80000010007 */
[----:B------:R-:W-:-:S04]  /*18560*/  FFMA.FTZ R7, R5, R7, -0.24046532809734344482 ;  /* 0xbe763c8b05077423 */ /* 0x000fc80000010007 */
[----:B------:R-:W-:-:S04]  /*18570*/  FFMA.FTZ R7, R5, R7, 0.28857114911079406738 ;  /* 0x3e93bf9905077423 */ /* 0x000fc80000010007 */
[----:B------:R-:W-:-:S04]  /*18580*/  FFMA.FTZ R7, R5, R7, -0.36067417263984680176 ;  /* 0xbeb8aa4905077423 */ /* 0x000fc80000010007 */
[----:B------:R-:W-:-:S04]  /*18590*/  FFMA.FTZ R7, R5, R7, 0.48089820146560668945 ;  /* 0x3ef6384a05077423 */ /* 0x000fc80000010007 */
[----:B------:R-:W-:-:S04]  /*185a0*/  FFMA.FTZ R7, R5, R7, -0.72134751081466674805 ;  /* 0xbf38aa3b05077423 */ /* 0x000fc80000010007 */
[----:B------:R-:W-:-:S04]  /*185b0*/  FMUL R7, R5, R7 ;  /* 0x0000000705077220 */ /* 0x000fc80000400000 */
[C---:B------:R-:W-:Y:S01]  /*185c0*/  FMUL R7, R5.reuse, R7 ;  /* 0x0000000705077220 */ /* 0x040fe20000400000 */
[----:B------:R-:W-:Y:S03]  /*185d0*/  BAR.SYNC.DEFER_BLOCKING 0x0 ;  /* 0x0000000000007b1d */ /* 0x000fe60000010000 */
[----:B------:R-:W-:Y:S01]  /*185e0*/  FFMA.FTZ R5, R5, 1.4426950216293334961, R7 ;  /* 0x3fb8aa3b05057823 */ /* 0x000fe20000010007 */
[----:B------:R-:W-:Y:S01]  /*185f0*/  IMAD.MOV.U32 R7, RZ, RZ, R170 ;  /* 0x000000ffff077224 */ /* 0x000fe200078e00aa */
[----:B------:R-:W-:Y:S01]  /*18600*/  ISETP.GE.U32.AND P0, PT, R6, 0x7f800000, PT ;  /* 0x7f8000000600780c */ /* 0x000fe20003f06070 */
        /* <DEDUP_REMOVED lines=12> */
[----:B0-----:R-:W-:Y:S01]  /*186d0*/  FADD R0, R10, R5 ;  /* 0x000000050a007221 */ /* 0x001fe20000000000 */
[----:B------:R-:W-:Y:S02]  /*186e0*/  IMAD.MOV.U32 R158, RZ, RZ, R157 ;  /* 0x000000ffff9e7224 */ /* 0x000fe400078e009d */
[----:B------:R-:W-:Y:S02]  /*186f0*/  IMAD.MOV.U32 R157, RZ, RZ, R156 ;  /* 0x000000ffff9d7224 */ /* 0x000fe400078e009c */
[----:B------:R-:W-:-:S02]  /*18700*/  IMAD.MOV.U32 R156, RZ, RZ, R154 ;  /* 0x000000ffff9c7224 */ /* 0x000fc400078e009a */
[----:B------:R-:W-:Y:S02]  /*18710*/  @P0 IMAD.MOV.U32 R5, RZ, RZ, 0x7f800000 ;  /* 0x7f800000ff050424 */ /* 0x000fe400078e00ff */
[----:B------:R-:W-:Y:S02]  /*18720*/  IMAD.MOV.U32 R172, RZ, RZ, R170 ;  /* 0x000000ffffac7224 */ /* 0x000fe400078e00aa */
[----:B------:R-:W-:Y:S02]  /*18730*/  IMAD.MOV.U32 R154, RZ, RZ, R153 ;  /* 0x000000ffff9a7224 */ /* 0x000fe400078e0099 */
[----:B------:R-:W-:Y:S02]  /*18740*/  IMAD.MOV.U32 R170, RZ, RZ, R168 ;  /* 0x000000ffffaa7224 */ /* 0x000fe400078e00a8 */
[----:B------:R-:W-:Y:S02]  /*18750*/  IMAD.MOV.U32 R153, RZ, RZ, R152 ;  /* 0x000000ffff997224 */ /* 0x000fe400078e0098 */
[----:B------:R-:W-:-:S02]  /*18760*/  IMAD.MOV.U32 R168, RZ, RZ, R166 ;  /* 0x000000ffffa87224 */ /* 0x000fc400078e00a6 */
[----:B------:R-:W-:Y:S01]  /*18770*/  @P0 FFMA.FTZ R0, R6, R5, +INF ;  /* 0x7f80000006000423 */ /* 0x000fe20000010005 */
[----:B------:R-:W-:Y:S02]  /*18780*/  IMAD.MOV.U32 R152, RZ, RZ, R13 ;  /* 0x000000ffff987224 */ /* 0x000fe400078e000d */
[----:B------:R-:W-:Y:S02]  /*18790*/  IMAD.MOV.U32 R166, RZ, RZ, R164 ;  /* 0x000000ffffa67224 */ /* 0x000fe400078e00a4 */
[----:B------:R-:W-:Y:S02]  /*187a0*/  IMAD.MOV.U32 R13, RZ, RZ, R12 ;  /* 0x000000ffff0d7224 */ /* 0x000fe400078e000c */
[----:B------:R-:W-:Y:S02]  /*187b0*/  IMAD.MOV.U32 R164, RZ, RZ, R162 ;  /* 0x000000ffffa47224 */ /* 0x000fe400078e00a2 */
[----:B------:R-:W-:Y:S02]  /*187c0*/  IMAD.MOV.U32 R162, RZ, RZ, R160 ;  /* 0x000000ffffa27224 */ /* 0x000fe400078e00a0 */
[----:B------:R-:W-:-:S02]  /*187d0*/  IMAD.MOV.U32 R160, RZ, RZ, R158 ;  /* 0x000000ffffa07224 */ /* 0x000fc400078e009e */
[----:B------:R-:W-:Y:S01]  /*187e0*/  IMAD.MOV.U32 R158, RZ, RZ, R156 ;  /* 0x000000ffff9e7224 */ /* 0x000fe200078e009c */
[----:B------:R0:W-:Y:S01]  /*187f0*/  STL [R1+0x21c], R0 ;  /* 0x00021c0001007387 */ /* 0x0001e20000100800 */
[----:B------:R-:W-:Y:S02]  /*18800*/  IMAD.MOV.U32 R156, RZ, RZ, R153 ;  /* 0x000000ffff9c7224 */ /* 0x000fe400078e0099 */
[----:B------:R-:W-:Y:S02]  /*18810*/  IMAD.MOV.U32 R153, RZ, RZ, R13 ;  /* 0x000000ffff997224 */ /* 0x000fe400078e000d */
[----:B------:R-:W3:Y:S01]  /*18820*/  LDL.LU R13, [R1+0x8c] ;  /* 0x00008c00010d7983 */ /* 0x000ee20000300800 */
[----:B------:R-:W-:Y:S01]  /*18830*/  FSETP.GEU.AND P1, PT, R7, 1.175494350822287508e-38, PT ;  /* 0x008000000700780b */ /* 0x000fe20003f2e000 */
[----:B------:R-:W-:Y:S02]  /*18840*/  IMAD.MOV.U32 R171, RZ, RZ, R169 ;  /* 0x000000ffffab7224 */ /* 0x000fe400078e00a9 */
[----:B------:R-:W-:-:S02]  /*18850*/  IMAD.MOV.U32 R169, RZ, RZ, R167 ;  /* 0x000000ffffa97224 */ /* 0x000fc400078e00a7 */
[----:B------:R-:W-:Y:S01]  /*18860*/  IMAD.MOV.U32 R167, RZ, RZ, R165 ;  /* 0x000000ffffa77224 */ /* 0x000fe200078e00a5 */
[----:B------:R-:W-:Y:S01]  /*18870*/  FSETP.NEU.AND P2, PT, R6, RZ, PT ;  /* 0x000000ff0600720b */ /* 0x000fe20003f4d000 */
[----:B------:R-:W-:Y:S01]  /*18880*/  IMAD.MOV.U32 R165, RZ, RZ, R163 ;  /* 0x000000ffffa57224 */ /* 0x000fe200078e00a3 */
[----:B------:R-:W-:Y:S01]  /*18890*/  FSEL R6, RZ, -23, P1 ;  /* 0xc1b80000ff067808 */ /* 0x000fe20000800000 */
[----:B------:R-:W-:Y:S02]  /*188a0*/  IMAD.MOV.U32 R163, RZ, RZ, R161 ;  /* 0x000000ffffa37224 */ /* 0x000fe400078e00a1 */
[----:B------:R-:W-:Y:S02]  /*188b0*/  IMAD.MOV.U32 R161, RZ, RZ, R159 ;  /* 0x000000ffffa17224 */ /* 0x000fe400078e009f */
[----:B------:R-:W-:Y:S02]  /*188c0*/  IMAD.MOV.U32 R159, RZ, RZ, R157 ;  /* 0x000000ffff9f7224 */ /* 0x000fe400078e009d */
[----:B------:R-:W-:-:S02]  /*188d0*/  IMAD.MOV.U32 R157, RZ, RZ, R154 ;  /* 0x000000ffff9d7224 */ /* 0x000fc400078e009a */
[----:B------:R-:W-:Y:S02]  /*188e0*/  IMAD.MOV.U32 R154, RZ, RZ, R152 ;  /* 0x000000ffff9a7224 */ /* 0x000fe400078e0098 */
[----:B--2---:R-:W-:Y:S02]  /*188f0*/  IMAD.MOV.U32 R12, RZ, RZ, R11 ;  /* 0x000000ffff0c7224 */ /* 0x004fe400078e000b */
[----:B------:R-:W-:-:S05]  /*18900*/  FMUL R11, R7, 8388608 ;  /* 0x4b000000070b7820 */ /* 0x000fca0000400000 */
[----:B------:R-:W-:-:S05]  /*18910*/  FSEL R11, R11, R7, !P1 ;  /* 0x000000070b0b7208 */ /* 0x000fca0004800000 */
[----:B------:R-:W-:-:S05]  /*18920*/  VIADD R5, R11, 0xc0cafb0d ;  /* 0xc0cafb0d0b057836 */ /* 0x000fca0000000000 */
[----:B------:R-:W-:-:S05]  /*18930*/  LOP3.LUT R5, R5, 0xff800000, RZ, 0xc0, !PT ;  /* 0xff80000005057812 */ /* 0x000fca00078ec0ff */
[----:B------:R-:W-:Y:S01]  /*18940*/  IMAD.IADD R10, R11, 0x1, -R5 ;  /* 0x000000010b0a7824 */ /* 0x000fe200078e0a05 */
[----:B------:R-:W-:Y:S01]  /*18950*/  I2FP.F32.S32 R5, R5 ;  /* 0x0000000500057245 */ /* 0x000fe20000201400 */
[----:B------:R-:W-:-:S04]  /*18960*/  IMAD.MOV.U32 R152, RZ, RZ, R12 ;  /* 0x000000ffff987224 */ /* 0x000fc800078e000c */
[----:B------:R-:W-:Y:S01]  /*18970*/  FFMA.FTZ R12, R5, 1.1920928955078125e-07, R6 ;  /* 0x34000000050c7823 */ /* 0x000fe20000010006 */
[----:B------:R-:W-:-:S04]  /*18980*/  FADD R5, R10, -1 ;  /* 0xbf8000000a057421 */ /* 0x000fc80000000000 */
        /* <DEDUP_REMOVED lines=8> */
[----:B------:R-:W-:Y:S01]  /*18a10*/  FFMA.FTZ R6, R5, R6, -0.72134751081466674805 ;  /* 0xbf38aa3b05067423 */ /* 0x000fe20000010006 */
[----:B------:R-:W-:-:S03]  /*18a20*/  ISETP.GE.U32.AND P0, PT, R11, 0x7f800000, PT ;  /* 0x7f8000000b00780c */ /* 0x000fc60003f06070 */
[----:B------:R-:W-:-:S04]  /*18a30*/  FMUL R6, R5, R6 ;  /* 0x0000000605067220 */ /* 0x000fc80000400000 */
[----:B------:R-:W-:-:S04]  /*18a40*/  FMUL R6, R5, R6 ;  /* 0x0000000605067220 */ /* 0x000fc80000400000 */
[----:B------:R-:W-:Y:S01]  /*18a50*/  FFMA.FTZ R5, R5, 1.4426950216293334961, R6 ;  /* 0x3fb8aa3b05057823 */ /* 0x000fe20000010006 */
[----:B------:R-:W-:-:S03]  /*18a60*/  IMAD.MOV.U32 R6, RZ, RZ, R172 ;  /* 0x000000ffff067224 */ /* 0x000fc600078e00ac */
[----:B0-----:R-:W-:Y:S01]  /*18a70*/  FADD R0, R12, R5 ;  /* 0x000000050c007221 */ /* 0x001fe20000000000 */
[----:B------:R-:W-:Y:S02]  /*18a80*/  @P0 IMAD.MOV.U32 R5, RZ, RZ, 0x7f800000 ;  /* 0x7f800000ff050424 */ /* 0x000fe400078e00ff */
[C---:B------:R-:W-:Y:S02]  /*18a90*/  FMUL R10, R6.reuse, 8388608 ;  /* 0x4b000000060a7820 */ /* 0x040fe40000400000 */
[----:B------:R-:W-:Y:S01]  /*18aa0*/  @P0 FFMA.FTZ R0, R11, R5, +INF ;  /* 0x7f8000000b000423 */ /* 0x000fe20000010005 */
[----:B------:R-:W-:Y:S01]  /*18ab0*/  FSETP.GEU.AND P0, PT, R6, 1.175494350822287508e-38, PT ;  /* 0x008000000600780b */ /* 0x000fe20003f0e000 */
[----:B------:R-:W-:-:S03]  /*18ac0*/  IMAD.MOV.U32 R172, RZ, RZ, R171 ;  /* 0x000000ffffac7224 */ /* 0x000fc600078e00ab */
[----:B------:R-:W-:Y:S01]  /*18ad0*/  FSEL R10, R10, R6, !P0 ;  /* 0x000000060a0a7208 */ /* 0x000fe20004000000 */
[----:B------:R-:W-:Y:S02]  /*18ae0*/  IMAD.MOV.U32 R171, RZ, RZ, R170 ;  /* 0x000000ffffab7224 */ /* 0x000fe400078e00aa */
[----:B------:R-:W-:Y:S02]  /*18af0*/  IMAD.MOV.U32 R170, RZ, RZ, R169 ;  /* 0x000000ffffaa7224 */ /* 0x000fe400078e00a9 */
[----:B------:R-:W-:Y:S02]  /*18b00*/  IMAD.MOV.U32 R169, RZ, RZ, R168 ;  /* 0x000000ffffa97224 */ /* 0x000fe400078e00a8 */
[----:B------:R-:W-:Y:S02]  /*18b10*/  VIADD R5, R10, 0xc0cafb0d ;  /* 0xc0cafb0d0a057836 */ /* 0x000fe40000000000 */
[----:B------:R-:W-:Y:S02]  /*18b20*/  IMAD.MOV.U32 R168, RZ, RZ, R167 ;  /* 0x000000ffffa87224 */ /* 0x000fe400078e00a7 */
[----:B------:R-:W-:-:S02]  /*18b30*/  IMAD.MOV.U32 R167, RZ, RZ, R166 ;  /* 0x000000ffffa77224 */ /* 0x000fc400078e00a6 */
[----:B------:R-:W-:Y:S01]  /*18b40*/  IMAD.MOV.U32 R166, RZ, RZ, R165 ;  /* 0x000000ffffa67224 */ /* 0x000fe200078e00a5 */
[----:B------:R-:W-:Y:S01]  /*18b50*/  LOP3.LUT R5, R5, 0xff800000, RZ, 0xc0, !PT ;  /* 0xff80000005057812 */ /* 0x000fe200078ec0ff */
[----:B------:R-:W-:Y:S02]  /*18b60*/  IMAD.MOV.U32 R165, RZ, RZ, R164 ;  /* 0x000000ffffa57224 */ /* 0x000fe400078e00a4 */
[----:B------:R-:W-:Y:S02]  /*18b70*/  IMAD.MOV.U32 R164, RZ, RZ, R163 ;  /* 0x000000ffffa47224 */ /* 0x000fe400078e00a3 */
[----:B------:R-:W-:Y:S02]  /*18b80*/  IMAD.MOV.U32 R163, RZ, RZ, R162 ;  /* 0x000000ffffa37224 */ /* 0x000fe400078e00a2 */
[----:B------:R-:W-:Y:S02]  /*18b90*/  IMAD.MOV.U32 R162, RZ, RZ, R161 ;  /* 0x000000ffffa27224 */ /* 0x000fe400078e00a1 */
[----:B------:R-:W-:Y:S01]  /*18ba0*/  IMAD.MOV.U32 R161, RZ, RZ, R160 ;  /* 0x000000ffffa17224 */ /* 0x000fe200078e00a0 */
[----:B------:R-:W-:Y:S01]  /*18bb0*/  FSETP.NEU.AND P1, PT, R11, RZ, PT ;  /* 0x000000ff0b00720b */ /* 0x000fe20003f2d000 */
[----:B------:R-:W-:Y:S01]  /*18bc0*/  IMAD.MOV.U32 R160, RZ, RZ, R159 ;  /* 0x000000ffffa07224 */ /* 0x000fe200078e009f */
[----:B------:R-:W-:Y:S01]  /*18bd0*/  FSEL R11, RZ, -23, P0 ;  /* 0xc1b80000ff0b7808 */ /* 0x000fe20000000000 */
[----:B------:R-:W-:-:S02]  /*18be0*/  IMAD.MOV.U32 R159, RZ, RZ, R158 ;  /* 0x000000ffff9f7224 */ /* 0x000fc400078e009e */
[----:B------:R-:W-:Y:S01]  /*18bf0*/  IMAD.IADD R12, R10, 0x1, -R5 ;  /* 0x000000010a0c7824 */ /* 0x000fe200078e0a05 */
[----:B------:R-:W-:Y:S01]  /*18c00*/  I2FP.F32.S32 R5, R5 ;  /* 0x0000000500057245 */ /* 0x000fe20000201400 */
[----:B------:R-:W-:Y:S02]  /*18c10*/  IMAD.MOV.U32 R158, RZ, RZ, R157 ;  /* 0x000000ffff9e7224 */ /* 0x000fe400078e009d */
[----:B------:R-:W-:Y:S02]  /*18c20*/  IMAD.MOV.U32 R157, RZ, RZ, R156 ;  /* 0x000000ffff9d7224 */ /* 0x000fe400078e009c */
[----:B------:R-:W-:Y:S02]  /*18c30*/  IMAD.MOV.U32 R156, RZ, RZ, R154 ;  /* 0x000000ffff9c7224 */ /* 0x000fe400078e009a */
[----:B------:R-:W-:Y:S02]  /*18c40*/  IMAD.MOV.U32 R154, RZ, RZ, R153 ;  /* 0x000000ffff9a7224 */ /* 0x000fe400078e0099 */
[----:B---3--:R-:W-:-:S02]  /*18c50*/  IMAD.MOV.U32 R153, RZ, RZ, R13 ;  /* 0x000000ffff997224 */ /* 0x008fc400078e000d */
        /* <DEDUP_REMOVED lines=13> */
[C---:B------:R-:W-:Y:S01]  /*18d30*/  FMUL R11, R5.reuse, R11 ;  /* 0x0000000b050b7220 */ /* 0x040fe20000400000 */
[----:B------:R0:W-:Y:S03]  /*18d40*/  STL [R1+0x218], R0 ;  /* 0x0002180001007387 */ /* 0x0001e60000100800 */
[----:B------:R-:W-:-:S04]  /*18d50*/  FFMA.FTZ R5, R5, 1.4426950216293334961, R11 ;  /* 0x3fb8aa3b05057823 */ /* 0x000fc8000001000b */
[----:B0-----:R-:W-:Y:S01]  /*18d60*/  FADD R0, R13, R5 ;  /* 0x000000050d007221 */ /* 0x001fe20000000000 */
[----:B------:R-:W-:Y:S01]  /*18d70*/  @P0 IMAD.MOV.U32 R5, RZ, RZ, 0x7f800000 ;  /* 0x7f800000ff050424 */ /* 0x000fe200078e00ff */
[----:B------:R-:W-:-:S03]  /*18d80*/  FSETP.GEU.AND P4, PT, R9, 1.175494350822287508e-38, PT ;  /* 0x008000000900780b */ /* 0x000fc60003f8e000 */
[C---:B------:R-:W-:Y:S01]  /*18d90*/  @P0 FFMA.FTZ R0, R10.reuse, R5, +INF ;  /* 0x7f8000000a000423 */ /* 0x040fe20000010005 */
[----:B------:R-:W-:Y:S01]  /*18da0*/  FMUL R5, R9, 8388608 ;  /* 0x4b00000009057820 */ /* 0x000fe20000400000 */
[----:B------:R-:W-:-:S04]  /*18db0*/  FSETP.NEU.AND P0, PT, R10, RZ, PT ;  /* 0x000000ff0a00720b */ /* 0x000fc80003f0d000 */
[----:B------:R-:W-:-:S05]  /*18dc0*/  FSEL R5, R5, R9, !P4 ;  /* 0x0000000905057208 */ /* 0x000fca0006000000 */
[----:B------:R-:W-:-:S05]  /*18dd0*/  VIADD R10, R5, 0xc0cafb0d ;  /* 0xc0cafb0d050a7836 */ /* 0x000fca0000000000 */
[----:B------:R-:W-:Y:S02]  /*18de0*/  LOP3.LUT R10, R10, 0xff800000, RZ, 0xc0, !PT ;  /* 0xff8000000a0a7812 */ /* 0x000fe400078ec0ff */
[----:B------:R-:W-:-:S03]  /*18df0*/  FSEL R11, RZ, -23, P4 ;  /* 0xc1b80000ff0b7808 */ /* 0x000fc60002000000 */
[----:B------:R-:W-:Y:S01]  /*18e00*/  IMAD.IADD R12, R5, 0x1, -R10 ;  /* 0x00000001050c7824 */ /* 0x000fe200078e0a0a */
[----:B------:R-:W-:-:S05]  /*18e10*/  I2FP.F32.S32 R10, R10 ;  /* 0x0000000a000a7245 */ /* 0x000fca0000201400 */
        /* <DEDUP_REMOVED lines=13> */
[----:B------:R0:W-:Y:S03]  /*18ef0*/  STL [R1+0x214], R0 ;  /* 0x0002140001007387 */ /* 0x0001e60000100800 */
[----:B------:R-:W-:-:S04]  /*18f00*/  FFMA.FTZ R10, R10, 1.4426950216293334961, R11 ;  /* 0x3fb8aa3b0a0a7823 */ /* 0x000fc8000001000b */
[----:B0-----:R-:W-:Y:S01]  /*18f10*/  FADD R0, R13, R10 ;  /* 0x0000000a0d007221 */ /* 0x001fe20000000000 */
[----:B------:R-:W-:-:S05]  /*18f20*/  FMUL R10, R151, 0.25 ;  /* 0x3e800000970a7820 */ /* 0x000fca0000400000 */
[----:B------:R-:W-:Y:S01]  /*18f30*/  FSEL R151, R10, R151, P3 ;  /* 0x000000970a977208 */ /* 0x000fe20001800000 */
        /* <DEDUP_REMOVED lines=122> */
[----:B------:R-:W-:Y:S01]  /*196e0*/  FMUL R10, R27, 0.25 ;  /* 0x3e8000001b0a7820 */ /* 0x000fe20000400000 */
[C---:B------:R-:W-:Y:S01]  /*196f0*/  FSETP.GEU.AND P4, PT, |R9|.reuse, 1.175494350822287508e-38, PT ;  /* 0x008000000900780b */ /* 0x040fe20003f8e200 */
[----:B------:R-:W-:-:S03]  /*19700*/  @P3 FMUL R9, R9, 0.25 ;  /* 0x3e80000009093820 */ /* 0x000fc60000400000 */
[----:B------:R-:W-:Y:S01]  /*19710*/  FSEL R27, R10, R27, P3 ;  /* 0x0000001b0a1b7208 */ /* 0x000fe20001800000 */
[----:B------:R-:W-:Y:S01]  /*19720*/  FMUL R10, R24, 0.25 ;  /* 0x3e800000180a7820 */ /* 0x000fe20000400000 */
[----:B------:R-:W-:-:S04]  /*19730*/  FSETP.GT.AND P3, PT, |R6|, 8.50705917302346158658e+37, PT ;  /* 0x7e8000000600780b */ /* 0x000fc80003f64200 */
        /* <DEDUP_REMOVED lines=16> */
[----:B------:R-:W-:-:S04]  /*19840*/  @!P4 FMUL R9, R9, 16777216 ;  /* 0x4b8000000909c820 */ /* 0x000fc80000400000 */
[----:B------:R-:W-:Y:S01]  /*19850*/  FSEL R136, R10, R136, P3 ;  /* 0x000000880a887208 */ /* 0x000fe20001800000 */
[----:B------:R-:W-:Y:S01]  /*19860*/  FMUL R10, R133, 0.25 ;  /* 0x3e800000850a7820 */ /* 0x000fe20000400000 */
[----:B------:R-:W0:Y:S04]  /*19870*/  MUFU.RCP R9, R9 ;  /* 0x0000000900097308 */ /* 0x000e280000001000 */
[----:B------:R-:W-:Y:S01]  /*19880*/  FSEL R133, R10, R133, P3 ;  /* 0x000000850a857208 */ /* 0x000fe20001800000 */
[----:B------:R-:W-:-:S05]  /*19890*/  FMUL R10, R132, 0.25 ;  /* 0x3e800000840a7820 */ /* 0x000fca0000400000 */
[----:B------:R-:W-:Y:S01]  /*198a0*/  FSEL R132, R10, R132, P3 ;  /* 0x000000840a847208 */ /* 0x000fe20001800000 */
[----:B------:R-:W-:-:S05]  /*198b0*/  FMUL R10, R129, 0.25 ;  /* 0x3e800000810a7820 */ /* 0x000fca0000400000 */
[----:B------:R-:W-:Y:S01]  /*198c0*/  FSEL R129, R10, R129, P3 ;  /* 0x000000810a817208 */ /* 0x000fe20001800000 */
[----:B------:R-:W-:Y:S01]  /*198d0*/  FMUL R10, R128, 0.25 ;  /* 0x3e800000800a7820 */ /* 0x000fe20000400000 */
[----:B------:R-:W-:Y:S01]  /*198e0*/  @!P4 FMUL R147, R147, 16777216 ;  /* 0x4b8000009393c820 */ /* 0x000fe20000400000 */
[----:B------:R0:W-:Y:S01]  /*198f0*/  STL [R1+0x210], R0 ;  /* 0x0002100001007387 */ /* 0x0001e20000100800 */
[----:B------:R-:W-:Y:S02]  /*19900*/  @!P4 FMUL R146, R146, 16777216 ;  /* 0x4b8000009292c820 */ /* 0x000fe40000400000 */
[----:B------:R-:W-:Y:S01]  /*19910*/  FSEL R128, R10, R128, P3 ;  /* 0x000000800a807208 */ /* 0x000fe20001800000 */
[----:B------:R-:W-:Y:S01]  /*19920*/  FMUL R10, R125, 0.25 ;  /* 0x3e8000007d0a7820 */ /* 0x000fe20000400000 */
[----:B------:R-:W-:Y:S01]  /*19930*/  @!P4 FMUL R139, R139, 16777216 ;  /* 0x4b8000008b8bc820 */ /* 0x000fe20000400000 */
[----:B------:R-:W-:Y:S01]  /*19940*/  @!P4 FMUL R138, R138, 16777216 ;  /* 0x4b8000008a8ac820 */ /* 0x000fe20000400000 */
[----:B------:R-:W-:Y:S01]  /*19950*/  @!P4 FMUL R131, R131, 16777216 ;  /* 0x4b8000008383c820 */ /* 0x000fe20000400000 */
[C---:B0-----:R-:W-:Y:S01]  /*19960*/  FMUL R0, R9.reuse, R147 ;  /* 0x0000009309007220 */ /* 0x041fe20000400000 */
[C---:B------:R-:W-:Y:S01]  /*19970*/  FMUL R2, R9.reuse, R146 ;  /* 0x0000009209027220 */ /* 0x040fe20000400000 */
[----:B------:R-:W-:Y:S01]  /*19980*/  FSEL R125, R10, R125, P3 ;  /* 0x0000007d0a7d7208 */ /* 0x000fe20001800000 */
[C---:B------:R-:W-:Y:S01]  /*19990*/  FMUL R3, R9.reuse, R139 ;  /* 0x0000008b09037220 */ /* 0x040fe20000400000 */
[----:B------:R-:W-:Y:S01]  /*199a0*/  FMUL R10, R124, 0.25 ;  /* 0x3e8000007c0a7820 */ /* 0x000fe20000400000 */
[----:B------:R0:W-:Y:S01]  /*199b0*/  STL [R1+0xa88], R0 ;  /* 0x000a880001007387 */ /* 0x0001e20000100800 */
[----:B------:R-:W-:Y:S01]  /*199c0*/  FMUL R4, R9, R138 ;  /* 0x0000008a09047220 */ /* 0x000fe20000400000 */
[----:B------:R-:W-:-:S02]  /*199d0*/  @!P4 FMUL R130, R130, 16777216 ;  /* 0x4b8000008282c820 */ /* 0x000fc40000400000 */
[----:B------:R1:W-:Y:S01]  /*199e0*/  STL [R1+0xa8c], R2 ;  /* 0x000a8c0201007387 */ /* 0x0003e20000100800 */
[----:B------:R-:W-:Y:S01]  /*199f0*/  FSEL R124, R10, R124, P3 ;  /* 0x0000007c0a7c7208 */ /* 0x000fe20001800000 */
[----:B------:R-:W-:Y:S01]  /*19a00*/  FMUL R10, R121, 0.25 ;  /* 0x3e800000790a7820 */ /* 0x000fe20000400000 */
[----:B0-----:R-:W-:Y:S01]  /*19a10*/  FMUL R0, R9, R131 ;  /* 0x0000008309007220 */ /* 0x001fe20000400000 */
[----:B------:R0:W-:Y:S01]  /*19a20*/  STL [R1+0xa90], R3 ;  /* 0x000a900301007387 */ /* 0x0001e20000100800 */
[----:B------:R-:W-:Y:S01]  /*19a30*/  @!P4 FMUL R123, R123, 16777216 ;  /* 0x4b8000007b7bc820 */ /* 0x000fe20000400000 */
[----:B------:R-:W-:Y:S02]  /*19a40*/  @!P4 FMUL R122, R122, 16777216 ;  /* 0x4b8000007a7ac820 */ /* 0x000fe40000400000 */
[----:B------:R-:W-:Y:S01]  /*19a50*/  STL [R1+0xa94], R4 ;  /* 0x000a940401007387 */ /* 0x000fe20000100800 */
[----:B------:R-:W-:-:S03]  /*19a60*/  @!P4 FMUL R115, R115, 16777216 ;  /* 0x4b8000007373c820 */ /* 0x000fc60000400000 */
[----:B------:R2:W-:Y:S01]  /*19a70*/  STL [R1+0x20c], R0 ;  /* 0x00020c0001007387 */ /* 0x0005e20000100800 */
[----:B------:R-:W-:Y:S01]  /*19a80*/  @!P4 FMUL R114, R114, 16777216 ;  /* 0x4b8000007272c820 */ /* 0x000fe20000400000 */
[C---:B-1----:R-:W-:Y:S01]  /*19a90*/  FMUL R2, R9.reuse, R123 ;  /* 0x0000007b09027220 */ /* 0x042fe20000400000 */
[----:B------:R-:W-:Y:S01]  /*19aa0*/  FSEL R121, R10, R121, P3 ;  /* 0x000000790a797208 */ /* 0x000fe20001800000 */
[C---:B0-----:R-:W-:Y:S01]  /*19ab0*/  FMUL R3, R9.reuse, R122 ;  /* 0x0000007a09037220 */ /* 0x041fe20000400000 */
[----:B------:R-:W-:Y:S01]  /*19ac0*/  FMUL R10, R120, 0.25 ;  /* 0x3e800000780a7820 */ /* 0x000fe20000400000 */
[C---:B--2---:R-:W-:Y:S01]  /*19ad0*/  FMUL R0, R9.reuse, R130 ;  /* 0x0000008209007220 */ /* 0x044fe20000400000 */
[----:B------:R-:W-:Y:S01]  /*19ae0*/  FMUL R4, R9, R115 ;  /* 0x0000007309047220 */ /* 0x000fe20000400000 */
[----:B------:R-:W-:-:S03]  /*19af0*/  @!P4 FMUL R107, R107, 16777216 ;  /* 0x4b8000006b6bc820 */ /* 0x000fc60000400000 */
[----:B------:R0:W-:Y:S01]  /*19b00*/  STL [R1+0xa98], R0 ;  /* 0x000a980001007387 */ /* 0x0001e20000100800 */
[----:B------:R-:W-:Y:S01]  /*19b10*/  FSEL R120, R10, R120, P3 ;  /* 0x000000780a787208 */ /* 0x000fe20001800000 */
[----:B------:R-:W-:Y:S02]  /*19b20*/  FMUL R10, R117, 0.25 ;  /* 0x3e800000750a7820 */ /* 0x000fe40000400000 */
[----:B------:R-:W-:Y:S01]  /*19b30*/  STL [R1+0xa9c], R2 ;  /* 0x000a9c0201007387 */ /* 0x000fe20000100800 */
[----:B0-----:R-:W-:-:S03]  /*19b40*/  FMUL R0, R9, R114 ;  /* 0x0000007209007220 */ /* 0x001fc60000400000 */
[----:B------:R-:W-:Y:S04]  /*19b50*/  STL [R1+0xaa0], R3 ;  /* 0x000aa00301007387 */ /* 0x000fe80000100800 */
[----:B------:R-:W-:Y:S01]  /*19b60*/  STL [R1+0xaa4], R4 ;  /* 0x000aa40401007387 */ /* 0x000fe20000100800 */
[----:B------:R-:W-:-:S03]  /*19b70*/  @!P4 FMUL R91, R91, 16777216 ;  /* 0x4b8000005b5bc820 */ /* 0x000fc60000400000 */
[----:B------:R0:W-:Y:S01]  /*19b80*/  STL [R1+0x208], R0 ;  /* 0x0002080001007387 */ /* 0x0001e20000100800 */
[----:B------:R-:W-:Y:S01]  /*19b90*/  FSEL R117, R10, R117, P3 ;  /* 0x000000750a757208 */ /* 0x000fe20001800000 */
[----:B------:R-:W-:Y:S01]  /*19ba0*/  FMUL R10, R116, 0.25 ;  /* 0x3e800000740a7820 */ /* 0x000fe20000400000 */
[----:B------:R-:W-:Y:S01]  /*19bb0*/  @!P4 FMUL R119, R119, 16777216 ;  /* 0x4b8000007777c820 */ /* 0x000fe20000400000 */
[----:B0-----:R-:W-:-:S03]  /*19bc0*/  FMUL R0, R9, R107 ;  /* 0x0000006b09007220 */ /* 0x001fc60000400000 */
[----:B------:R-:W-:Y:S02]  /*19bd0*/  FSEL R116, R10, R116, P3 ;  /* 0x000000740a747208 */ /* 0x000fe40001800000 */
[----:B------:R0:W-:Y:S01]  /*19be0*/  STL [R1+0xaa8], R0 ;  /* 0x000aa80001007387 */ /* 0x0001e20000100800 */
[----:B------:R-:W-:Y:S01]  /*19bf0*/  FMUL R10, R113, 0.25 ;  /* 0x3e800000710a7820 */ /* 0x000fe20000400000 */
[C---:B------:R-:W-:Y:S01]  /*19c00*/  FMUL R239, R9.reuse, R119 ;  /* 0x0000007709ef7220 */ /* 0x040fe20000400000 */
[----:B------:R-:W-:Y:S01]  /*19c10*/  @!P4 FMUL R126, R126, 16777216 ;  /* 0x4b8000007e7ec820 */ /* 0x000fe20000400000 */
[----:B0-----:R-:W-:Y:S02]  /*19c20*/  FMUL R0, R9, R91 ;  /* 0x0000005b09007220 */ /* 0x001fe40000400000 */
[----:B------:R-:W-:-:S03]  /*19c30*/  FSEL R113, R10, R113, P3 ;  /* 0x000000710a717208 */ /* 0x000fc60001800000 */
[----:B------:R0:W-:Y:S04]  /*19c40*/  STL [R1+0x204], R0 ;  /* 0x0002040001007387 */ /* 0x0001e80000100800 */
[----:B------:R-:W2:Y:S01]  /*19c50*/  LDL.LU R119, [R1+0x11c] ;  /* 0x00011c0001777983 */ /* 0x000ea20000300800 */
[----:B------:R-:W-:-:S03]  /*19c60*/  FMUL R10, R112, 0.25 ;  /* 0x3e800000700a7820 */ /* 0x000fc60000400000 */
[----:B------:R-:W3:Y:S04]  /*19c70*/  LDL.LU R122, [R1+0x118] ;  /* 0x00011800017a7983 */ /* 0x000ee80000300800 */
[----:B------:R-:W4:Y:S01]  /*19c80*/  LDL.LU R123, [R1+0x10c] ;  /* 0x00010c00017b7983 */ /* 0x000f220000300800 */
[----:B------:R-:W-:Y:S01]  /*19c90*/  FMUL R242, R9, R126 ;  /* 0x0000007e09f27220 */ /* 0x000fe20000400000 */
[----:B------:R-:W-:Y:S02]  /*19ca0*/  @!P4 FMUL R134, R134, 16777216 ;  /* 0x4b8000008686c820 */ /* 0x000fe40000400000 */
[----:B------:R-:W5:Y:S01]  /*19cb0*/  LDL.LU R126, [R1+0x108] ;  /* 0x00010800017e7983 */ /* 0x000f620000300800 */
[----:B------:R-:W-:Y:S01]  /*19cc0*/  FSEL R112, R10, R112, P3 ;  /* 0x000000700a707208 */ /* 0x000fe20001800000 */
[----:B------:R-:W-:-:S02]  /*19cd0*/  FMUL R10, R109, 0.25 ;  /* 0x3e8000006d0a7820 */ /* 0x000fc40000400000 */
[----:B------:R-:W2:Y:S01]  /*19ce0*/  LDL.LU R130, [R1+0xfc] ;  /* 0x0000fc0001827983 */ /* 0x000ea20000300800 */
[----:B------:R-:W-:Y:S01]  /*19cf0*/  @!P4 FMUL R135, R135, 16777216 ;  /* 0x4b8000008787c820 */ /* 0x000fe20000400000 */
[C---:B------:R-:W-:Y:S02]  /*19d00*/  FMUL R244, R9.reuse, R134 ;  /* 0x0000008609f47220 */ /* 0x040fe40000400000 */
[----:B------:R-:W5:Y:S01]  /*19d10*/  LDL.LU R131, [R1+0xf8] ;  /* 0x0000f80001837983 */ /* 0x000f620000300800 */
[----:B------:R-:W-:Y:S01]  /*19d20*/  FSEL R109, R10, R109, P3 ;  /* 0x0000006d0a6d7208 */ /* 0x000fe20001800000 */
[----:B------:R-:W-:Y:S02]  /*19d30*/  FMUL R10, R108, 0.25 ;  /* 0x3e8000006c0a7820 */ /* 0x000fe40000400000 */
[----:B------:R-:W3:Y:S01]  /*19d40*/  LDL.LU R134, [R1+0xec] ;  /* 0x0000ec0001867983 */ /* 0x000ee20000300800 */
[----:B------:R-:W-:Y:S01]  /*19d50*/  FMUL R245, R9, R135 ;  /* 0x0000008709f57220 */ /* 0x000fe20000400000 */
[----:B------:R-:W-:-:S02]  /*19d60*/  @!P4 FMUL R142, R142, 16777216 ;  /* 0x4b8000008e8ec820 */ /* 0x000fc40000400000 */
[----:B------:R-:W5:Y:S01]  /*19d70*/  LDL.LU R135, [R1+0xe8] ;  /* 0x0000e80001877983 */ /* 0x000f620000300800 */
[----:B------:R-:W-:Y:S01]  /*19d80*/  FSEL R108, R10, R108, P3 ;  /* 0x0000006c0a6c7208 */ /* 0x000fe20001800000 */
[----:B------:R-:W-:Y:S02]  /*19d90*/  FMUL R10, R105, 0.25 ;  /* 0x3e800000690a7820 */ /* 0x000fe40000400000 */
[----:B------:R-:W5:Y:S01]  /*19da0*/  LDL.LU R138, [R1+0xdc] ;  /* 0x0000dc00018a7983 */ /* 0x000f620000300800 */
[----:B------:R-:W-:Y:S01]  /*19db0*/  @!P4 FMUL R143, R143, 16777216 ;  /* 0x4b8000008f8fc820 */ /* 0x000fe20000400000 */
[----:B------:R-:W-:Y:S02]  /*19dc0*/  FMUL R248, R9, R142 ;  /* 0x0000008e09f87220 */ /* 0x000fe40000400000 */
[----:B------:R-:W5:Y:S01]  /*19dd0*/  LDL.LU R139, [R1+0xd8] ;  /* 0x0000d800018b7983 */ /* 0x000f620000300800 */
[----:B------:R-:W-:Y:S01]  /*19de0*/  FSEL R105, R10, R105, P3 ;  /* 0x000000690a697208 */ /* 0x000fe20001800000 */
[----:B------:R-:W-:-:S02]  /*19df0*/  FMUL R10, R104, 0.25 ;  /* 0x3e800000680a7820 */ /* 0x000fc40000400000 */
[----:B------:R-:W5:Y:S01]  /*19e00*/  LDL.LU R142, [R1+0xcc] ;  /* 0x0000cc00018e7983 */ /* 0x000f620000300800 */
[----:B------:R-:W-:Y:S01]  /*19e10*/  FMUL R249, R9, R143 ;  /* 0x0000008f09f97220 */ /* 0x000fe20000400000 */
[----:B------:R-:W-:Y:S02]  /*19e20*/  @!P4 FMUL R150, R150, 16777216 ;  /* 0x4b8000009696c820 */ /* 0x000fe40000400000 */
[----:B------:R-:W5:Y:S01]  /*19e30*/  LDL.LU R143, [R1+0xc8] ;  /* 0x0000c800018f7983 */ /* 0x000f620000300800 */
[----:B------:R-:W-:Y:S01]  /*19e40*/  FSEL R104, R10, R104, P3 ;  /* 0x000000680a687208 */ /* 0x000fe20001800000 */
[----:B------:R-:W-:Y:S02]  /*19e50*/  FMUL R10, R101, 0.25 ;  /* 0x3e800000650a7820 */ /* 0x000fe40000400000 */
[----:B------:R-:W5:Y:S01]  /*19e60*/  LDL.LU R146, [R1+0xbc] ;  /* 0x0000bc0001927983 */ /* 0x000f620000300800 */
[----:B------:R-:W-:Y:S01]  /*19e70*/  @!P4 FMUL R151, R151, 16777216 ;  /* 0x4b8000009797c820 */ /* 0x000fe20000400000 */
[----:B------:R-:W-:Y:S01]  /*19e80*/  FMUL R250, R9, R150 ;  /* 0x0000009609fa7220 */ /* 0x000fe20000400000 */
[----:B------:R-:W-:Y:S01]  /*19e90*/  @!P4 FMUL R118, R118, 16777216 ;  /* 0x4b8000007676c820 */ /* 0x000fe20000400000 */
[----:B------:R-:W5:Y:S01]  /*19ea0*/  LDL.LU R147, [R1+0xb8] ;  /* 0x0000b80001937983 */ /* 0x000f620000300800 */
[----:B------:R-:W-:Y:S01]  /*19eb0*/  FSEL R101, R10, R101, P3 ;  /* 0x000000650a657208 */ /* 0x000fe20001800000 */
[----:B------:R-:W-:-:S02]  /*19ec0*/  FMUL R10, R100, 0.25 ;  /* 0x3e800000640a7820 */ /* 0x000fc40000400000 */
[----:B------:R-:W5:Y:S01]  /*19ed0*/  LDL.LU R150, [R1+0xac] ;  /* 0x0000ac0001967983 */ /* 0x000f620000300800 */
[C---:B------:R-:W-:Y:S01]  /*19ee0*/  FMUL R251, R9.reuse, R151 ;  /* 0x0000009709fb7220 */ /* 0x040fe20000400000 */
[----:B------:R-:W-:Y:S01]  /*19ef0*/  FMUL R238, R9, R118 ;  /* 0x0000007609ee7220 */ /* 0x000fe20000400000 */
[----:B------:R-:W-:Y:S01]  /*19f00*/  IMAD.MOV.U32 R118, RZ, RZ, R152 ;  /* 0x000000ffff767224 */ /* 0x000fe200078e0098 */
[----:B------:R-:W5:Y:S01]  /*19f10*/  LDL.LU R151, [R1+0xa8] ;  /* 0x0000a80001977983 */ /* 0x000f620000300800 */
[----:B------:R-:W-:Y:S01]  /*19f20*/  FSEL R100, R10, R100, P3 ;  /* 0x000000640a647208 */ /* 0x000fe20001800000 */
[----:B------:R-:W-:Y:S02]  /*19f30*/  FMUL R10, R97, 0.25 ;  /* 0x3e800000610a7820 */ /* 0x000fe40000400000 */
[----:B------:R-:W5:Y:S03]  /*19f40*/  LDL.LU R152, [R1+0x9c] ;  /* 0x00009c0001987983 */ /* 0x000f660000300800 */
[----:B------:R-:W-:Y:S01]  /*19f50*/  FSEL R97, R10, R97, P3 ;  /* 0x000000610a617208 */ /* 0x000fe20001800000 */
[----:B------:R-:W-:Y:S01]  /*19f60*/  FMUL R10, R96, 0.25 ;  /* 0x3e800000600a7820 */ /* 0x000fe20000400000 */
[----:B------:R-:W-:-:S02]  /*19f70*/  IMAD.MOV.U32 R115, RZ, RZ, R154 ;  /* 0x000000ffff737224 */ /* 0x000fc400078e009a */
[----:B------:R-:W-:Y:S01]  /*19f80*/  @!P4 FMUL R110, R110, 16777216 ;  /* 0x4b8000006e6ec820 */ /* 0x000fe20000400000 */
[----:B------:R-:W-:Y:S01]  /*19f90*/  IMAD.MOV.U32 R114, RZ, RZ, R156 ;  /* 0x000000ffff727224 */ /* 0x000fe200078e009c */
[----:B------:R-:W5:Y:S01]  /*19fa0*/  LDL.LU R154, [R1+0x98] ;  /* 0x00009800019a7983 */ /* 0x000f620000300800 */
[----:B------:R-:W-:Y:S01]  /*19fb0*/  @!P4 FMUL R111, R111, 16777216 ;  /* 0x4b8000006f6fc820 */ /* 0x000fe20000400000 */
[----:B------:R-:W-:Y:S02]  /*19fc0*/  FSEL R96, R10, R96, P3 ;  /* 0x000000600a607208 */ /* 0x000fe40001800000 */
[----:B------:R-:W5:Y:S01]  /*19fd0*/  LDL.LU R156, [R1+0x88] ;  /* 0x00008800019c7983 */ /* 0x000f620000300800 */
[----:B------:R-:W-:Y:S01]  /*19fe0*/  FMUL R10, R93, 0.25 ;  /* 0x3e8000005d0a7820 */ /* 0x000fe20000400000 */
[C---:B------:R-:W-:Y:S01]  /*19ff0*/  FMUL R236, R9.reuse, R110 ;  /* 0x0000006e09ec7220 */ /* 0x040fe20000400000 */
[----:B------:R-:W-:Y:S02]  /*1a000*/  IMAD.MOV.U32 R233, RZ, RZ, R155 ;  /* 0x000000ffffe97224 */ /* 0x000fe400078e009b */
[----:B------:R-:W-:Y:S01]  /*1a010*/  FMUL R237, R9, R111 ;  /* 0x0000006f09ed7220 */ /* 0x000fe20000400000 */
[----:B------:R-:W-:Y:S01]  /*1a020*/  IMAD.MOV.U32 R110, RZ, RZ, R158 ;  /* 0x000000ffff6e7224 */ /* 0x000fe200078e009e */
[----:B------:R-:W5:Y:S01]  /*1a030*/  LDL.LU R155, [R1+0x7c] ;  /* 0x00007c00019b7983 */ /* 0x000f620000300800 */
[----:B------:R-:W-:-:S02]  /*1a040*/  IMAD.MOV.U32 R111, RZ, RZ, R157 ;  /* 0x000000ffff6f7224 */ /* 0x000fc400078e009d */
[----:B------:R-:W-:Y:S01]  /*1a050*/  @!P4 FMUL R106, R106, 16777216 ;  /* 0x4b8000006a6ac820 */ /* 0x000fe20000400000 */
[----:B------:R-:W5:Y:S01]  /*1a060*/  LDL.LU R158, [R1+0x78] ;  /* 0x00007800019e7983 */ /* 0x000f620000300800 */
[----:B------:R-:W-:Y:S01]  /*1a070*/  FSEL R93, R10, R93, P3 ;  /* 0x0000005d0a5d7208 */ /* 0x000fe20001800000 */
[----:B------:R-:W-:Y:S02]  /*1a080*/  FMUL R10, R92, 0.25 ;  /* 0x3e8000005c0a7820 */ /* 0x000fe40000400000 */
[----:B------:R-:W5:Y:S01]  /*1a090*/  LDL.LU R157, [R1+0x6c] ;  /* 0x00006c00019d7983 */ /* 0x000f620000300800 */
[----:B------:R-:W-:Y:S01]  /*1a0a0*/  FMUL R2, R9, R106 ;  /* 0x0000006a09027220 */ /* 0x000fe20000400000 */
[----:B------:R-:W-:Y:S01]  /*1a0b0*/  @!P4 FMUL R99, R99, 16777216 ;  /* 0x4b8000006363c820 */ /* 0x000fe20000400000 */
[----:B------:R-:W-:Y:S02]  /*1a0c0*/  IMAD.MOV.U32 R106, RZ, RZ, R160 ;  /* 0x000000ffff6a7224 */ /* 0x000fe400078e00a0 */
[----:B------:R-:W-:Y:S01]  /*1a0d0*/  @!P4 FMUL R103, R103, 16777216 ;  /* 0x4b8000006767c820 */ /* 0x000fe20000400000 */
[----:B------:R-:W5:Y:S01]  /*1a0e0*/  LDL.LU R160, [R1+0x68] ;  /* 0x0000680001a07983 */ /* 0x000f620000300800 */
[----:B------:R-:W-:Y:S01]  /*1a0f0*/  FSEL R92, R10, R92, P3 ;  /* 0x0000005c0a5c7208 */ /* 0x000fe20001800000 */
[----:B------:R-:W-:Y:S01]  /*1a100*/  FMUL R10, R89, 0.25 ;  /* 0x3e800000590a7820 */ /* 0x000fe20000400000 */
[----:B------:R-:W-:Y:S01]  /*1a110*/  FMUL R3, R9, R99 ;  /* 0x0000006309037220 */ /* 0x000fe20000400000 */
[----:B------:R-:W-:-:S02]  /*1a120*/  IMAD.MOV.U32 R107, RZ, RZ, R159 ;  /* 0x000000ffff6b7224 */ /* 0x000fc400078e009f */
[----:B------:R-:W-:Y:S01]  /*1a130*/  FMUL R235, R9, R103 ;  /* 0x0000006709eb7220 */ /* 0x000fe20000400000 */
[----:B------:R-:W-:Y:S01]  /*1a140*/  IMAD.MOV.U32 R99, RZ, RZ, R162 ;  /* 0x000000ffff637224 */ /* 0x000fe200078e00a2 */
[----:B------:R-:W5:Y:S01]  /*1a150*/  LDL.LU R159, [R1+0x5c] ;  /* 0x00005c00019f7983 */ /* 0x000f620000300800 */
[----:B------:R-:W-:Y:S01]  /*1a160*/  IMAD.MOV.U32 R103, RZ, RZ, R161 ;  /* 0x000000ffff677224 */ /* 0x000fe200078e00a1 */
[----:B------:R-:W-:Y:S02]  /*1a170*/  FSEL R89, R10, R89, P3 ;  /* 0x000000590a597208 */ /* 0x000fe40001800000 */
[----:B------:R-:W5:Y:S01]  /*1a180*/  LDL.LU R162, [R1+0x58] ;  /* 0x0000580001a27983 */ /* 0x000f620000300800 */
[----:B------:R-:W-:-:S03]  /*1a190*/  FMUL R10, R88, 0.25 ;  /* 0x3e800000580a7820 */ /* 0x000fc60000400000 */
[----:B------:R-:W5:Y:S01]  /*1a1a0*/  LDL.LU R161, [R1+0x4c] ;  /* 0x00004c0001a17983 */ /* 0x000f620000300800 */
[----:B------:R-:W-:Y:S01]  /*1a1b0*/  @!P4 FMUL R98, R98, 16777216 ;  /* 0x4b8000006262c820 */ /* 0x000fe20000400000 */
[----:B------:R-:W-:Y:S01]  /*1a1c0*/  IMAD.MOV.U32 R91, RZ, RZ, R164 ;  /* 0x000000ffff5b7224 */ /* 0x000fe200078e00a4 */
[----:B------:R-:W-:Y:S01]  /*1a1d0*/  FSEL R88, R10, R88, P3 ;  /* 0x000000580a587208 */ /* 0x000fe20001800000 */
[----:B------:R-:W5:Y:S01]  /*1a1e0*/  LDL.LU R164, [R1+0x48] ;  /* 0x0000480001a47983 */ /* 0x000f620000300800 */
[----:B------:R-:W-:Y:S01]  /*1a1f0*/  FMUL R4, R9, R98 ;  /* 0x0000006209047220 */ /* 0x000fe20000400000 */
[----:B------:R-:W-:Y:S01]  /*1a200*/  FMUL R10, R85, 0.25 ;  /* 0x3e800000550a7820 */ /* 0x000fe20000400000 */
[----:B------:R-:W-:Y:S02]  /*1a210*/  IMAD.MOV.U32 R98, RZ, RZ, R163 ;  /* 0x000000ffff627224 */ /* 0x000fe400078e00a3 */
[----:B------:R-:W-:Y:S01]  /*1a220*/  IMAD.MOV.U32 R12, RZ, RZ, R166 ;  /* 0x000000ffff0c7224 */ /* 0x000fe200078e00a6 */
[----:B------:R-:W5:Y:S01]  /*1a230*/  LDL.LU R163, [R1+0x3c] ;  /* 0x00003c0001a37983 */ /* 0x000f620000300800 */
[----:B------:R-:W-:Y:S01]  /*1a240*/  IMAD.MOV.U32 R14, RZ, RZ, R165 ;  /* 0x000000ffff0e7224 */ /* 0x000fe200078e00a5 */
[----:B------:R-:W-:-:S02]  /*1a250*/  FSEL R85, R10, R85, P3 ;  /* 0x000000550a557208 */ /* 0x000fc40001800000 */
[----:B------:R-:W5:Y:S01]  /*1a260*/  LDL.LU R166, [R1+0x38] ;  /* 0x0000380001a67983 */ /* 0x000f620000300800 */
[----:B------:R-:W-:-:S03]  /*1a270*/  FMUL R10, R84, 0.25 ;  /* 0x3e800000540a7820 */ /* 0x000fc60000400000 */
[----:B------:R-:W5:Y:S01]  /*1a280*/  LDL.LU R165, [R1+0x2c] ;  /* 0x00002c0001a57983 */ /* 0x000f620000300800 */
[----:B------:R-:W-:Y:S01]  /*1a290*/  @!P4 FMUL R127, R127, 16777216 ;  /* 0x4b8000007f7fc820 */ /* 0x000fe20000400000 */
[----:B------:R-:W-:Y:S01]  /*1a2a0*/  IMAD.MOV.U32 R241, RZ, RZ, R168 ;  /* 0x000000fffff17224 */ /* 0x000fe200078e00a8 */
[----:B------:R-:W-:Y:S01]  /*1a2b0*/  FSEL R84, R10, R84, P3 ;  /* 0x000000540a547208 */ /* 0x000fe20001800000 */
[----:B------:R-:W5:Y:S01]  /*1a2c0*/  LDL.LU R168, [R1+0x28] ;  /* 0x0000280001a87983 */ /* 0x000f620000300800 */
[----:B------:R-:W-:Y:S01]  /*1a2d0*/  FMUL R10, R81, 0.25 ;  /* 0x3e800000510a7820 */ /* 0x000fe20000400000 */
[----:B------:R-:W-:Y:S02]  /*1a2e0*/  IMAD.MOV.U32 R240, RZ, RZ, R167 ;  /* 0x000000fffff07224 */ /* 0x000fe400078e00a7 */
[----:B------:R-:W-:Y:S01]  /*1a2f0*/  FMUL R243, R9, R127 ;  /* 0x0000007f09f37220 */ /* 0x000fe20000400000 */
[----:B------:R-:W5:Y:S01]  /*1a300*/  LDL.LU R167, [R1+0x1c] ;  /* 0x00001c0001a77983 */ /* 0x000f620000300800 */
[----:B------:R-:W-:Y:S01]  /*1a310*/  IMAD.MOV.U32 R246, RZ, RZ, R169 ;  /* 0x000000fffff67224 */ /* 0x000fe200078e00a9 */
[----:B------:R-:W-:-:S02]  /*1a320*/  FSEL R81, R10, R81, P3 ;  /* 0x000000510a517208 */ /* 0x000fc40001800000 */
[----:B------:R-:W5:Y:S01]  /*1a330*/  LDL.LU R127, [R1+0x18] ;  /* 0x00001800017f7983 */ /* 0x000f620000300800 */
[----:B------:R-:W-:-:S03]  /*1a340*/  FMUL R10, R80, 0.25 ;  /* 0x3e800000500a7820 */ /* 0x000fc60000400000 */
[----:B------:R-:W5:Y:S02]  /*1a350*/  LDL.LU R169, [R1+0xc] ;  /* 0x00000c0001a97983 */ /* 0x000f640000300800 */
[----:B------:R-:W-:Y:S01]  /*1a360*/  FSEL R80, R10, R80, P3 ;  /* 0x000000500a507208 */ /* 0x000fe20001800000 */
[----:B------:R-:W-:Y:S01]  /*1a370*/  FMUL R10, R77, 0.25 ;  /* 0x3e8000004d0a7820 */ /* 0x000fe20000400000 */
[----:B------:R-:W-:Y:S01]  /*1a380*/  @!P4 FMUL R26, R26, 16777216 ;  /* 0x4b8000001a1ac820 */ /* 0x000fe20000400000 */
[----:B------:R-:W-:Y:S01]  /*1a390*/  @!P4 FMUL R102, R102, 16777216 ;  /* 0x4b8000006666c820 */ /* 0x000fe20000400000 */
[----:B------:R-:W-:Y:S01]  /*1a3a0*/  @!P4 FMUL R95, R95, 16777216 ;  /* 0x4b8000005f5fc820 */ /* 0x000fe20000400000 */
[----:B------:R-:W-:Y:S01]  /*1a3b0*/  @!P4 FMUL R94, R94, 16777216 ;  /* 0x4b8000005e5ec820 */ /* 0x000fe20000400000 */
        /* <DEDUP_REMOVED lines=50> */
[----:B------:R-:W5:Y:S04]  /*1a6e0*/  LDL.LU R232, [R1+0x1f0] ;  /* 0x0001f00001e87983 */ /* 0x000f680000300800 */
[----:B------:R-:W-:Y:S01]  /*1a6f0*/  FSEL R60, R10, R60, P3 ;  /* 0x0000003c0a3c7208 */ /* 0x000fe20001800000 */
[----:B------:R-:W-:Y:S01]  /*1a700*/  FMUL R10, R57, 0.25 ;  /* 0x3e800000390a7820 */ /* 0x000fe20000400000 */
[----:B------:R-:W-:Y:S01]  /*1a710*/  FSETP.GEU.AND P4, PT, |R6|, 1.175494350822287508e-38, PT ;  /* 0x008000000600780b */ /* 0x000fe20003f8e200 */
[----:B------:R-:W5:Y:S03]  /*1a720*/  LDL.LU R230, [R1+0x1e4] ;  /* 0x0001e40001e67983 */ /* 0x000f660000300800 */
[----:B------:R-:W-:Y:S01]  /*1a730*/  FSEL R57, R10, R57, P3 ;  /* 0x000000390a397208 */ /* 0x000fe20001800000 */
[----:B------:R-:W-:Y:S01]  /*1a740*/  FMUL R10, R56, 0.25 ;  /* 0x3e800000380a7820 */ /* 0x000fe20000400000 */
[----:B------:R-:W-:Y:S01]  /*1a750*/  IMAD.MOV.U32 R247, RZ, RZ, R170 ;  /* 0x000000fffff77224 */ /* 0x000fe200078e00aa */
[----:B------:R-:W5:Y:S03]  /*1a760*/  LDL.LU R226, [R1+0x1e0] ;  /* 0x0001e00001e27983 */ /* 0x000f660000300800 */
[----:B------:R-:W-:Y:S01]  /*1a770*/  FSEL R56, R10, R56, P3 ;  /* 0x000000380a387208 */ /* 0x000fe20001800000 */
[----:B------:R-:W-:Y:S01]  /*1a780*/  FMUL R10, R53, 0.25 ;  /* 0x3e800000350a7820 */ /* 0x000fe20000400000 */
[----:B------:R-:W5:Y:S04]  /*1a790*/  LDL.LU R170, [R1+0x1d4] ;  /* 0x0001d40001aa7983 */ /* 0x000f680000300800 */
        /* <DEDUP_REMOVED lines=22> */
[----:B------:R-:W-:-:S04]  /*1a900*/  @P3 FMUL R6, R6, 0.25 ;  /* 0x3e80000006063820 */ /* 0x000fc80000400000 */
[----:B------:R-:W-:Y:S01]  /*1a910*/  FSEL R32, R10, R32, P3 ;  /* 0x000000200a207208 */ /* 0x000fe20001800000 */
[----:B------:R-:W-:Y:S01]  /*1a920*/  FMUL R10, R29, 0.25 ;  /* 0x3e8000001d0a7820 */ /* 0x000fe20000400000 */
[----:B------:R-:W-:Y:S02]  /*1a930*/  IMAD.MOV.U32 R234, RZ, RZ, R172 ;  /* 0x000000ffffea7224 */ /* 0x000fe400078e00ac */
[----:B------:R-:W-:Y:S01]  /*1a940*/  @!P4 FMUL R6, R6, 16777216 ;  /* 0x4b8000000606c820 */ /* 0x000fe20000400000 */
[----:B------:R-:W-:Y:S01]  /*1a950*/  IMAD.MOV.U32 R231, RZ, RZ, R171 ;  /* 0x000000ffffe77224 */ /* 0x000fe200078e00ab */
[----:B------:R-:W5:Y:S01]  /*1a960*/  LDL.LU R172, [R1+0x1d0] ;  /* 0x0001d00001ac7983 */ /* 0x000f620000300800 */
[----:B------:R-:W-:Y:S01]  /*1a970*/  FSEL R29, R10, R29, P3 ;  /* 0x0000001d0a1d7208 */ /* 0x000fe20001800000 */
[----:B------:R-:W-:Y:S02]  /*1a980*/  FMUL R10, R28, 0.25 ;  /* 0x3e8000001c0a7820 */ /* 0x000fe40000400000 */
[----:B------:R-:W5:Y:S01]  /*1a990*/  LDL.LU R171, [R1+0x1c4] ;  /* 0x0001c40001ab7983 */ /* 0x000f620000300800 */
[----:B------:R-:W1:Y:S02]  /*1a9a0*/  MUFU.RCP R6, R6 ;  /* 0x0000000600067308 */ /* 0x000e640000001000 */
[----:B------:R-:W-:Y:S01]  /*1a9b0*/  FSEL R28, R10, R28, P3 ;  /* 0x0000001c0a1c7208 */ /* 0x000fe20001800000 */
[----:B------:R-:W5:Y:S01]  /*1a9c0*/  LDL.LU R174, [R1+0x1c0] ;  /* 0x0001c00001ae7983 */ /* 0x000f620000300800 */
[----:B------:R-:W-:Y:S01]  /*1a9d0*/  FMUL R10, R25, 0.25 ;  /* 0x3e800000190a7820 */ /* 0x000fe20000400000 */
[----:B0-----:R-:W-:-:S02]  /*1a9e0*/  FMUL R0, R9, R90 ;  /* 0x0000005a09007220 */ /* 0x001fc40000400000 */
[----:B------:R-:W5:Y:S01]  /*1a9f0*/  LDL.LU R173, [R1+0x1b4] ;  /* 0x0001b40001ad7983 */ /* 0x000f620000300800 */
[----:B------:R-:W-:Y:S01]  /*1aa00*/  IMAD.MOV.U32 R90, RZ, RZ, R233 ;  /* 0x000000ffff5a7224 */ /* 0x000fe200078e00e9 */
[----:B------:R-:W-:Y:S02]  /*1aa10*/  FSEL R25, R10, R25, P3 ;  /* 0x000000190a197208 */ /* 0x000fe40001800000 */
[----:B------:R-:W5:Y:S01]  /*1aa20*/  LDL.LU R176, [R1+0x1b0] ;  /* 0x0001b00001b07983 */ /* 0x000f620000300800 */
[----:B------:R-:W-:Y:S02]  /*1aa30*/  IMAD.MOV.U32 R13, RZ, RZ, R240 ;  /* 0x000000ffff0d7224 */ /* 0x000fe400078e00f0 */
[C---:B------:R-:W-:Y:S01]  /*1aa40*/  FMUL R233, R9.reuse, R83 ;  /* 0x0000005309e97220 */ /* 0x040fe20000400000 */
[----:B------:R-:W5:Y:S01]  /*1aa50*/  LDL.LU R175, [R1+0x1a4] ;  /* 0x0001a40001af7983 */ /* 0x000f620000300800 */
[----:B------:R-:W-:Y:S02]  /*1aa60*/  IMAD.MOV.U32 R83, RZ, RZ, R234 ;  /* 0x000000ffff537224 */ /* 0x000fe400078e00ea */
[----:B------:R-:W-:Y:S01]  /*1aa70*/  FMUL R234, R9, R82 ;  /* 0x0000005209ea7220 */ /* 0x000fe20000400000 */
[----:B------:R-:W-:-:S02]  /*1aa80*/  IMAD.MOV.U32 R82, RZ, RZ, R231 ;  /* 0x000000ffff527224 */ /* 0x000fc400078e00e7 */
[----:B------:R-:W-:Y:S01]  /*1aa90*/  @!P4 FMUL R149, R149, 16777216 ;  /* 0x4b8000009595c820 */ /* 0x000fe20000400000 */
        /* <DEDUP_REMOVED lines=62> */
[----:B------:R-:W-:Y:S01]  /*1ae80*/  FMUL R10, R13, 0.25 ;  /* 0x3e8000000d0a7820 */ /* 0x000fe20000400000 */
[----:B------:R-:W5:Y:S01]  /*1ae90*/  LDL.LU R178, [R1+0x1a0] ;  /* 0x0001a00001b27983 */ /* 0x000f620000300800 */
[----:B------:R-:W-:Y:S01]  /*1aea0*/  FMUL R231, R9, R75 ;  /* 0x0000004b09e77220 */ /* 0x000fe20000400000 */
[----:B------:R-:W-:Y:S01]  /*1aeb0*/  @!P4 FMUL R24, R24, 16777216 ;  /* 0x4b8000001818c820 */ /* 0x000fe20000400000 */
[----:B------:R-:W-:Y:S01]  /*1aec0*/  FSETP.GT.AND P3, PT, |R7|, 8.50705917302346158658e+37, PT ;  /* 0x7e8000000700780b */ /* 0x000fe20003f64200 */
[----:B------:R-:W-:-:S02]  /*1aed0*/  IMAD.MOV.U32 R75, RZ, RZ, R247 ;  /* 0x000000ffff4b7224 */ /* 0x000fc400078e00f7 */
[C---:B-1----:R-:W-:Y:S01]  /*1aee0*/  FMUL R149, R6.reuse, R149 ;  /* 0x0000009506957220 */ /* 0x042fe20000400000 */
[C---:B------:R-:W-:Y:S01]  /*1aef0*/  FMUL R148, R6.reuse, R148 ;  /* 0x0000009406947220 */ /* 0x040fe20000400000 */
        /* <DEDUP_REMOVED lines=61> */
[----:B------:R-:W5:Y:S01]  /*1b2d0*/  LDL.LU R177, [R1+0x194] ;  /* 0x0001940001b17983 */ /* 0x000f620000300800 */
[----:B------:R-:W-:Y:S01]  /*1b2e0*/  FMUL R6, R6, R24 ;  /* 0x0000001806067220 */ /* 0x000fe20000400000 */
[----:B------:R-:W-:Y:S01]  /*1b2f0*/  FSEL R10, R10, R13, P3 ;  /* 0x0000000d0a0a7208 */ /* 0x000fe20001800000 */
[----:B------:R-:W-:Y:S01]  /*1b300*/  FMUL R13, R15, 0.25 ;  /* 0x3e8000000f0d7820 */ /* 0x000fe20000400000 */
[----:B------:R-:W5:Y:S01]  /*1b310*/  LDL.LU R180, [R1+0x190] ;  /* 0x0001900001b47983 */ /* 0x000f620000300800 */
[----:B------:R-:W-:-:S03]  /*1b320*/  FMUL R24, R75, 0.25 ;  /* 0x3e8000004b187820 */ /* 0x000fc60000400000 */
[----:B------:R-:W5:Y:S01]  /*1b330*/  LDL.LU R179, [R1+0x184] ;  /* 0x0001840001b37983 */ /* 0x000f620000300800 */
[----:B------:R-:W-:Y:S01]  /*1b340*/  FSEL R13, R13, R15, P3 ;  /* 0x0000000f0d0d7208 */ /* 0x000fe20001800000 */
[----:B------:R-:W-:Y:S01]  /*1b350*/  FMUL R15, R16, 0.25 ;  /* 0x3e800000100f7820 */ /* 0x000fe20000400000 */
[----:B------:R-:W-:Y:S01]  /*1b360*/  FSEL R24, R24, R75, P3 ;  /* 0x0000004b18187208 */ /* 0x000fe20001800000 */
[----:B------:R-:W-:Y:S01]  /*1b370*/  FMUL R75, R99, 0.25 ;  /* 0x3e800000634b7820 */ /* 0x000fe20000400000 */
[----:B------:R-:W5:Y:S02]  /*1b380*/  LDL.LU R182, [R1+0x180] ;  /* 0x0001800001b67983 */ /* 0x000f640000300800 */
[----:B------:R-:W-:Y:S01]  /*1b390*/  FSEL R15, R15, R16, P3 ;  /* 0x000000100f0f7208 */ /* 0x000fe20001800000 */
[----:B------:R-:W-:Y:S01]  /*1b3a0*/  FMUL R16, R19, 0.25 ;  /* 0x3e80000013107820 */ /* 0x000fe20000400000 */
[----:B------:R-:W5:Y:S01]  /*1b3b0*/  LDL.LU R181, [R1+0x174] ;  /* 0x0001740001b57983 */ /* 0x000f620000300800 */
[----:B------:R-:W-:Y:S01]  /*1b3c0*/  FSEL R75, R75, R99, P3 ;  /* 0x000000634b4b7208 */ /* 0x000fe20001800000 */
[----:B------:R-:W-:-:S02]  /*1b3d0*/  FMUL R99, R110, 0.25 ;  /* 0x3e8000006e637820 */ /* 0x000fc40000400000 */
[----:B------:R-:W5:Y:S04]  /*1b3e0*/  LDL.LU R184, [R1+0x170] ;  /* 0x0001700001b87983 */ /* 0x000f680000300800 */
        /* <DEDUP_REMOVED lines=10> */
[----:B----4-:R-:W-:Y:S01]  /*1b490*/  FMUL R118, R123, 0.25 ;  /* 0x3e8000007b767820 */ /* 0x010fe20000400000 */
[----:B------:R-:W-:Y:S01]  /*1b4a0*/  FMUL R252, R9, R74 ;  /* 0x0000004a09fc7220 */ /* 0x000fe20000400000 */
[----:B------:R-:W4:Y:S01]  /*1b4b0*/  LDL.LU R188, [R1+0x150] ;  /* 0x0001500001bc7983 */ /* 0x000f220000300800 */
[----:B------:R-:W-:-:S03]  /*1b4c0*/  IMAD.MOV.U32 R74, RZ, RZ, R246 ;  /* 0x000000ffff4a7224 */ /* 0x000fc600078e00f6 */
[----:B------:R-:W4:Y:S01]  /*1b4d0*/  LDL.LU R187, [R1+0x144] ;  /* 0x0001440001bb7983 */ /* 0x000f220000300800 */
[----:B------:R-:W-:Y:S01]  /*1b4e0*/  FSEL R20, R20, R23, P3 ;  /* 0x0000001714147208 */ /* 0x000fe20001800000 */
[----:B------:R-:W-:Y:S01]  /*1b4f0*/  FMUL R23, R74, 0.25 ;  /* 0x3e8000004a177820 */ /* 0x000fe20000400000 */
[----:B------:R-:W-:Y:S01]  /*1b500*/  FSEL R118, R118, R123, P3 ;  /* 0x0000007b76767208 */ /* 0x000fe20001800000 */
[----:B--2---:R-:W-:Y:S01]  /*1b510*/  FMUL R123, R130, 0.25 ;  /* 0x3e800000827b7820 */ /* 0x004fe20000400000 */
[----:B------:R-:W2:Y:S02]  /*1b520*/  LDL.LU R190, [R1+0x140] ;  /* 0x0001400001be7983 */ /* 0x000ea40000300800 */
[----:B------:R-:W-:Y:S01]  /*1b530*/  FSEL R23, R23, R74, P3 ;  /* 0x0000004a17177208 */ /* 0x000fe20001800000 */
[----:B------:R-:W-:Y:S01]  /*1b540*/  FMUL R74, R98, 0.25 ;  /* 0x3e800000624a7820 */ /* 0x000fe20000400000 */
[----:B------:R-:W2:Y:S01]  /*1b550*/  LDL.LU R189, [R1+0x134] ;  /* 0x0001340001bd7983 */ /* 0x000ea20000300800 */
[----:B------:R-:W-:Y:S01]  /*1b560*/  FSEL R123, R123, R130, P3 ;  /* 0x000000827b7b7208 */ /* 0x000fe20001800000 */
[----:B---3--:R-:W-:-:S02]  /*1b570*/  FMUL R130, R134, 0.25 ;  /* 0x3e80000086827820 */ /* 0x008fc40000400000 */
[----:B------:R-:W3:Y:S04]  /*1b580*/  LDL.LU R192, [R1+0x130] ;  /* 0x0001300001c07983 */ /* 0x000ee80000300800 */
[----:B------:R-:W3:Y:S01]  /*1b590*/  LDL.LU R191, [R1+0x124] ;  /* 0x0001240001bf7983 */ /* 0x000ee20000300800 */
[----:B------:R-:W-:Y:S01]  /*1b5a0*/  FSEL R74, R74, R98, P3 ;  /* 0x000000624a4a7208 */ /* 0x000fe20001800000 */
[----:B------:R-:W-:Y:S01]  /*1b5b0*/  FMUL R98, R107, 0.25 ;  /* 0x3e8000006b627820 */ /* 0x000fe20000400000 */
[----:B------:R-:W-:Y:S01]  /*1b5c0*/  FSEL R130, R130, R134, P3 ;  /* 0x0000008682827208 */ /* 0x000fe20001800000 */
[----:B-----5:R-:W-:Y:S01]  /*1b5d0*/  FMUL R134, R138, 0.25 ;  /* 0x3e8000008a867820 */ /* 0x020fe20000400000 */
        /* <DEDUP_REMOVED lines=65> */
[----:B------:R-:W-:Y:S01]  /*1b9f0*/  FMUL R164, R165, 0.25 ;  /* 0x3e800000a5a47820 */ /* 0x000fe20000400000 */
[C---:B------:R-:W-:Y:S01]  /*1ba00*/  FSETP.GEU.AND P4, PT, |R7|.reuse, 1.175494350822287508e-38, PT ;  /* 0x008000000700780b */ /* 0x040fe20003f8e200 */
[----:B------:R-:W5:Y:S04]  /*1ba10*/  LDL.LU R216, [R1+0x70] ;  /* 0x0000700001d87983 */ /* 0x000f680000300800 */
[----:B------:R-:W5:Y:S01]  /*1ba20*/  LDL.LU R215, [R1+0x64] ;  /* 0x0000640001d77983 */ /* 0x000f620000300800 */
[----:B------:R-:W-:Y:S01]  /*1ba30*/  FSEL R154, R154, R155, P3 ;  /* 0x0000009b9a9a7208 */ /* 0x000fe20001800000 */
[----:B------:R-:W-:Y:S01]  /*1ba40*/  FMUL R155, R158, 0.25 ;  /* 0x3e8000009e9b7820 */ /* 0x000fe20000400000 */
[----:B------:R-:W-:Y:S01]  /*1ba50*/  FSEL R164, R164, R165, P3 ;  /* 0x000000a5a4a47208 */ /* 0x000fe20001800000 */
[----:B------:R-:W-:Y:S01]  /*1ba60*/  FMUL R165, R168, 0.25 ;  /* 0x3e800000a8a57820 */ /* 0x000fe20000400000 */
[----:B------:R-:W5:Y:S01]  /*1ba70*/  LDL.LU R218, [R1+0x60] ;  /* 0x0000600001da7983 */ /* 0x000f620000300800 */
[----:B------:R-:W-:Y:S01]  /*1ba80*/  @P3 FMUL R7, R7, 0.25 ;  /* 0x3e80000007073820 */ /* 0x000fe20000400000 */
[----:B------:R-:W-:Y:S01]  /*1ba90*/  FSEL R155, R155, R158, P3 ;  /* 0x0000009e9b9b7208 */ /* 0x000fe20001800000 */
[----:B------:R-:W-:Y:S01]  /*1baa0*/  FMUL R11, R12, 0.25 ;  /* 0x3e8000000c0b7820 */ /* 0x000fe20000400000 */
[----:B------:R-:W5:Y:S01]  /*1bab0*/  LDL.LU R217, [R1+0x54] ;  /* 0x0000540001d97983 */ /* 0x000f620000300800 */
[----:B------:R-:W-:Y:S01]  /*1bac0*/  FSEL R165, R165, R168, P3 ;  /* 0x000000a8a5a57208 */ /* 0x000fe20001800000 */
[----:B------:R-:W-:Y:S01]  /*1bad0*/  FMUL R158, R159, 0.25 ;  /* 0x3e8000009f9e7820 */ /* 0x000fe20000400000 */
[----:B------:R-:W-:Y:S01]  /*1bae0*/  FMUL R168, R169, 0.25 ;  /* 0x3e800000a9a87820 */ /* 0x000fe20000400000 */
[----:B------:R-:W5:Y:S01]  /*1baf0*/  LDL.LU R221, [R1+0x50] ;  /* 0x0000500001dd7983 */ /* 0x000f620000300800 */
[----:B------:R-:W-:-:S03]  /*1bb00*/  @!P4 FMUL R7, R7, 16777216 ;  /* 0x4b8000000707c820 */ /* 0x000fc60000400000 */
[----:B------:R-:W5:Y:S01]  /*1bb10*/  LDL.LU R219, [R1+0x44] ;  /* 0x0000440001db7983 */ /* 0x000f620000300800 */
[----:B------:R-:W-:Y:S01]  /*1bb20*/  FSEL R11, R11, R12, P3 ;  /* 0x0000000c0b0b7208 */ /* 0x000fe20001800000 */
[----:B------:R-:W-:Y:S01]  /*1bb30*/  FMUL R12, R14, 0.25 ;  /* 0x3e8000000e0c7820 */ /* 0x000fe20000400000 */
[----:B------:R-:W-:Y:S01]  /*1bb40*/  FSEL R158, R158, R159, P3 ;  /* 0x0000009f9e9e7208 */ /* 0x000fe20001800000 */
[----:B------:R-:W-:Y:S01]  /*1bb50*/  FMUL R159, R162, 0.25 ;  /* 0x3e800000a29f7820 */ /* 0x000fe20000400000 */
[----:B------:R-:W-:Y:S01]  /*1bb60*/  FSEL R168, R168, R169, P3 ;  /* 0x000000a9a8a87208 */ /* 0x000fe20001800000 */
[----:B------:R-:W5:Y:S01]  /*1bb70*/  LDL.LU R223, [R1+0x40] ;  /* 0x0000400001df7983 */ /* 0x000f620000300800 */
[----:B------:R-:W0:Y:S01]  /*1bb80*/  MUFU.RCP R169, R7 ;  /* 0x0000000700a97308 */ /* 0x000e220000001000 */
        /* <DEDUP_REMOVED lines=11> */
[----:B------:R-:W5:Y:S01]  /*1bc40*/  LDL.LU R228, [R1+0x20] ;  /* 0x0000200001e47983 */ /* 0x000f620000300800 */
[----:B------:R-:W-:Y:S01]  /*1bc50*/  @!P4 FMUL R13, R13, 16777216 ;  /* 0x4b8000000d0dc820 */ /* 0x000fe20000400000 */
[----:B------:R-:W-:Y:S01]  /*1bc60*/  @!P4 FMUL R158, R158, 16777216 ;  /* 0x4b8000009e9ec820 */ /* 0x000fe20000400000 */
[----:B------:R-:W-:Y:S01]  /*1bc70*/  FSEL R17, R17, R18, P3 ;  /* 0x0000001211117208 */ /* 0x000fe20001800000 */
[----:B------:R-:W5:Y:S01]  /*1bc80*/  LDL.LU R227, [R1+0x14] ;  /* 0x0000140001e37983 */ /* 0x000f620000300800 */
[----:B------:R-:W-:Y:S01]  /*1bc90*/  FSEL R163, R163, R166, P3 ;  /* 0x000000a6a3a37208 */ /* 0x000fe20001800000 */
[C---:B0-----:R-:W-:Y:S01]  /*1bca0*/  FMUL R7, R169.reuse, R13 ;  /* 0x0000000da9077220 */ /* 0x041fe20000400000 */
[----:B------:R-:W-:Y:S01]  /*1bcb0*/  FMUL R13, R169, R158 ;  /* 0x0000009ea90d7220 */ /* 0x000fe20000400000 */
[----:B------:R-:W5:Y:S01]  /*1bcc0*/  LDL.LU R229, [R1+0x10] ;  /* 0x0000100001e57983 */ /* 0x000f620000300800 */
[----:B------:R-:W-:Y:S01]  /*1bcd0*/  FMUL R246, R9, R66 ;  /* 0x0000004209f67220 */ /* 0x000fe20000400000 */
[----:B------:R-:W-:-:S02]  /*1bce0*/  FMUL R66, R90, 0.25 ;  /* 0x3e8000005a427820 */ /* 0x000fc40000400000 */
[----:B------:R-:W5:Y:S01]  /*1bcf0*/  LDL.LU R220, [R1+0x4] ;  /* 0x0000040001dc7983 */ /* 0x000f620000300800 */
[----:B------:R-:W-:-:S03]  /*1bd00*/  @!P4 FMUL R17, R17, 16777216 ;  /* 0x4b8000001111c820 */ /* 0x000fc60000400000 */
[----:B------:R-:W5:Y:S01]  /*1bd10*/  LDL.LU R158, [R1+0x1f4] ;  /* 0x0001f400019e7983 */ /* 0x000f620000300800 */
[----:B------:R-:W-:Y:S01]  /*1bd20*/  @!P4 FMUL R163, R163, 16777216 ;  /* 0x4b800000a3a3c820 */ /* 0x000fe20000400000 */
[----:B------:R-:W-:Y:S01]  /*1bd30*/  FSEL R66, R66, R90, P3 ;  /* 0x0000005a42427208 */ /* 0x000fe20001800000 */
[C---:B------:R-:W-:Y:S02]  /*1bd40*/  FMUL R90, R169.reuse, R17 ;  /* 0x00000011a95a7220 */ /* 0x040fe40000400000 */
[----:B------:R-:W-:Y:S02]  /*1bd50*/  FMUL R17, R169, R163 ;  /* 0x000000a3a9117220 */ /* 0x000fe40000400000 */
[----:B------:R-:W5:Y:S01]  /*1bd60*/  LDL.LU R163, [R1] ;  /* 0x0000000001a37983 */ /* 0x000f620000300800 */
[C---:B------:R-:W-:Y:S01]  /*1bd70*/  FMUL R247, R9.reuse, R67 ;  /* 0x0000004309f77220 */ /* 0x040fe20000400000 */
[----:B------:R-:W-:Y:S02]  /*1bd80*/  IMAD.MOV.U32 R67, RZ, RZ, R241 ;  /* 0x000000ffff437224 */ /* 0x000fe400078e00f1 */
        /* <DEDUP_REMOVED lines=28> */
[----:B------:R-:W-:Y:S01]  /*1bf50*/  FMUL R9, R9, R26 ;  /* 0x0000001a09097220 */ /* 0x000fe20000400000 */
[----:B------:R-:W-:Y:S01]  /*1bf60*/  FMUL R18, R21, 0.25 ;  /* 0x3e80000015127820 */ /* 0x000fe20000400000 */
[----:B------:R-:W-:Y:S01]  /*1bf70*/  FMUL R26, R82, 0.25 ;  /* 0x3e800000521a7820 */ /* 0x000fe20000400000 */
[----:B------:R-:W-:-:S03]  /*1bf80*/  FMUL R59, R83, 0.25 ;  /* 0x3e800000533b7820 */ /* 0x000fc60000400000 */
[----:B------:R-:W-:Y:S01]  /*1bf90*/  FSEL R18, R18, R21, P3 ;  /* 0x0000001512127208 */ /* 0x000fe20001800000 */
[----:B------:R-:W-:Y:S01]  /*1bfa0*/  FMUL R21, R22, 0.25 ;  /* 0x3e80000016157820 */ /* 0x000fe20000400000 */
        /* <DEDUP_REMOVED lines=8> */
[----:B------:R-:W-:Y:S01]  /*1c030*/  FMUL R166, R167, 0.25 ;  /* 0x3e800000a7a67820 */ /* 0x000fe20000400000 */
[----:B------:R-:W-:Y:S01]  /*1c040*/  FSEL R83, R83, R106, P3 ;  /* 0x0000006a53537208 */ /* 0x000fe20001800000 */
[----:B------:R-:W-:Y:S01]  /*1c050*/  FMUL R106, R114, 0.25 ;  /* 0x3e800000726a7820 */ /* 0x000fe20000400000 */
[----:B------:R-:W-:Y:S01]  /*1c060*/  FSEL R22, R22, R67, P3 ;  /* 0x0000004316167208 */ /* 0x000fe20001800000 */
[----:B------:R-:W-:Y:S01]  /*1c070*/  @!P4 FMUL R21, R21, 16777216 ;  /* 0x4b8000001515c820 */ /* 0x000fe20000400000 */
[----:B------:R-:W-:Y:S01]  /*1c080*/  FSEL R103, R103, R111, P3 ;  /* 0x0000006f67677208 */ /* 0x000fe20001800000 */
[----:B------:R-:W-:Y:S01]  /*1c090*/  FMUL R67, R91, 0.25 ;  /* 0x3e8000005b437820 */ /* 0x000fe20000400000 */
[----:B------:R-:W-:Y:S01]  /*1c0a0*/  FSEL R166, R166, R167, P3 ;  /* 0x000000a7a6a67208 */ /* 0x000fe20001800000 */
[----:B------:R-:W-:Y:S01]  /*1c0b0*/  FMUL R111, R119, 0.25 ;  /* 0x3e800000776f7820 */ /* 0x000fe20000400000 */
[----:B------:R-:W-:Y:S01]  /*1c0c0*/  FMUL R167, R127, 0.25 ;  /* 0x3e8000007fa77820 */ /* 0x000fe20000400000 */
[----:B------:R-:W-:Y:S01]  /*1c0d0*/  @!P4 FMUL R168, R168, 16777216 ;  /* 0x4b800000a8a8c820 */ /* 0x000fe20000400000 */
[----:B------:R-:W-:Y:S01]  /*1c0e0*/  FSEL R106, R106, R114, P3 ;  /* 0x000000726a6a7208 */ /* 0x000fe20001800000 */
[----:B------:R-:W-:Y:S01]  /*1c0f0*/  FMUL R114, R169, R21 ;  /* 0x00000015a9727220 */ /* 0x000fe20000400000 */
[----:B------:R-:W-:Y:S01]  /*1c100*/  FSEL R67, R67, R91, P3 ;  /* 0x0000005b43437208 */ /* 0x000fe20001800000 */
[----:B------:R-:W-:Y:S01]  /*1c110*/  FMUL R21, R169, R168 ;  /* 0x000000a8a9157220 */ /* 0x000fe20000400000 */
[----:B------:R-:W-:Y:S01]  /*1c120*/  FSEL R111, R111, R119, P3 ;  /* 0x000000776f6f7208 */ /* 0x000fe20001800000 */
[----:B------:R-:W-:Y:S01]  /*1c130*/  FMUL R168, R170, 0.25 ;  /* 0x3e800000aaa87820 */ /* 0x000fe20000400000 */
[----:B------:R-:W-:-:S02]  /*1c140*/  FSEL R167, R167, R127, P3 ;  /* 0x0000007fa7a77208 */ /* 0x000fc40001800000 */
[----:B------:R-:W-:-:S04]  /*1c150*/  FSETP.GT.AND P3, PT, |R8|, 8.50705917302346158658e+37, PT ;  /* 0x7e8000000800780b */ /* 0x000fc80003f64200 */
[----:B------:R-:W-:Y:S01]  /*1c160*/  FSEL R168, R168, R170, P3 ;  /* 0x000000aaa8a87208 */ /* 0x000fe20001800000 */
[----:B------:R-:W-:Y:S01]  /*1c170*/  FMUL R170, R171, 0.25 ;  /* 0x3e800000abaa7820 */ /* 0x000fe20000400000 */
[----:B------:R-:W-:-:S04]  /*1c180*/  @!P4 FMUL R14, R14, 16777216 ;  /* 0x4b8000000e0ec820 */ /* 0x000fc80000400000 */
[----:B------:R-:W-:Y:S01]  /*1c190*/  FSEL R170, R170, R171, P3 ;  /* 0x000000abaaaa7208 */ /* 0x000fe20001800000 */
[----:B------:R-:W-:Y:S01]  /*1c1a0*/  FMUL R171, R174, 0.25 ;  /* 0x3e800000aeab7820 */ /* 0x000fe20000400000 */
        /* <DEDUP_REMOVED lines=57> */
[----:B------:R-:W-:Y:S01]  /*1c540*/  FSEL R171, R171, R174, P3 ;  /* 0x000000aeabab7208 */ /* 0x000fe20001800000 */
[----:B------:R-:W-:Y:S01]  /*1c550*/  FMUL R174, R175, 0.25 ;  /* 0x3e800000afae7820 */ /* 0x000fe20000400000 */
        /* <DEDUP_REMOVED lines=59> */
[----:B------:R-:W-:Y:S01]  /*1c910*/  FSEL R174, R174, R175, P3 ;  /* 0x000000afaeae7208 */ /* 0x000fe20001800000 */
[----:B------:R-:W-:-:S03]  /*1c920*/  FMUL R175, R178, 0.25 ;  /* 0x3e800000b2af7820 */ /* 0x000fc60000400000 */
[----:B------:R-:W-:Y:S01]  /*1c930*/  FSEL R169, R169, R172, P3 ;  /* 0x000000aca9a97208 */ /* 0x000fe20001800000 */
        /* <DEDUP_REMOVED lines=18> */
[----:B----4-:R-:W-:-:S03]  /*1ca60*/  FMUL R186, R187, 0.25 ;  /* 0x3e800000bbba7820 */ /* 0x010fc60000400000 */
[----:B------:R-:W-:Y:S01]  /*1ca70*/  FSEL R180, R180, R181, P3 ;  /* 0x000000b5b4b47208 */ /* 0x000fe20001800000 */
[----:B------:R-:W-:Y:S01]  /*1ca80*/  FMUL R181, R184, 0.25 ;  /* 0x3e800000b8b57820 */ /* 0x000fe20000400000 */
[----:B------:R-:W-:Y:S01]  /*1ca90*/  FSEL R186, R186, R187, P3 ;  /* 0x000000bbbaba7208 */ /* 0x000fe20001800000 */
[----:B--2---:R-:W-:-:S03]  /*1caa0*/  FMUL R187, R190, 0.25 ;  /* 0x3e800000bebb7820 */ /* 0x004fc60000400000 */
[----:B------:R-:W-:Y:S01]  /*1cab0*/  FSEL R181, R181, R184, P3 ;  /* 0x000000b8b5b57208 */ /* 0x000fe20001800000 */
[----:B------:R-:W-:Y:S01]  /*1cac0*/  FMUL R184, R185, 0.25 ;  /* 0x3e800000b9b87820 */ /* 0x000fe20000400000 */
[----:B------:R-:W-:Y:S01]  /*1cad0*/  FSEL R187, R187, R190, P3 ;  /* 0x000000bebbbb7208 */ /* 0x000fe20001800000 */
[----:B---3--:R-:W-:-:S03]  /*1cae0*/  FMUL R190, R191, 0.25 ;  /* 0x3e800000bfbe7820 */ /* 0x008fc60000400000 */
[----:B------:R-:W-:Y:S01]  /*1caf0*/  FSEL R184, R184, R185, P3 ;  /* 0x000000b9b8b87208 */ /* 0x000fe20001800000 */
[----:B------:R-:W-:Y:S01]  /*1cb00*/  FMUL R185, R188, 0.25 ;  /* 0x3e800000bcb97820 */ /* 0x000fe20000400000 */
[----:B------:R-:W-:Y:S01]  /*1cb10*/  FSEL R190, R190, R191, P3 ;  /* 0x000000bfbebe7208 */ /* 0x000fe20001800000 */
[----:B-----5:R-:W-:-:S03]  /*1cb20*/  FMUL R191, R194, 0.25 ;  /* 0x3e800000c2bf7820 */ /* 0x020fc60000400000 */
        /* <DEDUP_REMOVED lines=43> */
[----:B------:R-:W-:Y:S01]  /*1cde0*/  FMUL R214, R215, 0.25 ;  /* 0x3e800000d7d67820 */ /* 0x000fe20000400000 */
[----:B------:R-:W-:Y:S02]  /*1cdf0*/  FMUL R167, R226, 0.25 ;  /* 0x3e800000e2a77820 */ /* 0x000fe40000400000 */
[----:B------:R-:W-:Y:S01]  /*1ce00*/  FSEL R208, R208, R209, P3 ;  /* 0x000000d1d0d07208 */ /* 0x000fe20001800000 */
[----:B------:R-:W-:Y:S01]  /*1ce10*/  FMUL R209, R212, 0.25 ;  /* 0x3e800000d4d17820 */ /* 0x000fe20000400000 */
[----:B------:R-:W-:Y:S01]  /*1ce20*/  FSEL R214, R214, R215, P3 ;  /* 0x000000d7d6d67208 */ /* 0x000fe20001800000 */
[----:B------:R-:W-:Y:S01]  /*1ce30*/  FMUL R215, R218, 0.25 ;  /* 0x3e800000dad77820 */ /* 0x000fe20000400000 */
[----:B------:R-:W-:-:S02]  /*1ce40*/  FSEL R167, R167, R226, P3 ;  /* 0x000000e2a7a77208 */ /* 0x000fc40001800000 */
[----:B------:R-:W-:Y:S01]  /*1ce50*/  FSEL R209, R209, R212, P3 ;  /* 0x000000d4d1d17208 */ /* 0x000fe20001800000 */
[----:B------:R-:W-:Y:S01]  /*1ce60*/  FMUL R212, R213, 0.25 ;  /* 0x3e800000d5d47820 */ /* 0x000fe20000400000 */
[----:B------:R-:W0:Y:S01]  /*1ce70*/  S2R R226, SR_TID.X ;  /* 0x0000000000e27919 */ /* 0x000e220000002100 */
[----:B------:R-:W-:Y:S01]  /*1ce80*/  FSEL R215, R215, R218, P3 ;  /* 0x000000dad7d77208 */ /* 0x000fe20001800000 */
[----:B------:R-:W-:Y:S02]  /*1ce90*/  FMUL R218, R219, 0.25 ;  /* 0x3e800000dbda7820 */ /* 0x000fe40000400000 */
[----:B------:R-:W-:Y:S01]  /*1cea0*/  FSEL R212, R212, R213, P3 ;  /* 0x000000d5d4d47208 */ /* 0x000fe20001800000 */
[----:B------:R-:W-:Y:S02]  /*1ceb0*/  FMUL R213, R216, 0.25 ;  /* 0x3e800000d8d57820 */ /* 0x000fe40000400000 */
[----:B------:R-:W-:Y:S01]  /*1cec0*/  FSEL R218, R218, R219, P3 ;  /* 0x000000dbdada7208 */ /* 0x000fe20001800000 */
[----:B------:R-:W-:Y:S01]  /*1ced0*/  FMUL R219, R223, 0.25 ;  /* 0x3e800000dfdb7820 */ /* 0x000fe20000400000 */
[----:B------:R-:W-:-:S02]  /*1cee0*/  FSETP.GEU.AND P4, PT, |R8|, 1.175494350822287508e-38, PT ;  /* 0x008000000800780b */ /* 0x000fc40003f8e200 */
[----:B------:R-:W-:Y:S01]  /*1cef0*/  FSEL R213, R213, R216, P3 ;  /* 0x000000d8d5d57208 */ /* 0x000fe20001800000 */
[----:B------:R-:W-:Y:S01]  /*1cf00*/  FMUL R216, R217, 0.25 ;  /* 0x3e800000d9d87820 */ /* 0x000fe20000400000 */
[----:B------:R-:W-:Y:S01]  /*1cf10*/  FSEL R219, R219, R223, P3 ;  /* 0x000000dfdbdb7208 */ /* 0x000fe20001800000 */
[----:B------:R-:W-:Y:S01]  /*1cf20*/  FMUL R223, R224, 0.25 ;  /* 0x3e800000e0df7820 */ /* 0x000fe20000400000 */
[----:B------:R-:W-:Y:S02]  /*1cf30*/  @P3 FMUL R8, R8, 0.25 ;  /* 0x3e80000008083820 */ /* 0x000fe40000400000 */
[----:B------:R-:W-:Y:S01]  /*1cf40*/  FSEL R216, R216, R217, P3 ;  /* 0x000000d9d8d87208 */ /* 0x000fe20001800000 */
[----:B------:R-:W-:Y:S01]  /*1cf50*/  FMUL R217, R221, 0.25 ;  /* 0x3e800000ddd97820 */ /* 0x000fe20000400000 */
[----:B------:R-:W-:Y:S01]  /*1cf60*/  FSEL R223, R223, R224, P3 ;  /* 0x000000e0dfdf7208 */ /* 0x000fe20001800000 */
[----:B------:R-:W-:Y:S01]  /*1cf70*/  FMUL R166, R230, 0.25 ;  /* 0x3e800000e6a67820 */ /* 0x000fe20000400000 */
[----:B------:R-:W-:Y:S01]  /*1cf80*/  FMUL R224, R228, 0.25 ;  /* 0x3e800000e4e07820 */ /* 0x000fe20000400000 */
[----:B------:R-:W-:Y:S01]  /*1cf90*/  @!P4 FMUL R8, R8, 16777216 ;  /* 0x4b8000000808c820 */ /* 0x000fe20000400000 */
[----:B------:R-:W-:Y:S01]  /*1cfa0*/  FSEL R217, R217, R221, P3 ;  /* 0x000000ddd9d97208 */ /* 0x000fe20001800000 */
[----:B------:R-:W-:Y:S01]  /*1cfb0*/  FMUL R221, R222, 0.25 ;  /* 0x3e800000dedd7820 */ /* 0x000fe20000400000 */
[----:B------:R-:W-:Y:S01]  /*1cfc0*/  FSEL R166, R166, R230, P3 ;  /* 0x000000e6a6a67208 */ /* 0x000fe20001800000 */
[----:B------:R-:W-:Y:S01]  /*1cfd0*/  FMUL R162, R158, 0.25 ;  /* 0x3e8000009ea27820 */ /* 0x000fe20000400000 */
[----:B------:R-:W-:Y:S01]  /*1cfe0*/  FSEL R224, R224, R228, P3 ;  /* 0x000000e4e0e07208 */ /* 0x000fe20001800000 */
[----:B------:R-:W-:Y:S01]  /*1cff0*/  FMUL R228, R220, 0.25 ;  /* 0x3e800000dce47820 */ /* 0x000fe20000400000 */
[----:B------:R-:W1:Y:S01]  /*1d000*/  MUFU.RCP R230, R8 ;  /* 0x0000000800e67308 */ /* 0x000e620000001000 */
[----:B------:R-:W-:Y:S01]  /*1d010*/  FSEL R221, R221, R222, P3 ;  /* 0x000000dedddd7208 */ /* 0x000fe20001800000 */
[----:B------:R-:W-:Y:S01]  /*1d020*/  FMUL R222, R225, 0.25 ;  /* 0x3e800000e1de7820 */ /* 0x000fe20000400000 */
[----:B------:R-:W-:Y:S01]  /*1d030*/  FSEL R162, R162, R158, P3 ;  /* 0x0000009ea2a27208 */ /* 0x000fe20001800000 */
[----:B0-----:R-:W-:Y:S01]  /*1d040*/  IMAD.SHL.U32 R158, R226, 0x40, RZ ;  /* 0x00000040e29e7824 */ /* 0x001fe200078e00ff */
[----:B------:R-:W-:Y:S01]  /*1d050*/  FSEL R228, R228, R220, P3 ;  /* 0x000000dce4e47208 */ /* 0x000fe20001800000 */
[----:B------:R-:W-:Y:S01]  /*1d060*/  IMAD.SHL.U32 R220, R226, 0x10, RZ ;  /* 0x00000010e2dc7824 */ /* 0x000fe200078e00ff */
[----:B------:R-:W-:Y:S01]  /*1d070*/  FSEL R222, R222, R225, P3 ;  /* 0x000000e1dede7208 */ /* 0x000fe20001800000 */
[----:B------:R-:W-:Y:S01]  /*1d080*/  FMUL R26, R163, 0.25 ;  /* 0x3e800000a31a7820 */ /* 0x000fe20000400000 */
[----:B------:R-:W-:Y:S01]  /*1d090*/  FMUL R225, R227, 0.25 ;  /* 0x3e800000e3e17820 */ /* 0x000fe20000400000 */
[----:B------:R-:W-:-:S02]  /*1d0a0*/  LOP3.LUT R158, R158, 0x400, RZ, 0xc0, !PT ;  /* 0x000004009e9e7812 */ /* 0x000fc400078ec0ff */
[----:B------:R-:W-:Y:S01]  /*1d0b0*/  LOP3.LUT R220, R220, 0xf0, RZ, 0xc0, !PT ;  /* 0x000000f0dcdc7812 */ /* 0x000fe200078ec0ff */
[----:B------:R-:W-:Y:S01]  /*1d0c0*/  @!P4 FMUL R168, R168, 16777216 ;  /* 0x4b800000a8a8c820 */ /* 0x000fe20000400000 */
[----:B------:R-:W-:Y:S01]  /*1d0d0*/  FSEL R26, R26, R163, P3 ;  /* 0x000000a31a1a7208 */ /* 0x000fe20001800000 */
[----:B------:R-:W-:Y:S01]  /*1d0e0*/  @!P4 FMUL R174, R174, 16777216 ;  /* 0x4b800000aeaec820 */ /* 0x000fe20000400000 */
[----:B------:R-:W-:Y:S01]  /*1d0f0*/  FSEL R225, R225, R227, P3 ;  /* 0x000000e3e1e17208 */ /* 0x000fe20001800000 */
[----:B------:R-:W-:Y:S01]  /*1d100*/  FMUL R163, R232, 0.25 ;  /* 0x3e800000e8a37820 */ /* 0x000fe20000400000 */
[----:B------:R-:W-:Y:S01]  /*1d110*/  FMUL R227, R229, 0.25 ;  /* 0x3e800000e5e37820 */ /* 0x000fe20000400000 */
[----:B------:R-:W-:Y:S01]  /*1d120*/  IADD3 R158, R158, UR60, R220 ;  /* 0x0000003c9e9e7c10 */ /* 0x000fe2000fffe0dc */
[----:B------:R-:W-:Y:S02]  /*1d130*/  IMAD.SHL.U32 R220, R226, 0x8, RZ ;  /* 0x00000008e2dc7824 */ /* 0x000fe400078e00ff */
[----:B------:R-:W-:Y:S01]  /*1d140*/  @!P4 FMUL R162, R162, 16777216 ;  /* 0x4b800000a2a2c820 */ /* 0x000fe20000400000 */
[----:B------:R-:W-:Y:S01]  /*1d150*/  @!P4 FMUL R166, R166, 16777216 ;  /* 0x4b800000a6a6c820 */ /* 0x000fe20000400000 */
[----:B------:R-:W-:Y:S01]  /*1d160*/  @!P4 FMUL R173, R173, 16777216 ;  /* 0x4b800000adadc820 */ /* 0x000fe20000400000 */
[----:B-1----:R-:W-:Y:S01]  /*1d170*/  FMUL R226, R230, R168 ;  /* 0x000000a8e6e27220 */ /* 0x002fe20000400000 */
[----:B------:R-:W-:Y:S01]  /*1d180*/  @!P4 FMUL R170, R170, 16777216 ;  /* 0x4b800000aaaac820 */ /* 0x000fe20000400000 */
[----:B------:R-:W-:Y:S01]  /*1d190*/  @!P4 FMUL R183, R183, 16777216 ;  /* 0x4b800000b7b7c820 */ /* 0x000fe20000400000 */
[----:B------:R-:W-:Y:S01]  /*1d1a0*/  FMUL R168, R230, R174 ;  /* 0x000000aee6a87220 */ /* 0x000fe20000400000 */
[----:B------:R-:W-:Y:S01]  /*1d1b0*/  IMAD.MOV.U32 R174, RZ, RZ, R233 ;  /* 0x000000ffffae7224 */ /* 0x000fe200078e00e9 */
[----:B------:R-:W-:Y:S01]  /*1d1c0*/  FSEL R163, R163, R232, P3 ;  /* 0x000000e8a3a37208 */ /* 0x000fe20001800000 */
[----:B------:R-:W-:Y:S01]  /*1d1d0*/  @!P4 FMUL R172, R172, 16777216 ;  /* 0x4b800000acacc820 */ /* 0x000fe20000400000 */
[----:B------:R-:W-:Y:S01]  /*1d1e0*/  FSEL R227, R227, R229, P3 ;  /* 0x000000e5e3e37208 */ /* 0x000fe20001800000 */
[----:B------:R-:W-:Y:S01]  /*1d1f0*/  FMUL R8, R230, R162 ;  /* 0x000000a2e6087220 */ /* 0x000fe20000400000 */
[----:B------:R-:W-:Y:S01]  /*1d200*/  @!P4 FMUL R182, R182, 16777216 ;  /* 0x4b800000b6b6c820 */ /* 0x000fe20000400000 */
[C---:B------:R-:W-:Y:S01]  /*1d210*/  FMUL R162, R230.reuse, R166 ;  /* 0x000000a6e6a27220 */ /* 0x040fe20000400000 */
[----:B------:R-:W-:Y:S01]  /*1d220*/  FMUL R232, R230, R173 ;  /* 0x000000ade6e87220 */ /* 0x000fe20000400000 */
[----:B------:R-:W-:Y:S01]  /*1d230*/  @!P4 FMUL R200, R200, 16777216 ;  /* 0x4b800000c8c8c820 */ /* 0x000fe20000400000 */
[C---:B------:R-:W-:Y:S01]  /*1d240*/  FMUL R166, R230.reuse, R170 ;  /* 0x000000aae6a67220 */ /* 0x040fe20000400000 */
[----:B------:R-:W-:Y:S01]  /*1d250*/  FMUL R173, R230, R183 ;  /* 0x000000b7e6ad7220 */ /* 0x000fe20000400000 */
[----:B------:R-:W-:-:S02]  /*1d260*/  IMAD.MOV.U32 R170, RZ, RZ, R231 ;  /* 0x000000ffffaa7224 */ /* 0x000fc400078e00e7 */
[----:B------:R-:W-:Y:S01]  /*1d270*/  @!P4 FMUL R208, R208, 16777216 ;  /* 0x4b800000d0d0c820 */ /* 0x000fe20000400000 */
[----:B------:R-:W-:Y:S02]  /*1d280*/  IMAD.MOV.U32 R183, RZ, RZ, R174 ;  /* 0x000000ffffb77224 */ /* 0x000fe400078e00ae */
[C---:B------:R-:W-:Y:S01]  /*1d290*/  FMUL R231, R230.reuse, R172 ;  /* 0x000000ace6e77220 */ /* 0x040fe20000400000 */
[----:B------:R-:W-:Y:S01]  /*1d2a0*/  @!P4 FMUL R225, R225, 16777216 ;  /* 0x4b800000e1e1c820 */ /* 0x000fe20000400000 */
[----:B------:R-:W-:Y:S01]  /*1d2b0*/  @!P4 FMUL R227, R227, 16777216 ;  /* 0x4b800000e3e3c820 */ /* 0x000fe20000400000 */
[C---:B------:R-:W-:Y:S01]  /*1d2c0*/  FMUL R172, R230.reuse, R182 ;  /* 0x000000b6e6ac7220 */ /* 0x040fe20000400000 */
[C---:B------:R-:W-:Y:S01]  /*1d2d0*/  FMUL R182, R230.reuse, R200 ;  /* 0x000000c8e6b67220 */ /* 0x040fe20000400000 */
[----:B------:R-:W-:Y:S02]  /*1d2e0*/  IMAD.MOV.U32 R200, RZ, RZ, R183 ;  /* 0x000000ffffc87224 */ /* 0x000fe400078e00b7 */
[C---:B------:R-:W-:Y:S01]  /*1d2f0*/  FMUL R183, R230.reuse, R208 ;  /* 0x000000d0e6b77220 */ /* 0x040fe20000400000 */
[C---:B------:R-:W-:Y:S01]  /*1d300*/  FMUL R208, R230.reuse, R225 ;  /* 0x000000e1e6d07220 */ /* 0x040fe20000400000 */
[----:B------:R-:W-:-:S05]  /*1d310*/  FMUL R227, R230, R227 ;  /* 0x000000e3e6e37220 */ /* 0x000fca0000400000 */
[----:B------:R-:W-:Y:S02]  /*1d320*/  F2FP.SATFINITE.E4M3.F32.PACK_AB_MERGE_C R208, R208, R227, RZ ;  /* 0x000000e3d0d0723e */ /* 0x000fe400048070ff */
[----:B------:R-:W0:Y:S01]  /*1d330*/  S2R R227, SR_TID.X ;  /* 0x0000000000e37919 */ /* 0x000e220000002100 */
[----:B------:R-:W-:Y:S01]  /*1d340*/  @!P4 FMUL R176, R176, 16777216 ;  /* 0x4b800000b0b0c820 */ /* 0x000fe20000400000 */
[----:B------:R-:W-:Y:S01]  /*1d350*/  @!P4 FMUL R169, R169, 16777216 ;  /* 0x4b800000a9a9c820 */ /* 0x000fe20000400000 */
[----:B------:R-:W-:Y:S01]  /*1d360*/  @!P4 FMUL R177, R177, 16777216 ;  /* 0x4b800000b1b1c820 */ /* 0x000fe20000400000 */
[----:B------:R-:W-:Y:S01]  /*1d370*/  LOP3.LUT R220, R220, 0x300, RZ, 0xc0, !PT ;  /* 0x00000300dcdc7812 */ /* 0x000fe200078ec0ff */
[----:B------:R-:W-:Y:S01]  /*1d380*/  @!P4 FMUL R175, R175, 16777216 ;  /* 0x4b800000afafc820 */ /* 0x000fe20000400000 */
[----:B------:R-:W-:Y:S01]  /*1d390*/  @!P4 FMUL R187, R187, 16777216 ;  /* 0x4b800000bbbbc820 */ /* 0x000fe20000400000 */
[----:B------:R-:W-:Y:S01]  /*1d3a0*/  FMUL R233, R230, R176 ;  /* 0x000000b0e6e97220 */ /* 0x000fe20000400000 */
[----:B------:R-:W-:Y:S01]  /*1d3b0*/  @!P4 FMUL R163, R163, 16777216 ;  /* 0x4b800000a3a3c820 */ /* 0x000fe20000400000 */
[----:B------:R-:W-:-:S02]  /*1d3c0*/  IMAD.MOV.U32 R176, RZ, RZ, R234 ;  /* 0x000000ffffb07224 */ /* 0x000fc400078e00ea */
[----:B------:R-:W-:Y:S01]  /*1d3d0*/  @!P4 FMUL R167, R167, 16777216 ;  /* 0x4b800000a7a7c820 */ /* 0x000fe20000400000 */
[----:B------:R-:W-:Y:S01]  /*1d3e0*/  @!P4 FMUL R190, R190, 16777216 ;  /* 0x4b800000bebec820 */ /* 0x000fe20000400000 */
[C---:B------:R-:W-:Y:S01]  /*1d3f0*/  FMUL R229, R230.reuse, R169 ;  /* 0x000000a9e6e57220 */ /* 0x040fe20000400000 */
[----:B------:R-:W-:Y:S01]  /*1d400*/  FMUL R234, R230, R177 ;  /* 0x000000b1e6ea7220 */ /* 0x000fe20000400000 */
[----:B------:R-:W-:Y:S01]  /*1d410*/  @!P4 FMUL R171, R171, 16777216 ;  /* 0x4b800000ababc820 */ /* 0x000fe20000400000 */
[----:B------:R-:W-:Y:S01]  /*1d420*/  @!P4 FMUL R186, R186, 16777216 ;  /* 0x4b800000babac820 */ /* 0x000fe20000400000 */
[----:B------:R-:W-:Y:S01]  /*1d430*/  FMUL R169, R230, R175 ;  /* 0x000000afe6a97220 */ /* 0x000fe20000400000 */
[----:B------:R-:W-:Y:S02]  /*1d440*/  IMAD.MOV.U32 R177, RZ, RZ, R170 ;  /* 0x000000ffffb17224 */ /* 0x000fe400078e00aa */
[----:B------:R-:W-:Y:S01]  /*1d450*/  @!P4 FMUL R179, R179, 16777216 ;  /* 0x4b800000b3b3c820 */ /* 0x000fe20000400000 */
[----:B------:R-:W-:-:S02]  /*1d460*/  IMAD.IADD R158, R220, 0x1, R158 ;  /* 0x00000001dc9e7824 */ /* 0x000fc400078e029e */
[----:B------:R-:W-:Y:S01]  /*1d470*/  @!P4 FMUL R209, R209, 16777216 ;  /* 0x4b800000d1d1c820 */ /* 0x000fe20000400000 */
[----:B------:R-:W-:Y:S01]  /*1d480*/  FMUL R175, R230, R187 ;  /* 0x000000bbe6af7220 */ /* 0x000fe20000400000 */
[----:B------:R-:W-:Y:S01]  /*1d490*/  @!P4 FMUL R178, R178, 16777216 ;  /* 0x4b800000b2b2c820 */ /* 0x000fe20000400000 */
[----:B------:R-:W-:Y:S01]  /*1d4a0*/  @!P4 FMUL R191, R191, 16777216 ;  /* 0x4b800000bfbfc820 */ /* 0x000fe20000400000 */
[----:B------:R-:W-:Y:S01]  /*1d4b0*/  @!P4 FMUL R195, R195, 16777216 ;  /* 0x4b800000c3c3c820 */ /* 0x000fe20000400000 */
[----:B------:R-:W-:Y:S01]  /*1d4c0*/  FMUL R220, R230, R163 ;  /* 0x000000a3e6dc7220 */ /* 0x000fe20000400000 */
[----:B------:R-:W-:Y:S02]  /*1d4d0*/  IMAD.MOV.U32 R187, RZ, RZ, R176 ;  /* 0x000000ffffbb7224 */ /* 0x000fe400078e00b0 */
        /* <DEDUP_REMOVED lines=35> */
[C---:B------:R-:W-:Y:S01]  /*1d710*/  FMUL R163, R230.reuse, R167 ;  /* 0x000000a7e6a37220 */ /* 0x040fe20000400000 */
[----:B------:R-:W-:Y:S01]  /*1d720*/  FMUL R176, R230, R190 ;  /* 0x000000bee6b07220 */ /* 0x000fe20000400000 */
[----:B------:R-:W-:Y:S01]  /*1d730*/  @!P4 FMUL R26, R26, 16777216 ;  /* 0x4b8000001a1ac820 */ /* 0x000fe20000400000 */
[C---:B------:R-:W-:Y:S01]  /*1d740*/  FMUL R167, R230.reuse, R171 ;  /* 0x000000abe6a77220 */ /* 0x040fe20000400000 */
[----:B------:R-:W-:Y:S01]  /*1d750*/  FMUL R174, R230, R186 ;  /* 0x000000bae6ae7220 */ /* 0x000fe20000400000 */
[----:B------:R-:W-:-:S02]  /*1d760*/  IMAD.MOV.U32 R190, RZ, RZ, R177 ;  /* 0x000000ffffbe7224 */ /* 0x000fc400078e00b1 */
[C---:B------:R-:W-:Y:S01]  /*1d770*/  FMUL R171, R230.reuse, R179 ;  /* 0x000000b3e6ab7220 */ /* 0x040fe20000400000 */
[C---:B------:R-:W-:Y:S01]  /*1d780*/  FMUL R186, R230.reuse, R209 ;  /* 0x000000d1e6ba7220 */ /* 0x040fe20000400000 */
[C---:B------:R-:W-:Y:S01]  /*1d790*/  FMUL R170, R230.reuse, R178 ;  /* 0x000000b2e6aa7220 */ /* 0x040fe20000400000 */
[C---:B------:R-:W-:Y:S01]  /*1d7a0*/  FMUL R177, R230.reuse, R191 ;  /* 0x000000bfe6b17220 */ /* 0x040fe20000400000 */
        /* <DEDUP_REMOVED lines=37> */
[----:B------:R-:W-:-:S02]  /*1da00*/  IMAD.MOV.U32 R212, RZ, RZ, R190 ;  /* 0x000000ffffd47224 */ /* 0x000fc400078e00be */
[----:B------:R-:W-:Y:S01]  /*1da10*/  FMUL R230, R230, R26 ;  /* 0x0000001ae6e67220 */ /* 0x000fe20000400000 */
[C---:B0-----:R-:W-:Y:S01]  /*1da20*/  IMAD.SHL.U32 R194, R227.reuse, 0x4, RZ ;  /* 0x00000004e3c27824 */ /* 0x041fe200078e00ff */
[----:B------:R-:W-:Y:S02]  /*1da30*/  SHF.R.U32.HI R190, RZ, 0x1, R227 ;  /* 0x00000001ffbe7819 */ /* 0x000fe400000116e3 */
[----:B------:R-:W-:Y:S02]  /*1da40*/  LOP3.LUT R26, R227, 0x7, RZ, 0xc0, !PT ;  /* 0x00000007e31a7812 */ /* 0x000fe400078ec0ff */
[----:B------:R-:W-:Y:S02]  /*1da50*/  LOP3.LUT R194, R194, 0x1c0, RZ, 0xc0, !PT ;  /* 0x000001c0c2c27812 */ /* 0x000fe400078ec0ff */
[----:B------:R-:W-:Y:S02]  /*1da60*/  LOP3.LUT R190, R190, 0x4, RZ, 0xc0, !PT ;  /* 0x00000004bebe7812 */ /* 0x000fe400078ec0ff */
[----:B------:R-:W-:-:S04]  /*1da70*/  LEA R26, R26, UR60, 0x3 ;  /* 0x0000003c1a1a7c11 */ /* 0x000fc8000f8e18ff */
[----:B------:R-:W-:-:S05]  /*1da80*/  IADD3 R26, R190, R26, R194 ;  /* 0x0000001abe1a7210 */ /* 0x000fca0007ffe0c2 */
[----:B------:R-:W-:Y:S04]  /*1da90*/  STL [R1], R26 ;  /* 0x0000001a01007387 */ /* 0x000fe80000100800 */
[----:B------:R-:W2:Y:S01]  /*1daa0*/  LDL R225, [R1+0x210] ;  /* 0x0002100001e17983 */ /* 0x000ea20000100800 */
[----:B------:R-:W-:Y:S01]  /*1dab0*/  ISETP.GE.U32.AND P4, PT, R5, 0x7f800000, PT ;  /* 0x7f8000000500780c */ /* 0x000fe20003f86070 */
[----:B------:R-:W-:Y:S01]  /*1dac0*/  IMAD.MOV.U32 R216, RZ, RZ, R200 ;  /* 0x000000ffffd87224 */ /* 0x000fe200078e00c8 */
[----:B------:R-:W-:Y:S02]  /*1dad0*/  F2FP.SATFINITE.E4M3.F32.PACK_AB_MERGE_C R200, R14, R17, RZ ;  /* 0x000000110ec8723e */ /* 0x000fe400048070ff */
[----:B------:R-:W-:Y:S02]  /*1dae0*/  F2FP.SATFINITE.E4M3.F32.PACK_AB_MERGE_C R17, R183, R186, RZ ;  /* 0x000000bab711723e */ /* 0x000fe400048070ff */
[----:B------:R-:W-:Y:S01]  /*1daf0*/  F2FP.SATFINITE.E4M3.F32.PACK_AB_MERGE_C R186, R142, R143, RZ ;  /* 0x0000008f8eba723e */ /* 0x000fe200048070ff */
[----:B------:R-:W-:Y:S01]  /*1db00*/  IMAD.MOV.U32 R221, RZ, RZ, R209 ;  /* 0x000000ffffdd7224 */ /* 0x000fe200078e00d1 */
[----:B------:R-:W-:-:S02]  /*1db10*/  F2FP.SATFINITE.E4M3.F32.PACK_AB_MERGE_C R143, R66, R67, RZ ;  /* 0x00000043428f723e */ /* 0x000fc400048070ff */
[----:B------:R-:W-:Y:S02]  /*1db20*/  F2FP.SATFINITE.E4M3.F32.PACK_AB_MERGE_C R142, R19, R20, RZ ;  /* 0x00000014138e723e */ /* 0x000fe400048070ff */
[----:B------:R-:W-:Y:S01]  /*1db30*/  F2FP.SATFINITE.E4M3.F32.PACK_AB_MERGE_C R67, R15, R16, RZ ;  /* 0x000000100f43723e */ /* 0x000fe200048070ff */
[----:B------:R-:W-:Y:S01]  /*1db40*/  @P4 IMAD.MOV.U32 R20, RZ, RZ, 0x7f800000 ;  /* 0x7f800000ff144424 */ /* 0x000fe200078e00ff */
[----:B------:R-:W-:Y:S02]  /*1db50*/  F2FP.SATFINITE.E4M3.F32.PACK_AB_MERGE_C R209, R18, R22, RZ ;  /* 0x0000001612d1723e */ /* 0x000fe400048070ff */
[----:B------:R-:W-:Y:S02]  /*1db60*/  F2FP.SATFINITE.E4M3.F32.PACK_AB_MERGE_C R14, R29, R28, RZ ;  /* 0x0000001c1d0e723e */ /* 0x000fe400048070ff */
[----:B------:R-:W-:Y:S02]  /*1db70*/  F2FP.SATFINITE.E4M3.F32.PACK_AB_MERGE_C R15, R31, R30, RZ ;  /* 0x0000001e1f0f723e */ /* 0x000fe400048070ff */
[----:B------:R-:W-:-:S02]  /*1db80*/  F2FP.SATFINITE.E4M3.F32.PACK_AB_MERGE_C R190, R154, R155, RZ ;  /* 0x0000009b9abe723e */ /* 0x000fc400048070ff */
[----:B------:R-:W-:Y:S02]  /*1db90*/  F2FP.SATFINITE.E4M3.F32.PACK_AB_MERGE_C R155, R111, R115, RZ ;  /* 0x000000736f9b723e */ /* 0x000fe400048070ff */
[----:B------:R-:W-:Y:S02]  /*1dba0*/  F2FP.SATFINITE.E4M3.F32.PACK_AB_MERGE_C R194, R13, R159, RZ ;  /* 0x0000009f0dc2723e */ /* 0x000fe400048070ff */
[----:B------:R-:W-:Y:S02]  /*1dbb0*/  F2FP.SATFINITE.E4M3.F32.PACK_AB_MERGE_C R111, R11, R12, RZ ;  /* 0x0000000c0b6f723e */ /* 0x000fe400048070ff */
[----:B------:R-:W-:Y:S02]  /*1dbc0*/  F2FP.SATFINITE.E4M3.F32.PACK_AB_MERGE_C R12, R228, R230, R208 ;  /* 0x000000e6e40c723e */ /* 0x000fe400048070d0 */
[----:B------:R-:W-:Y:S02]  /*1dbd0*/  F2FP.SATFINITE.E4M3.F32.PACK_AB_MERGE_C R13, R21, R10, R209 ;  /* 0x0000000a150d723e */ /* 0x000fe400048070d1 */
[----:B------:R-:W-:-:S02]  /*1dbe0*/  F2FP.SATFINITE.E4M3.F32.PACK_AB_MERGE_C R14, R25, R6, R14 ;  /* 0x00000006190e723e */ /* 0x000fc4000480700e */
[----:B------:R-:W-:-:S05]  /*1dbf0*/  F2FP.SATFINITE.E4M3.F32.PACK_AB_MERGE_C R15, R27, R9, R15 ;  /* 0x000000091b0f723e */ /* 0x000fca000480700f */
[----:B------:R-:W-:Y:S01]  /*1dc00*/  STSM.16.M88.4 [R158], R12 ;  /* 0x0000000c9e007844 */ /* 0x000fe20000000200 */
[----:B------:R-:W-:-:S04]  /*1dc10*/  LOP3.LUT R6, R227, 0x7f, RZ, 0xc0, !PT ;  /* 0x0000007fe3067812 */ /* 0x000fc800078ec0ff */
[----:B------:R-:W-:Y:S01]  /*1dc20*/  LEA R6, R6, UR60, 0x4 ;  /* 0x0000003c06067c11 */ /* 0x000fe2000f8e20ff */
[----:B------:R-:W-:Y:S01]  /*1dc30*/  BAR.SYNC.DEFER_BLOCKING 0x0 ;  /* 0x0000000000007b1d */ /* 0x000fe20000010000 */
[----:B------:R-:W-:Y:S02]  /*1dc40*/  F2FP.SATFINITE.E4M3.F32.PACK_AB_MERGE_C R16, R53, R52, RZ ;  /* 0x000000343510723e */ /* 0x000fe400048070ff */
[----:B------:R-:W-:Y:S02]  /*1dc50*/  F2FP.SATFINITE.E4M3.F32.PACK_AB_MERGE_C R183, R134, R135, RZ ;  /* 0x0000008786b7723e */ /* 0x000fe400048070ff */
[----:B------:R-:W-:Y:S02]  /*1dc60*/  F2FP.SATFINITE.E4M3.F32.PACK_AB_MERGE_C R52, R133, R132, RZ ;  /* 0x000000848534723e */ /* 0x000fe400048070ff */
[----:B------:R-:W-:Y:S01]  /*1dc70*/  F2FP.SATFINITE.E4M3.F32.PACK_AB_MERGE_C R195, R195, R222, RZ ;  /* 0x000000dec3c3723e */ /* 0x000fe200048070ff */
[----:B------:R-:W0:Y:S01]  /*1dc80*/  LDS.128 R132, [R6] ;  /* 0x0000000006847984 */ /* 0x000e220000000c00 */
[----:B------:R-:W-:-:S02]  /*1dc90*/  F2FP.SATFINITE.E4M3.F32.PACK_AB_MERGE_C R36, R37, R36, RZ ;  /* 0x000000242524723e */ /* 0x000fc400048070ff */
[----:B------:R-:W-:Y:S02]  /*1dca0*/  F2FP.SATFINITE.E4M3.F32.PACK_AB_MERGE_C R11, R39, R38, RZ ;  /* 0x00000026270b723e */ /* 0x000fe400048070ff */
[----:B------:R-:W-:Y:S02]  /*1dcb0*/  F2FP.SATFINITE.E4M3.F32.PACK_AB_MERGE_C R18, R150, R151, RZ ;  /* 0x000000979612723e */ /* 0x000fe400048070ff */
[----:B------:R-:W-:Y:S02]  /*1dcc0*/  F2FP.SATFINITE.E4M3.F32.PACK_AB_MERGE_C R151, R103, R106, RZ ;  /* 0x0000006a6797723e */ /* 0x000fe400048070ff */
[----:B------:R-:W-:Y:S02]  /*1dcd0*/  F2FP.SATFINITE.E4M3.F32.PACK_AB_MERGE_C R103, R8, R220, RZ ;  /* 0x000000dc0867723e */ /* 0x000fe400048070ff */
[----:B------:R-:W-:Y:S02]  /*1dce0*/  F2FP.SATFINITE.E4M3.F32.PACK_AB_MERGE_C R8, R223, R224, R195 ;  /* 0x000000e0df08723e */ /* 0x000fe400048070c3 */
[----:B------:R-:W-:-:S02]  /*1dcf0*/  F2FP.SATFINITE.E4M3.F32.PACK_AB_MERGE_C R9, R164, R165, R200 ;  /* 0x000000a5a409723e */ /* 0x000fc400048070c8 */
[----:B------:R-:W-:Y:S02]  /*1dd00*/  F2FP.SATFINITE.E4M3.F32.PACK_AB_MERGE_C R10, R33, R32, R36 ;  /* 0x00000020210a723e */ /* 0x000fe40004807024 */
[----:B------:R-:W-:Y:S01]  /*1dd10*/  F2FP.SATFINITE.E4M3.F32.PACK_AB_MERGE_C R11, R35, R34, R11 ;  /* 0x00000022230b723e */ /* 0x000fe2000480700b */
[----:B------:R-:W-:Y:S06]  /*1dd20*/  BAR.SYNC.DEFER_BLOCKING 0x0 ;  /* 0x0000000000007b1d */ /* 0x000fec0000010000 */
[----:B------:R1:W-:Y:S02]  /*1dd30*/  STSM.16.M88.4 [R158], R8 ;  /* 0x000000089e007844 */ /* 0x0003e40000000200 */
[----:B------:R-:W-:Y:S01]  /*1dd40*/  BAR.SYNC.DEFER_BLOCKING 0x0 ;  /* 0x0000000000007b1d */ /* 0x000fe20000010000 */
[----:B------:R-:W-:-:S02]  /*1dd50*/  F2FP.SATFINITE.E4M3.F32.PACK_AB_MERGE_C R191, R191, R217, RZ ;  /* 0x000000d9bfbf723e */ /* 0x000fc400048070ff */
[----:B------:R-:W-:Y:S02]  /*1dd60*/  F2FP.SATFINITE.E4M3.F32.PACK_AB_MERGE_C R44, R45, R44, RZ ;  /* 0x0000002c2d2c723e */ /* 0x000fe400048070ff */
[----:B------:R-:W-:Y:S01]  /*1dd70*/  F2FP.SATFINITE.E4M3.F32.PACK_AB_MERGE_C R46, R47, R46, RZ ;  /* 0x0000002e2f2e723e */ /* 0x000fe200048070ff */
[----:B------:R-:W-:Y:S01]  /*1dd80*/  LDS.128 R32, [R6] ;  /* 0x0000000006207984 */ /* 0x000fe20000000c00 */
[----:B-1----:R-:W-:Y:S02]  /*1dd90*/  F2FP.SATFINITE.E4M3.F32.PACK_AB_MERGE_C R8, R218, R219, R191 ;  /* 0x000000dbda08723e */ /* 0x002fe400048070bf */
[----:B------:R-:W-:Y:S02]  /*1dda0*/  F2FP.SATFINITE.E4M3.F32.PACK_AB_MERGE_C R9, R160, R161, R194 ;  /* 0x000000a1a009723e */ /* 0x000fe400048070c2 */
[----:B------:R-:W-:Y:S02]  /*1ddb0*/  F2FP.SATFINITE.E4M3.F32.PACK_AB_MERGE_C R10, R41, R40, R44 ;  /* 0x00000028290a723e */ /* 0x000fe4000480702c */
[----:B------:R-:W-:Y:S01]  /*1ddc0*/  F2FP.SATFINITE.E4M3.F32.PACK_AB_MERGE_C R11, R43, R42, R46 ;  /* 0x0000002a2b0b723e */ /* 0x000fe2000480702e */
[----:B------:R-:W-:Y:S06]  /*1ddd0*/  BAR.SYNC.DEFER_BLOCKING 0x0 ;  /* 0x0000000000007b1d */ /* 0x000fec0000010000 */
[----:B------:R-:W-:Y:S02]  /*1dde0*/  STSM.16.M88.4 [R158], R8 ;  /* 0x000000089e007844 */ /* 0x000fe40000000200 */
[----:B------:R-:W-:Y:S01]  /*1ddf0*/  BAR.SYNC.DEFER_BLOCKING 0x0 ;  /* 0x0000000000007b1d */ /* 0x000fe20000010000 */
[----:B--2---:R-:W-:-:S05]  /*1de00*/  @P4 FFMA.FTZ R225, R5, R20, +INF ;  /* 0x7f80000005e14423 */ /* 0x004fca0000010014 */
[----:B------:R-:W-:Y:S04]  /*1de10*/  LDS.128 R28, [R6] ;  /* 0x00000000061c7984 */ /* 0x000fe80000000c00 */
[----:B------:R1:W-:Y:S02]  /*1de20*/  @P4 STL [R1+0x210], R225 ;  /* 0x000210e101004387 */ /* 0x0003e40000100800 */
[----:B-1----:R-:W-:Y:S02]  /*1de30*/  IMAD.MOV.U32 R225, RZ, RZ, R212 ;  /* 0x000000ffffe17224 */ /* 0x002fe400078e00d4 */
[----:B------:R-:W2:Y:S01]  /*1de40*/  LDL.LU R212, [R1+0x204] ;  /* 0x0002040001d47983 */ /* 0x000ea20000300800 */
[----:B------:R-:W-:Y:S02]  /*1de50*/  F2FP.SATFINITE.E4M3.F32.PACK_AB_MERGE_C R187, R187, R213, RZ ;  /* 0x000000d5bbbb723e */ /* 0x000fe400048070ff */
[----:B------:R-:W-:-:S02]  /*1de60*/  F2FP.SATFINITE.E4M3.F32.PACK_AB_MERGE_C R54, R55, R54, RZ ;  /* 0x000000363736723e */ /* 0x000fc400048070ff */
[----:B------:R-:W-:Y:S02]  /*1de70*/  F2FP.SATFINITE.E4M3.F32.PACK_AB_MERGE_C R12, R214, R215, R187 ;  /* 0x000000d7d60c723e */ /* 0x000fe400048070bb */
[----:B------:R-:W-:Y:S02]  /*1de80*/  F2FP.SATFINITE.E4M3.F32.PACK_AB_MERGE_C R13, R156, R157, R190 ;  /* 0x0000009d9c0d723e */ /* 0x000fe400048070be */
[----:B------:R-:W-:Y:S02]  /*1de90*/  F2FP.SATFINITE.E4M3.F32.PACK_AB_MERGE_C R14, R49, R48, R16 ;  /* 0x00000030310e723e */ /* 0x000fe40004807010 */
[----:B------:R-:W-:Y:S01]  /*1dea0*/  F2FP.SATFINITE.E4M3.F32.PACK_AB_MERGE_C R15, R51, R50, R54 ;  /* 0x00000032330f723e */ /* 0x000fe20004807036 */
[----:B------:R-:W-:Y:S01]  /*1deb0*/  BAR.SYNC.DEFER_BLOCKING 0x0 ;  /* 0x0000000000007b1d */ /* 0x000fe20000010000 */
[----:B------:R-:W-:-:S05]  /*1dec0*/  F2FP.SATFINITE.E4M3.F32.PACK_AB_MERGE_C R26, R204, R205, RZ ;  /* 0x000000cdcc1a723e */ /* 0x000fca00048070ff */
[----:B------:R-:W-:Y:S02]  /*1ded0*/  STSM.16.M88.4 [R158], R12 ;  /* 0x0000000c9e007844 */ /* 0x000fe40000000200 */
[----:B------:R-:W-:Y:S01]  /*1dee0*/  BAR.SYNC.DEFER_BLOCKING 0x0 ;  /* 0x0000000000007b1d */ /* 0x000fe20000010000 */
[----:B------:R-:W-:Y:S02]  /*1def0*/  F2FP.SATFINITE.E4M3.F32.PACK_AB_MERGE_C R115, R23, R24, RZ ;  /* 0x000000181773723e */ /* 0x000fe400048070ff */
[----:B------:R-:W-:Y:S02]  /*1df00*/  F2FP.SATFINITE.E4M3.F32.PACK_AB_MERGE_C R8, R206, R207, R26 ;  /* 0x000000cfce08723e */ /* 0x000fe4000480701a */
[----:B------:R-:W-:Y:S02]  /*1df10*/  F2FP.SATFINITE.E4M3.F32.PACK_AB_MERGE_C R60, R61, R60, RZ ;  /* 0x0000003c3d3c723e */ /* 0x000fe400048070ff */
[----:B------:R-:W-:Y:S01]  /*1df20*/  F2FP.SATFINITE.E4M3.F32.PACK_AB_MERGE_C R19, R63, R62, RZ ;  /* 0x0000003e3f13723e */ /* 0x000fe200048070ff */
[----:B------:R-:W-:Y:S01]  /*1df30*/  LDS.128 R24, [R6] ;  /* 0x0000000006187984 */ /* 0x000fe20000000c00 */
[----:B------:R-:W-:-:S02]  /*1df40*/  F2FP.SATFINITE.E4M3.F32.PACK_AB_MERGE_C R16, R210, R211, R17 ;  /* 0x000000d3d210723e */ /* 0x000fc40004807011 */
[----:B------:R-:W-:Y:S02]  /*1df50*/  F2FP.SATFINITE.E4M3.F32.PACK_AB_MERGE_C R17, R152, R153, R18 ;  /* 0x000000999811723e */ /* 0x000fe40004807012 */
[----:B------:R-:W-:Y:S01]  /*1df60*/  F2FP.SATFINITE.E4M3.F32.PACK_AB_MERGE_C R18, R57, R56, R60 ;  /* 0x000000383912723e */ /* 0x000fe2000480703c */
[----:B------:R-:W-:Y:S01]  /*1df70*/  BAR.SYNC.DEFER_BLOCKING 0x0 ;  /* 0x0000000000007b1d */ /* 0x000fe20000010000 */
[----:B------:R-:W-:-:S05]  /*1df80*/  F2FP.SATFINITE.E4M3.F32.PACK_AB_MERGE_C R19, R241, R240, R19 ;  /* 0x000000f0f113723e */ /* 0x000fca0004807013 */
[----:B------:R-:W-:Y:S02]  /*1df90*/  STSM.16.M88.4 [R158], R16 ;  /* 0x000000109e007844 */ /* 0x000fe40000000200 */
[----:B------:R-:W-:Y:S01]  /*1dfa0*/  BAR.SYNC.DEFER_BLOCKING 0x0 ;  /* 0x0000000000007b1d */ /* 0x000fe20000010000 */
[----:B------:R-:W-:Y:S02]  /*1dfb0*/  F2FP.SATFINITE.E4M3.F32.PACK_AB_MERGE_C R68, R69, R68, RZ ;  /* 0x000000444544723e */ /* 0x000fe400048070ff */
[----:B------:R-:W-:-:S03]  /*1dfc0*/  F2FP.SATFINITE.E4M3.F32.PACK_AB_MERGE_C R70, R71, R70, RZ ;  /* 0x000000464746723e */ /* 0x000fc600048070ff */
[----:B------:R-:W-:Y:S01]  /*1dfd0*/  LDS.128 R12, [R6] ;  /* 0x00000000060c7984 */ /* 0x000fe20000000c00 */
[----:B------:R-:W-:Y:S02]  /*1dfe0*/  F2FP.SATFINITE.E4M3.F32.PACK_AB_MERGE_C R9, R146, R147, R186 ;  /* 0x000000939209723e */ /* 0x000fe400048070ba */
[----:B------:R-:W-:Y:S02]  /*1dff0*/  F2FP.SATFINITE.E4M3.F32.PACK_AB_MERGE_C R10, R65, R64, R68 ;  /* 0x00000040410a723e */ /* 0x000fe40004807044 */
[----:B------:R-:W-:Y:S01]  /*1e000*/  F2FP.SATFINITE.E4M3.F32.PACK_AB_MERGE_C R11, R247, R246, R70 ;  /* 0x000000f6f70b723e */ /* 0x000fe20004807046 */
[----:B------:R-:W-:Y:S01]  /*1e010*/  BAR.SYNC.DEFER_BLOCKING 0x0 ;  /* 0x0000000000007b1d */ /* 0x000fe20000010000 */
[----:B------:R-:W-:Y:S02]  /*1e020*/  F2FP.SATFINITE.E4M3.F32.PACK_AB_MERGE_C R22, R196, R197, RZ ;  /* 0x000000c5c416723e */ /* 0x000fe400048070ff */
[----:B------:R-:W-:Y:S02]  /*1e030*/  F2FP.SATFINITE.E4M3.F32.PACK_AB_MERGE_C R182, R182, R201, RZ ;  /* 0x000000c9b6b6723e */ /* 0x000fe400048070ff */
[----:B------:R-:W-:-:S03]  /*1e040*/  F2FP.SATFINITE.E4M3.F32.PACK_AB_MERGE_C R38, R77, R76, RZ ;  /* 0x0000004c4d26723e */ /* 0x000fc600048070ff */
[----:B------:R-:W1:Y:S01]  /*1e050*/  S2UR UR8, SR_CTAID.Y ;  /* 0x00000000000879c3 */ /* 0x000e620000002600 */
[----:B------:R-:W-:Y:S02]  /*1e060*/  F2FP.SATFINITE.E4M3.F32.PACK_AB_MERGE_C R39, R79, R78, RZ ;  /* 0x0000004e4f27723e */ /* 0x000fe400048070ff */
[----:B------:R-:W-:Y:S02]  /*1e070*/  F2FP.SATFINITE.E4M3.F32.PACK_AB_MERGE_C R37, R138, R139, R183 ;  /* 0x0000008b8a25723e */ /* 0x000fe400048070b7 */
[----:B------:R-:W-:Y:S02]  /*1e080*/  F2FP.SATFINITE.E4M3.F32.PACK_AB_MERGE_C R86, R87, R86, RZ ;  /* 0x000000565756723e */ /* 0x000fe400048070ff */
[----:B------:R-:W-:Y:S01]  /*1e090*/  F2FP.SATFINITE.E4M3.F32.PACK_AB_MERGE_C R94, R95, R94, RZ ;  /* 0x0000005e5f5e723e */ /* 0x000fe200048070ff */
[----:B------:R-:W3:Y:S01]  /*1e0a0*/  LDC R246, c[0x0][0x278] ;  /* 0x00009e00fff67b82 */ /* 0x000ee20000000800 */
[----:B------:R-:W-:Y:S07]  /*1e0b0*/  STSM.16.M88.4 [R158], R8 ;  /* 0x000000089e007844 */ /* 0x000fee0000000200 */
[----:B------:R-:W-:Y:S01]  /*1e0c0*/  BAR.SYNC.DEFER_BLOCKING 0x0 ;  /* 0x0000000000007b1d */ /* 0x000fe20000010000 */
[----:B------:R-:W-:-:S02]  /*1e0d0*/  F2FP.SATFINITE.E4M3.F32.PACK_AB_MERGE_C R40, R198, R199, R22 ;  /* 0x000000c7c628723e */ /* 0x000fc40004807016 */
[----:B------:R-:W-:-:S03]  /*1e0e0*/  F2FP.SATFINITE.E4M3.F32.PACK_AB_MERGE_C R36, R202, R203, R182 ;  /* 0x000000cbca24723e */ /* 0x000fc600048070b6 */
[----:B------:R-:W-:Y:S01]  /*1e0f0*/  LDS.128 R20, [R6] ;  /* 0x0000000006147984 */ /* 0x000fe20000000c00 */
[----:B------:R-:W-:Y:S02]  /*1e100*/  F2FP.SATFINITE.E4M3.F32.PACK_AB_MERGE_C R38, R73, R72, R38 ;  /* 0x000000484926723e */ /* 0x000fe40004807026 */
[----:B------:R-:W-:Y:S01]  /*1e110*/  F2FP.SATFINITE.E4M3.F32.PACK_AB_MERGE_C R39, R225, R252, R39 ;  /* 0x000000fce127723e */ /* 0x000fe20004807027 */
[----:B------:R-:W-:Y:S01]  /*1e120*/  BAR.SYNC.DEFER_BLOCKING 0x0 ;  /* 0x0000000000007b1d */ /* 0x000fe20000010000 */
[----:B------:R-:W-:-:S05]  /*1e130*/  F2FP.SATFINITE.E4M3.F32.PACK_AB_MERGE_C R43, R216, R221, R86 ;  /* 0x000000ddd82b723e */ /* 0x000fca0004807056 */
[----:B------:R-:W4:Y:S04]  /*1e140*/  LDL.LU R216, [R1+0x208] ;  /* 0x0002080001d87983 */ /* 0x000f280000300800 */
[----:B------:R2:W-:Y:S01]  /*1e150*/  STSM.16.M88.4 [R158], R36 ;  /* 0x000000249e007844 */ /* 0x0005e20000000200 */
[----:B------:R-:W-:Y:S01]  /*1e160*/  BAR.SYNC.DEFER_BLOCKING 0x0 ;  /* 0x0000000000007b1d */ /* 0x000fe20000010000 */
[----:B------:R-:W-:Y:S02]  /*1e170*/  F2FP.SATFINITE.E4M3.F32.PACK_AB_MERGE_C R159, R123, R126, RZ ;  /* 0x0000007e7b9f723e */ /* 0x000fe400048070ff */
[----:B------:R-:W-:-:S03]  /*1e180*/  F2FP.SATFINITE.E4M3.F32.PACK_AB_MERGE_C R84, R85, R84, RZ ;  /* 0x000000545554723e */ /* 0x000fc600048070ff */
[----:B------:R-:W-:Y:S01]  /*1e190*/  LDS.128 R16, [R6] ;  /* 0x0000000006107984 */ /* 0x000fe20000000c00 */
[----:B--2---:R-:W-:-:S03]  /*1e1a0*/  F2FP.SATFINITE.E4M3.F32.PACK_AB_MERGE_C R39, R212, R0, R94 ;  /* 0x00000000d427723e */ /* 0x004fc6000480705e */
[----:B------:R-:W2:Y:S01]  /*1e1b0*/  LDL.LU R0, [R1+0xaa8] ;  /* 0x000aa80001007983 */ /* 0x000ea20000300800 */
[----:B------:R-:W-:Y:S02]  /*1e1c0*/  F2FP.SATFINITE.E4M3.F32.PACK_AB_MERGE_C R41, R130, R131, R159 ;  /* 0x000000838229723e */ /* 0x000fe4000480709f */
[----:B------:R-:W-:Y:S01]  /*1e1d0*/  F2FP.SATFINITE.E4M3.F32.PACK_AB_MERGE_C R42, R81, R80, R84 ;  /* 0x00000050512a723e */ /* 0x000fe20004807054 */
[----:B------:R-:W-:Y:S01]  /*1e1e0*/  BAR.SYNC.DEFER_BLOCKING 0x0 ;  /* 0x0000000000007b1d */ /* 0x000fe20000010000 */
[----:B------:R-:W-:Y:S02]  /*1e1f0*/  F2FP.SATFINITE.E4M3.F32.PACK_AB_MERGE_C R154, R192, R193, RZ ;  /* 0x000000c1c09a723e */ /* 0x000fe400048070ff */
[----:B------:R-:W-:Y:S02]  /*1e200*/  F2FP.SATFINITE.E4M3.F32.PACK_AB_MERGE_C R92, R93, R92, RZ ;  /* 0x0000005c5d5c723e */ /* 0x000fe400048070ff */
[----:B------:R-:W-:-:S03]  /*1e210*/  F2FP.SATFINITE.E4M3.F32.PACK_AB_MERGE_C R102, R235, R102, RZ ;  /* 0x00000066eb66723e */ /* 0x000fc600048070ff */
[----:B------:R-:W5:Y:S01]  /*1e220*/  LDC R131, c[0x0][0x278] ;  /* 0x00009e00ff837b82 */ /* 0x000f620000000800 */
[----:B------:R-:W-:Y:S07]  /*1e230*/  STSM.16.M88.4 [R158], R40 ;  /* 0x000000289e007844 */ /* 0x000fee0000000200 */
[----:B------:R-:W-:Y:S01]  /*1e240*/  BAR.SYNC.DEFER_BLOCKING 0x0 ;  /* 0x0000000000007b1d */ /* 0x000fe20000010000 */
[----:B------:R-:W-:Y:S02]  /*1e250*/  F2FP.SATFINITE.E4M3.F32.PACK_AB_MERGE_C R36, R178, R179, R154 ;  /* 0x000000b3b224723e */ /* 0x000fe4000480709a */
[----:B------:R-:W-:-:S03]  /*1e260*/  F2FP.SATFINITE.E4M3.F32.PACK_AB_MERGE_C R37, R118, R122, R155 ;  /* 0x0000007a7625723e */ /* 0x000fc6000480709b */
[----:B------:R-:W-:Y:S01]  /*1e270*/  LDS.128 R8, [R6] ;  /* 0x0000000006087984 */ /* 0x000fe20000000c00 */
[----:B------:R-:W-:Y:S01]  /*1e280*/  F2FP.SATFINITE.E4M3.F32.PACK_AB_MERGE_C R38, R89, R88, R92 ;  /* 0x000000585926723e */ /* 0x000fe2000480705c */
[----:B------:R-:W3:Y:S08]  /*1e290*/  LDC R154, c[0x0][0x278] ;  /* 0x00009e00ff9a7b82 */ /* 0x000ef00000000800 */
[----:B------:R-:W-:Y:S01]  /*1e2a0*/  BAR.SYNC.DEFER_BLOCKING 0x0 ;  /* 0x0000000000007b1d */ /* 0x000fe20000010000 */
[----:B------:R-:W-:-:S02]  /*1e2b0*/  F2FP.SATFINITE.E4M3.F32.PACK_AB_MERGE_C R236, R237, R236, RZ ;  /* 0x000000ecedec723e */ /* 0x000fc400048070ff */
[----:B------:R-:W-:-:S03]  /*1e2c0*/  F2FP.SATFINITE.E4M3.F32.PACK_AB_MERGE_C R179, R3, R4, R102 ;  /* 0x0000000403b3723e */ /* 0x000fc60004807066 */
[----:B------:R-:W4:Y:S04]  /*1e2d0*/  LDL.LU R4, [R1+0xaa4] ;  /* 0x000aa40001047983 */ /* 0x000f280000300800 */
[----:B------:R-:W5:Y:S04]  /*1e2e0*/  LDL.LU R3, [R1+0xaa0] ;  /* 0x000aa00001037983 */ /* 0x000f680000300800 */
[----:B------:R-:W3:Y:S04]  /*1e2f0*/  LDL.LU R212, [R1+0x20c] ;  /* 0x00020c0001d47983 */ /* 0x000ee80000300800 */
[----:B------:R2:W-:Y:S01]  /*1e300*/  STSM.16.M88.4 [R158], R36 ;  /* 0x000000249e007844 */ /* 0x0005e20000000200 */
[----:B------:R-:W-:Y:S01]  /*1e310*/  BAR.SYNC.DEFER_BLOCKING 0x0 ;  /* 0x0000000000007b1d */ /* 0x000fe20000010000 */
[----:B------:R-:W-:-:S02]  /*1e320*/  F2FP.SATFINITE.E4M3.F32.PACK_AB_MERGE_C R150, R188, R189, RZ ;  /* 0x000000bdbc96723e */ /* 0x000fc400048070ff */
[----:B--2---:R-:W-:-:S03]  /*1e330*/  F2FP.SATFINITE.E4M3.F32.PACK_AB_MERGE_C R39, R0, R2, R236 ;  /* 0x000000020027723e */ /* 0x004fc600048070ec */
[----:B------:R-:W-:Y:S04]  /*1e340*/  LDS.128 R44, [R6] ;  /* 0x00000000062c7984 */ /* 0x000fe80000000c00 */
[----:B------:R-:W5:Y:S04]  /*1e350*/  LDL.LU R2, [R1+0xa9c] ;  /* 0x000a9c0001027983 */ /* 0x000f680000300800 */
[----:B------:R-:W3:Y:S01]  /*1e360*/  LDL.LU R0, [R1+0xa98] ;  /* 0x000a980001007983 */ /* 0x000ee20000300800 */
[----:B------:R-:W-:Y:S02]  /*1e370*/  F2FP.SATFINITE.E4M3.F32.PACK_AB_MERGE_C R100, R101, R100, RZ ;  /* 0x000000646564723e */ /* 0x000fe400048070ff */
[----:B------:R-:W-:-:S02]  /*1e380*/  F2FP.SATFINITE.E4M3.F32.PACK_AB_MERGE_C R176, R176, R177, R150 ;  /* 0x000000b1b0b0723e */ /* 0x000fc40004807096 */
[----:B------:R-:W-:Y:S02]  /*1e390*/  F2FP.SATFINITE.E4M3.F32.PACK_AB_MERGE_C R177, R107, R110, R151 ;  /* 0x0000006e6bb1723e */ /* 0x000fe40004807097 */
[----:B------:R-:W-:Y:S01]  /*1e3a0*/  F2FP.SATFINITE.E4M3.F32.PACK_AB_MERGE_C R178, R97, R96, R100 ;  /* 0x0000006061b2723e */ /* 0x000fe20004807064 */
[----:B------:R-:W-:Y:S01]  /*1e3b0*/  BAR.SYNC.DEFER_BLOCKING 0x0 ;  /* 0x0000000000007b1d */ /* 0x000fe20000010000 */
[----:B------:R-:W-:Y:S02]  /*1e3c0*/  F2FP.SATFINITE.E4M3.F32.PACK_AB_MERGE_C R82, R82, R83, RZ ;  /* 0x000000535252723e */ /* 0x000fe400048070ff */
[----:B------:R-:W-:-:S03]  /*1e3d0*/  F2FP.SATFINITE.E4M3.F32.PACK_AB_MERGE_C R83, R180, R181, RZ ;  /* 0x000000b5b453723e */ /* 0x000fc600048070ff */
[----:B------:R-:W-:Y:S01]  /*1e3e0*/  STSM.16.M88.4 [R158], R176 ;  /* 0x000000b09e007844 */ /* 0x000fe20000000200 */
[----:B------:R-:W-:Y:S02]  /*1e3f0*/  F2FP.SATFINITE.E4M3.F32.PACK_AB_MERGE_C R37, R98, R99, R82 ;  /* 0x000000636225723e */ /* 0x000fe40004807052 */
[----:B------:R-:W-:Y:S01]  /*1e400*/  F2FP.SATFINITE.E4M3.F32.PACK_AB_MERGE_C R172, R172, R173, R83 ;  /* 0x000000adacac723e */ /* 0x000fe20004807053 */
[----:B------:R-:W-:Y:S01]  /*1e410*/  BAR.SYNC.DEFER_BLOCKING 0x0 ;  /* 0x0000000000007b1d */ /* 0x000fe20000010000 */
[----:B------:R-:W-:Y:S02]  /*1e420*/  F2FP.SATFINITE.E4M3.F32.PACK_AB_MERGE_C R126, R184, R185, RZ ;  /* 0x000000b9b87e723e */ /* 0x000fe400048070ff */
[----:B------:R-:W-:-:S03]  /*1e430*/  F2FP.SATFINITE.E4M3.F32.PACK_AB_MERGE_C R108, R109, R108, RZ ;  /* 0x0000006c6d6c723e */ /* 0x000fc600048070ff */
[----:B------:R-:W-:Y:S01]  /*1e440*/  LDS.128 R80, [R6] ;  /* 0x0000000006507984 */ /* 0x000fe20000000c00 */
[----:B------:R-:W-:Y:S02]  /*1e450*/  F2FP.SATFINITE.E4M3.F32.PACK_AB_MERGE_C R36, R174, R175, R126 ;  /* 0x000000afae24723e */ /* 0x000fe4000480707e */
[----:B------:R-:W-:Y:S01]  /*1e460*/  F2FP.SATFINITE.E4M3.F32.PACK_AB_MERGE_C R38, R105, R104, R108 ;  /* 0x000000686926723e */ /* 0x000fe2000480706c */
[----:B------:R-:W-:Y:S01]  /*1e470*/  BAR.SYNC.DEFER_BLOCKING 0x0 ;  /* 0x0000000000007b1d */ /* 0x000fe20000010000 */
[----:B------:R-:W-:Y:S02]  /*1e480*/  F2FP.SATFINITE.E4M3.F32.PACK_AB_MERGE_C R238, R239, R238, RZ ;  /* 0x000000eeefee723e */ /* 0x000fe400048070ff */
[----:B------:R-:W-:Y:S02]  /*1e490*/  F2FP.SATFINITE.E4M3.F32.PACK_AB_MERGE_C R242, R243, R242, RZ ;  /* 0x000000f2f3f2723e */ /* 0x000fe400048070ff */
[----:B----4-:R-:W-:Y:S02]  /*1e4a0*/  F2FP.SATFINITE.E4M3.F32.PACK_AB_MERGE_C R175, R4, R216, R238 ;  /* 0x000000d804af723e */ /* 0x010fe400048070ee */
[----:B------:R-:W2:Y:S04]  /*1e4b0*/  LDL.LU R4, [R1+0xa94] ;  /* 0x000a940001047983 */ /* 0x000ea80000300800 */
[----:B------:R4:W-:Y:S01]  /*1e4c0*/  STSM.16.M88.4 [R158], R36 ;  /* 0x000000249e007844 */ /* 0x0009e20000000200 */
[----:B------:R-:W-:-:S02]  /*1e4d0*/  F2FP.SATFINITE.E4M3.F32.PACK_AB_MERGE_C R106, R233, R234, RZ ;  /* 0x000000eae96a723e */ /* 0x000fc400048070ff */
[----:B------:R-:W-:Y:S01]  /*1e4e0*/  F2FP.SATFINITE.E4M3.F32.PACK_AB_MERGE_C R244, R245, R244, RZ ;  /* 0x000000f4f5f4723e */ /* 0x000fe200048070ff */
[----:B------:R-:W-:Y:S01]  /*1e4f0*/  BAR.SYNC.DEFER_BLOCKING 0x0 ;  /* 0x0000000000007b1d */ /* 0x000fe20000010000 */
[----:B----4-:R-:W-:-:S05]  /*1e500*/  F2FP.SATFINITE.E4M3.F32.PACK_AB_MERGE_C R36, R170, R171, R106 ;  /* 0x000000abaa24723e */ /* 0x010fca000480706a */
[----:B------:R-:W-:Y:S01]  /*1e510*/  LDS.128 R76, [R6] ;  /* 0x00000000064c7984 */ /* 0x000fe20000000c00 */
[----:B------:R-:W-:Y:S02]  /*1e520*/  F2FP.SATFINITE.E4M3.F32.PACK_AB_MERGE_C R116, R117, R116, RZ ;  /* 0x000000747574723e */ /* 0x000fe400048070ff */
[----:B------:R-:W-:Y:S01]  /*1e530*/  F2FP.SATFINITE.E4M3.F32.PACK_AB_MERGE_C R173, R74, R75, R143 ;  /* 0x0000004b4aad723e */ /* 0x000fe2000480708f */
[----:B------:R-:W-:Y:S01]  /*1e540*/  BAR.SYNC.DEFER_BLOCKING 0x0 ;  /* 0x0000000000007b1d */ /* 0x000fe20000010000 */
[----:B------:R-:W-:Y:S02]  /*1e550*/  F2FP.SATFINITE.E4M3.F32.PACK_AB_MERGE_C R174, R113, R112, R116 ;  /* 0x0000007071ae723e */ /* 0x000fe40004807074 */
[----:B-----5:R-:W-:-:S03]  /*1e560*/  F2FP.SATFINITE.E4M3.F32.PACK_AB_MERGE_C R39, R2, R3, R242 ;  /* 0x000000030227723e */ /* 0x020fc600048070f2 */
[----:B------:R-:W2:Y:S01]  /*1e570*/  LDL.LU R3, [R1+0xa90] ;  /* 0x000a900001037983 */ /* 0x000ea20000300800 */
[----:B---3--:R-:W-:-:S03]  /*1e580*/  F2FP.SATFINITE.E4M3.F32.PACK_AB_MERGE_C R171, R212, R0, R244 ;  /* 0x00000000d4ab723e */ /* 0x008fc600048070f4 */
[----:B------:R-:W3:Y:S01]  /*1e590*/  LDL.LU R2, [R1+0xa8c] ;  /* 0x000a8c0001027983 */ /* 0x000ee20000300800 */
[----:B------:R-:W-:Y:S02]  /*1e5a0*/  F2FP.SATFINITE.E4M3.F32.PACK_AB_MERGE_C R124, R125, R124, RZ ;  /* 0x0000007c7d7c723e */ /* 0x000fe400048070ff */
[----:B------:R-:W-:Y:S01]  /*1e5b0*/  F2FP.SATFINITE.E4M3.F32.PACK_AB_MERGE_C R37, R127, R59, R115 ;  /* 0x0000003b7f25723e */ /* 0x000fe20004807073 */
[----:B------:R-:W3:Y:S04]  /*1e5c0*/  LDL.LU R0, [R1+0xa88] ;  /* 0x000a880001007983 */ /* 0x000ee80000300800 */
[----:B------:R-:W-:Y:S01]  /*1e5d0*/  STSM.16.M88.4 [R158], R172 ;  /* 0x000000ac9e007844 */ /* 0x000fe20000000200 */
[----:B------:R-:W-:Y:S01]  /*1e5e0*/  F2FP.SATFINITE.E4M3.F32.PACK_AB_MERGE_C R38, R121, R120, R124 ;  /* 0x000000787926723e */ /* 0x000fe2000480707c */
[----:B------:R-:W4:Y:S08]  /*1e5f0*/  LDC.64 R126, c[0x0][0x228] ;  /* 0x00008a00ff7e7b82 */ /* 0x000f300000000a00 */
[----:B------:R-:W-:Y:S01]  /*1e600*/  BAR.SYNC.DEFER_BLOCKING 0x0 ;  /* 0x0000000000007b1d */ /* 0x000fe20000010000 */
[----:B------:R-:W-:-:S02]  /*1e610*/  F2FP.SATFINITE.E4M3.F32.PACK_AB_MERGE_C R123, R231, R232, RZ ;  /* 0x000000e8e77b723e */ /* 0x000fc400048070ff */
[----:B------:R-:W-:Y:S02]  /*1e620*/  F2FP.SATFINITE.E4M3.F32.PACK_AB_MERGE_C R170, R129, R128, R52 ;  /* 0x0000008081aa723e */ /* 0x000fe40004807034 */
[----:B------:R-:W-:Y:S02]  /*1e630*/  F2FP.SATFINITE.E4M3.F32.PACK_AB_MERGE_C R66, R226, R229, RZ ;  /* 0x000000e5e242723e */ /* 0x000fe400048070ff */
[----:B------:R-:W-:Y:S02]  /*1e640*/  F2FP.SATFINITE.E4M3.F32.PACK_AB_MERGE_C R41, R90, R91, R67 ;  /* 0x0000005b5a29723e */ /* 0x000fe40004807043 */
[----:B------:R-:W-:Y:S02]  /*1e650*/  F2FP.SATFINITE.E4M3.F32.PACK_AB_MERGE_C R140, R141, R140, RZ ;  /* 0x0000008c8d8c723e */ /* 0x000fe400048070ff */
[----:B------:R-:W-:Y:S01]  /*1e660*/  F2FP.SATFINITE.E4M3.F32.PACK_AB_MERGE_C R248, R249, R248, RZ ;  /* 0x000000f8f9f8723e */ /* 0x000fe200048070ff */
[----:B------:R-:W5:Y:S01]  /*1e670*/  S2R R101, SR_TID.X ;  /* 0x0000000000657919 */ /* 0x000f620000002100 */
[----:B------:R-:W-:-:S02]  /*1e680*/  F2FP.SATFINITE.E4M3.F32.PACK_AB_MERGE_C R53, R251, R250, RZ ;  /* 0x000000fafb35723e */ /* 0x000fc400048070ff */
[----:B------:R-:W-:Y:S02]  /*1e690*/  F2FP.SATFINITE.E4M3.F32.PACK_AB_MERGE_C R148, R149, R148, RZ ;  /* 0x000000949594723e */ /* 0x000fe400048070ff */
[----:B------:R-:W-:Y:S02]  /*1e6a0*/  F2FP.SATFINITE.E4M3.F32.PACK_AB_MERGE_C R48, R162, R163, R103 ;  /* 0x000000a3a230723e */ /* 0x000fe40004807067 */
[----:B------:R-:W-:Y:S01]  /*1e6b0*/  F2FP.SATFINITE.E4M3.F32.PACK_AB_MERGE_C R49, R7, R58, R111 ;  /* 0x0000003a0731723e */ /* 0x000fe2000480706f */
[----:B-1----:R-:W-:Y:S01]  /*1e6c0*/  UIMAD UR4, UR8, UR4, URZ ;  /* 0x00000004080472a4 */ /* 0x002fe2000f8e023f */
[C---:B0-----:R-:W-:Y:S02]  /*1e6d0*/  PRMT R147, R132.reuse, 0x7772, RZ ;  /* 0x0000777284937816 */ /* 0x041fe400000000ff */
[----:B------:R-:W-:Y:S01]  /*1e6e0*/  PRMT R153, R132, 0x7771, RZ ;  /* 0x0000777184997816 */ /* 0x000fe200000000ff */
[----:B------:R-:W-:Y:S01]  /*1e6f0*/  LDS.128 R72, [R6] ;  /* 0x0000000006487984 */ /* 0x000fe20000000c00 */
[----:B------:R-:W-:Y:S01]  /*1e700*/  F2FP.SATFINITE.E4M3.F32.PACK_AB_MERGE_C R168, R168, R169, R123 ;  /* 0x000000a9a8a8723e */ /* 0x000fe2000480707b */
[----:B------:R-:W-:Y:S01]  /*1e710*/  IMAD.SHL.U32 R129, R154, 0x2, RZ ;  /* 0x000000029a817824 */ /* 0x000fe200078e00ff */
[----:B------:R-:W-:Y:S01]  /*1e720*/  F2FP.SATFINITE.E4M3.F32.PACK_AB_MERGE_C R40, R166, R167, R66 ;  /* 0x000000a7a628723e */ /* 0x000fe20004807042 */
[----:B------:R-:W-:Y:S01]  /*1e730*/  BAR.SYNC.DEFER_BLOCKING 0x0 ;  /* 0x0000000000007b1d */ /* 0x000fe20000010000 */
[----:B------:R-:W-:-:S02]  /*1e740*/  F2FP.SATFINITE.E4M3.F32.PACK_AB_MERGE_C R42, R137, R136, R140 ;  /* 0x00000088892a723e */ /* 0x000fc4000480708c */
[C---:B------:R-:W-:Y:S02]  /*1e750*/  PRMT R143, R133.reuse, 0x7772, RZ ;  /* 0x00007772858f7816 */ /* 0x040fe400000000ff */
[----:B------:R-:W-:Y:S02]  /*1e760*/  PRMT R152, R133, 0x7771, RZ ;  /* 0x0000777185987816 */ /* 0x000fe400000000ff */
[C---:B------:R-:W-:Y:S02]  /*1e770*/  PRMT R177, R135.reuse, 0x7773, RZ ;  /* 0x0000777387b17816 */ /* 0x040fe400000000ff */
[C---:B------:R-:W-:Y:S02]  /*1e780*/  PRMT R181, R135.reuse, 0x7772, RZ ;  /* 0x0000777287b57816 */ /* 0x040fe400000000ff */
[C---:B------:R-:W-:Y:S02]  /*1e790*/  PRMT R151, R135.reuse, 0x7771, RZ ;  /* 0x0000777187977816 */ /* 0x040fe400000000ff */
[----:B------:R-:W-:Y:S01]  /*1e7a0*/  PRMT R150, R135, 0x7770, RZ ;  /* 0x0000777087967816 */ /* 0x000fe200000000ff */
[C---:B------:R-:W-:Y:S01]  /*1e7b0*/  IMAD R243, R154.reuse, 0x5, RZ ;  /* 0x000000059af37824 */ /* 0x040fe200078e02ff */
[----:B------:R-:W0:Y:S01]  /*1e7c0*/  LDC R244, c[0x0][0x278] ;  /* 0x00009e00fff47b82 */ /* 0x000e220000000800 */
[----:B------:R-:W-:-:S02]  /*1e7d0*/  IMAD R245, R154, 0xa, RZ ;  /* 0x0000000a9af57824 */ /* 0x000fc400078e02ff */
[----:B------:R-:W-:-:S05]  /*1e7e0*/  IMAD R247, R154, 0xb, RZ ;  /* 0x0000000b9af77824 */ /* 0x000fca00078e02ff */
[----:B------:R-:W1:Y:S01]  /*1e7f0*/  LDC R249, c[0x0][0x278] ;  /* 0x00009e00fff97b82 */ /* 0x000e620000000800 */
[----:B------:R-:W-:Y:S07]  /*1e800*/  STSM.16.M88.4 [R158], R36 ;  /* 0x000000249e007844 */ /* 0x000fee0000000200 */
[----:B------:R-:W-:Y:S01]  /*1e810*/  BAR.SYNC.DEFER_BLOCKING 0x0 ;  /* 0x0000000000007b1d */ /* 0x000fe20000010000 */
[----:B------:R-:W-:-:S05]  /*1e820*/  F2FP.SATFINITE.E4M3.F32.PACK_AB_MERGE_C R169, R114, R119, R142 ;  /* 0x0000007772a9723e */ /* 0x000fca000480708e */
[----:B------:R-:W-:Y:S02]  /*1e830*/  LDS.128 R68, [R6] ;  /* 0x0000000006447984 */ /* 0x000fe40000000c00 */
[----:B------:R-:W-:Y:S06]  /*1e840*/  BAR.SYNC.DEFER_BLOCKING 0x0 ;  /* 0x0000000000007b1d */ /* 0x000fec0000010000 */
[----:B------:R-:W-:Y:S02]  /*1e850*/  STSM.16.M88.4 [R158], R168 ;  /* 0x000000a89e007844 */ /* 0x000fe40000000200 */
[----:B------:R-:W-:Y:S06]  /*1e860*/  BAR.SYNC.DEFER_BLOCKING 0x0 ;  /* 0x0000000000007b1d */ /* 0x000fec0000010000 */
[----:B------:R-:W0:Y:S01]  /*1e870*/  LDS.128 R64, [R6] ;  /* 0x0000000006407984 */ /* 0x000e220000000c00 */
[----:B------:R-:W4:Y:S01]  /*1e880*/  S2R R250, SR_CTAID.X ;  /* 0x0000000000fa7919 */ /* 0x000f220000002500 */
[----:B------:R-:W-:-:S02]  /*1e890*/  F2FP.SATFINITE.E4M3.F32.PACK_AB_MERGE_C R50, R145, R144, R148 ;  /* 0x000000909132723e */ /* 0x000fc40004807094 */
[----:B-----5:R-:W-:Y:S02]  /*1e8a0*/  LOP3.LUT R101, R101, 0x7f, RZ, 0xc0, !PT ;  /* 0x0000007f65657812 */ /* 0x020fe400078ec0ff */
[C---:B------:R-:W-:Y:S02]  /*1e8b0*/  PRMT R144, R132.reuse, 0x7773, RZ ;  /* 0x0000777384907816 */ /* 0x040fe400000000ff */
[----:B------:R-:W-:Y:S02]  /*1e8c0*/  PRMT R132, R132, 0x7770, RZ ;  /* 0x0000777084847816 */ /* 0x000fe400000000ff */
[C---:B------:R-:W-:Y:S02]  /*1e8d0*/  PRMT R145, R133.reuse, 0x7773, RZ ;  /* 0x0000777385917816 */ /* 0x040fe400000000ff */
[----:B------:R-:W-:Y:S01]  /*1e8e0*/  PRMT R133, R133, 0x7770, RZ ;  /* 0x0000777085857816 */ /* 0x000fe200000000ff */
[----:B----4-:R-:W-:-:S04]  /*1e8f0*/  IMAD R250, R250, 0x80, R101 ;  /* 0x00000080fafa7824 */ /* 0x010fc800078e0265 */
[----:B------:R-:W-:Y:S01]  /*1e900*/  IMAD R109, R250, UR5, RZ ;  /* 0x00000005fa6d7c24 */ /* 0x000fe2000f8e02ff */
[----:B------:R-:W-:-:S04]  /*1e910*/  USHF.R.S32.HI UR5, URZ, 0x1f, UR4 ;  /* 0x0000001f3f057899 */ /* 0x000fc80008011404 */
[----:B------:R-:W-:Y:S01]  /*1e920*/  IADD3 R126, P4, P5, R109, UR4, R126 ;  /* 0x000000046d7e7c10 */ /* 0x000fe2000fd9e07e */
[----:B------:R-:W-:Y:S01]  /*1e930*/  ULDC UR4, c[0x0][0x278] ;  /* 0x00009e0000047ab9 */ /* 0x000fe20000000800 */
[----:B------:R-:W-:-:S04]  /*1e940*/  SHF.R.S32.HI R122, RZ, 0x1f, R109 ;  /* 0x0000001fff7a7819 */ /* 0x000fc8000001146d */
[----:B------:R-:W-:Y:S01]  /*1e950*/  IADD3.X R127, R122, UR5, R127, P4, P5 ;  /* 0x000000057a7f7c10 */ /* 0x000fe2000a7ea47f */
[----:B------:R-:W-:Y:S01]  /*1e960*/  BAR.SYNC.DEFER_BLOCKING 0x0 ;  /* 0x0000000000007b1d */ /* 0x000fe20000010000 */
[----:B------:R-:W-:Y:S02]  /*1e970*/  IADD3 R130, P4, R126, UR4, RZ ;  /* 0x000000047e827c10 */ /* 0x000fe4000ff9e0ff */
[----:B------:R-:W-:Y:S02]  /*1e980*/  IADD3 R128, P5, R129, R126, RZ ;  /* 0x0000007e81807210 */ /* 0x000fe40007fbe0ff */
[----:B------:R-:W-:Y:S01]  /*1e990*/  LEA.HI.X.SX32 R131, R131, R127, 0x1, P4 ;  /* 0x0000007f83837211 */ /* 0x000fe200020f0eff */
[----:B------:R-:W-:Y:S01]  /*1e9a0*/  ULDC UR4, c[0x0][0x27c] ;  /* 0x00009f0000047ab9 */ /* 0x000fe20000000800 */
[C---:B0-----:R-:W-:Y:S02]  /*1e9b0*/  PRMT R135, R66.reuse, 0x7773, RZ ;  /* 0x0000777342877816 */ /* 0x041fe400000000ff */
[----:B------:R-:W-:-:S02]  /*1e9c0*/  PRMT R136, R66, 0x7772, RZ ;  /* 0x0000777242887816 */ /* 0x000fc400000000ff */
[C---:B------:R-:W-:Y:S02]  /*1e9d0*/  PRMT R137, R66.reuse, 0x7771, RZ ;  /* 0x0000777142897816 */ /* 0x040fe400000000ff */
[----:B------:R-:W-:Y:S01]  /*1e9e0*/  PRMT R141, R66, 0x7770, RZ ;  /* 0x00007770428d7816 */ /* 0x000fe200000000ff */
[----:B------:R-:W-:Y:S01]  /*1e9f0*/  IMAD R66, R154, 0x3, RZ ;  /* 0x000000039a427824 */ /* 0x000fe200078e02ff */
[----:B------:R-:W-:Y:S02]  /*1ea00*/  LEA.HI.X.SX32 R129, R129, R127, 0x1, P5 ;  /* 0x0000007f81817211 */ /* 0x000fe400028f0eff */
[----:B--2---:R-:W-:Y:S02]  /*1ea10*/  F2FP.SATFINITE.E4M3.F32.PACK_AB_MERGE_C R43, R3, R4, R248 ;  /* 0x00000004032b723e */ /* 0x004fe400048070f8 */
[----:B---3--:R-:W-:-:S03]  /*1ea20*/  F2FP.SATFINITE.E4M3.F32.PACK_AB_MERGE_C R51, R0, R2, R53 ;  /* 0x000000020033723e */ /* 0x008fc60004807035 */
[----:B------:R-:W-:Y:S01]  /*1ea30*/  STSM.16.M88.4 [R158], R40 ;  /* 0x000000289e007844 */ /* 0x000fe20000000200 */
[C---:B------:R-:W-:Y:S01]  /*1ea40*/  PRMT R138, R67.reuse, 0x7773, RZ ;  /* 0x00007773438a7816 */ /* 0x040fe200000000ff */
[----:B------:R-:W0:Y:S08]  /*1ea50*/  LDC R248, c[0x0][0x278] ;  /* 0x00009e00fff87b82 */ /* 0x000e300000000800 */
[----:B------:R-:W-:Y:S01]  /*1ea60*/  BAR.SYNC.DEFER_BLOCKING 0x0 ;  /* 0x0000000000007b1d */ /* 0x000fe20000010000 */
[----:B------:R-:W-:-:S02]  /*1ea70*/  PRMT R139, R67, 0x7772, RZ ;  /* 0x00007772438b7816 */ /* 0x000fc400000000ff */
[C---:B------:R-:W-:Y:S02]  /*1ea80*/  PRMT R140, R67.reuse, 0x7771, RZ ;  /* 0x00007771438c7816 */ /* 0x040fe400000000ff */
[----:B------:R-:W-:Y:S02]  /*1ea90*/  PRMT R142, R67, 0x7770, RZ ;  /* 0x00007770438e7816 */ /* 0x000fe400000000ff */
[----:B------:R-:W-:Y:S01]  /*1eaa0*/  PRMT R149, R134, 0x7770, RZ ;  /* 0x0000777086957816 */ /* 0x000fe200000000ff */
[----:B------:R-:W2:Y:S04]  /*1eab0*/  LDL.LU R4, [R1+0xa84] ;  /* 0x000a840001047983 */ /* 0x000ea80000300800 */
[----:B------:R-:W3:Y:S01]  /*1eac0*/  LDS.128 R60, [R6] ;  /* 0x00000000063c7984 */ /* 0x000ee20000000c00 */
[----:B------:R-:W-:Y:S01]  /*1ead0*/  BAR.SYNC.DEFER_BLOCKING 0x0 ;  /* 0x0000000000007b1d */ /* 0x000fe20000010000 */
[----:B------:R-:W-:Y:S01]  /*1eae0*/  IMAD R67, R154, 0x6, RZ ;  /* 0x000000069a437824 */ /* 0x000fe200078e02ff */
[----:B------:R-:W-:-:S02]  /*1eaf0*/  PRMT R148, R134, 0x7771, RZ ;  /* 0x0000777186947816 */ /* 0x000fc400000000ff */
[C---:B------:R-:W-:Y:S02]  /*1eb00*/  PRMT R146, R134.reuse, 0x7772, RZ ;  /* 0x0000777286927816 */ /* 0x040fe400000000ff */
[----:B------:R-:W-:Y:S02]  /*1eb10*/  PRMT R182, R134, 0x7773, RZ ;  /* 0x0000777386b67816 */ /* 0x000fe400000000ff */
[C---:B------:R-:W-:Y:S02]  /*1eb20*/  PRMT R174, R32.reuse, 0x7770, RZ ;  /* 0x0000777020ae7816 */ /* 0x040fe400000000ff */
[----:B------:R-:W-:Y:S02]  /*1eb30*/  PRMT R173, R32, 0x7771, RZ ;  /* 0x0000777120ad7816 */ /* 0x000fe400000000ff */
[C---:B------:R-:W-:Y:S01]  /*1eb40*/  PRMT R176, R33.reuse, 0x7770, RZ ;  /* 0x0000777021b07816 */ /* 0x040fe200000000ff */
[----:B0-----:R-:W-:Y:S01]  /*1eb50*/  IMAD R251, R248, 0x17, RZ ;  /* 0x00000017f8fb7824 */ /* 0x001fe200078e02ff */
[----:B------:R-:W-:Y:S01]  /*1eb60*/  PRMT R175, R33, 0x7771, RZ ;  /* 0x0000777121af7816 */ /* 0x000fe200000000ff */
[----:B------:R-:W4:Y:S01]  /*1eb70*/  LDL.LU R3, [R1+0xa80] ;  /* 0x000a800001037983 */ /* 0x000f220000300800 */
[----:B------:R-:W-:-:S02]  /*1eb80*/  PRMT R170, R34, 0x7770, RZ ;  /* 0x0000777022aa7816 */ /* 0x000fc400000000ff */
[----:B------:R-:W-:Y:S01]  /*1eb90*/  PRMT R169, R34, 0x7771, RZ ;  /* 0x0000777122a97816 */ /* 0x000fe200000000ff */
[----:B------:R-:W5:Y:S01]  /*1eba0*/  LDL.LU R2, [R1+0xa7c] ;  /* 0x000a7c0001027983 */ /* 0x000f620000300800 */
[C---:B------:R-:W-:Y:S02]  /*1ebb0*/  PRMT R172, R35.reuse, 0x7770, RZ ;  /* 0x0000777023ac7816 */ /* 0x040fe400000000ff */
[----:B------:R-:W-:Y:S01]  /*1ebc0*/  PRMT R171, R35, 0x7771, RZ ;  /* 0x0000777123ab7816 */ /* 0x000fe200000000ff */
[----:B------:R-:W5:Y:S04]  /*1ebd0*/  LDL.LU R0, [R1+0xa78] ;  /* 0x000a780001007983 */ /* 0x000f680000300800 */
[----:B------:R-:W-:Y:S01]  /*1ebe0*/  STSM.16.M88.4 [R158], R48 ;  /* 0x000000309e007844 */ /* 0x000fe20000000200 */
[----:B------:R-:W-:Y:S01]  /*1ebf0*/  BAR.SYNC.DEFER_BLOCKING 0x0 ;  /* 0x0000000000007b1d */ /* 0x000fe20000010000 */
[----:B------:R-:W-:-:S02]  /*1ec00*/  PRMT R168, R32, 0x7772, RZ ;  /* 0x0000777220a87816 */ /* 0x000fc400000000ff */
[----:B------:R-:W-:Y:S02]  /*1ec10*/  PRMT R165, R32, 0x7773, RZ ;  /* 0x0000777320a57816 */ /* 0x000fe400000000ff */
[C---:B------:R-:W-:Y:S02]  /*1ec20*/  PRMT R164, R33.reuse, 0x7772, RZ ;  /* 0x0000777221a47816 */ /* 0x040fe400000000ff */
[----:B------:R-:W-:Y:S01]  /*1ec30*/  PRMT R166, R33, 0x7773, RZ ;  /* 0x0000777321a67816 */ /* 0x000fe200000000ff */
[----:B------:R-:W5:Y:S04]  /*1ec40*/  LDL.LU R252, [R1] ;  /* 0x0000000001fc7983 */ /* 0x000f680000300800 */
[----:B------:R0:W-:Y:S04]  /*1ec50*/  STG.E.U8 desc[UR6][R126.64], R132 ;  /* 0x000000847e007986 */ /* 0x0001e8000c101106 */
[----:B------:R-:W-:Y:S04]  /*1ec60*/  STG.E.U8 desc[UR6][R130.64], R153 ;  /* 0x0000009982007986 */ /* 0x000fe8000c101106 */
[----:B------:R1:W-:Y:S01]  /*1ec70*/  STG.E.U8 desc[UR6][R128.64], R133 ;  /* 0x0000008580007986 */ /* 0x0003e2000c101106 */
[----:B0-----:R-:W-:Y:S01]  /*1ec80*/  IADD3 R132, P5, R66, R126, RZ ;  /* 0x0000007e42847210 */ /* 0x001fe20007fbe0ff */
[----:B-1----:R-:W-:-:S03]  /*1ec90*/  IMAD.SHL.U32 R129, R154, 0x4, RZ ;  /* 0x000000049a817824 */ /* 0x002fc600078e00ff */
[-C--:B------:R-:W-:Y:S01]  /*1eca0*/  LEA.HI.X.SX32 R133, R66, R127.reuse, 0x1, P5 ;  /* 0x0000007f42857211 */ /* 0x080fe200028f0eff */
[----:B------:R-:W-:Y:S01]  /*1ecb0*/  IMAD R153, R154, 0x7, RZ ;  /* 0x000000079a997824 */ /* 0x000fe200078e02ff */
[-C--:B------:R-:W-:Y:S02]  /*1ecc0*/  IADD3 R128, P6, R243, R126.reuse, RZ ;  /* 0x0000007ef3807210 */ /* 0x080fe40007fde0ff */
[-C--:B------:R-:W-:Y:S01]  /*1ecd0*/  IADD3 R130, P4, R129, R126.reuse, RZ ;  /* 0x0000007e81827210 */ /* 0x080fe20007f9e0ff */
[----:B------:R0:W-:Y:S01]  /*1ece0*/  STG.E.U8 desc[UR6][R132.64], R152 ;  /* 0x0000009884007986 */ /* 0x0001e2000c101106 */
[----:B------:R-:W-:Y:S02]  /*1ecf0*/  IADD3 R66, P5, R67, R126, RZ ;  /* 0x0000007e43427210 */ /* 0x000fe40007fbe0ff */
[-C--:B------:R-:W-:Y:S02]  /*1ed00*/  LEA.HI.X.SX32 R131, R129, R127.reuse, 0x1, P4 ;  /* 0x0000007f81837211 */ /* 0x080fe400020f0eff */
[----:B------:R-:W-:-:S02]  /*1ed10*/  LEA.HI.X.SX32 R129, R243, R127, 0x1, P6 ;  /* 0x0000007ff3817211 */ /* 0x000fc400030f0eff */
[-C--:B------:R-:W-:Y:S02]  /*1ed20*/  LEA.HI.X.SX32 R67, R67, R127.reuse, 0x1, P5 ;  /* 0x0000007f43437211 */ /* 0x080fe400028f0eff */
[C---:B0-----:R-:W-:Y:S01]  /*1ed30*/  IADD3 R132, P4, R153.reuse, R126, RZ ;  /* 0x0000007e99847210 */ /* 0x041fe20007f9e0ff */
[----:B------:R-:W-:Y:S03]  /*1ed40*/  STG.E.U8 desc[UR6][R130.64], R149 ;  /* 0x0000009582007986 */ /* 0x000fe6000c101106 */
[----:B------:R-:W-:Y:S01]  /*1ed50*/  LEA.HI.X.SX32 R133, R153, R127, 0x1, P4 ;  /* 0x0000007f99857211 */ /* 0x000fe200020f0eff */
[C---:B------:R-:W-:Y:S01]  /*1ed60*/  IMAD.SHL.U32 R153, R154.reuse, 0x8, RZ ;  /* 0x000000089a997824 */ /* 0x040fe200078e00ff */
[----:B------:R0:W-:Y:S01]  /*1ed70*/  STG.E.U8 desc[UR6][R128.64], R148 ;  /* 0x0000009480007986 */ /* 0x0001e2000c101106 */
[----:B------:R-:W-:-:S03]  /*1ed80*/  IMAD R243, R154, 0x9, RZ ;  /* 0x000000099af37824 */ /* 0x000fc600078e02ff */
[----:B------:R-:W-:Y:S04]  /*1ed90*/  STG.E.U8 desc[UR6][R66.64], R150 ;  /* 0x0000009642007986 */ /* 0x000fe8000c101106 */
[----:B------:R1:W-:Y:S01]  /*1eda0*/  STG.E.U8 desc[UR6][R132.64], R151 ;  /* 0x0000009784007986 */ /* 0x0003e2000c101106 */
[-C--:B0-----:R-:W-:Y:S02]  /*1edb0*/  IADD3 R128, P6, R245, R126.reuse, RZ ;  /* 0x0000007ef5807210 */ /* 0x081fe40007fde0ff */
[-C--:B------:R-:W-:Y:S02]  /*1edc0*/  IADD3 R130, P4, R243, R126.reuse, RZ ;  /* 0x0000007ef3827210 */ /* 0x080fe40007f9e0ff */
[-C--:B------:R-:W-:Y:S02]  /*1edd0*/  LEA.HI.X.SX32 R129, R245, R127.reuse, 0x1, P6 ;  /* 0x0000007ff5817211 */ /* 0x080fe400030f0eff */
[----:B------:R-:W0:Y:S01]  /*1ede0*/  LDC R245, c[0x0][0x278] ;  /* 0x00009e00fff57b82 */ /* 0x000e220000000800 */
[----:B-1----:R-:W-:Y:S01]  /*1edf0*/  IADD3 R132, P5, R153, R126, RZ ;  /* 0x0000007e99847210 */ /* 0x002fe20007fbe0ff */
[----:B------:R-:W-:Y:S01]  /*1ee00*/  IMAD R149, R154, 0xc, RZ ;  /* 0x0000000c9a957824 */ /* 0x000fe200078e02ff */
[----:B------:R-:W-:-:S02]  /*1ee10*/  LEA.HI.X.SX32 R131, R243, R127, 0x1, P4 ;  /* 0x0000007ff3837211 */ /* 0x000fc400020f0eff */
[----:B------:R-:W-:-:S03]  /*1ee20*/  LEA.HI.X.SX32 R133, R153, R127, 0x1, P5 ;  /* 0x0000007f99857211 */ /* 0x000fc600028f0eff */
[----:B------:R-:W1:Y:S01]  /*1ee30*/  LDC R243, c[0x0][0x278] ;  /* 0x00009e00fff37b82 */ /* 0x000e620000000800 */
[CC--:B------:R-:W-:Y:S01]  /*1ee40*/  IADD3 R66, P5, R247.reuse, R126.reuse, RZ ;  /* 0x0000007ef7427210 */ /* 0x0c0fe20007fbe0ff */
[----:B------:R3:W-:Y:S03]  /*1ee50*/  STG.E.U8 desc[UR6][R132.64], R147 ;  /* 0x0000009384007986 */ /* 0x0007e6000c101106 */
[----:B------:R-:W-:Y:S01]  /*1ee60*/  LEA.HI.X.SX32 R67, R247, R127, 0x1, P5 ;  /* 0x0000007ff7437211 */ /* 0x000fe200028f0eff */
[----:B------:R-:W-:Y:S01]  /*1ee70*/  IMAD R151, R154, 0xe, RZ ;  /* 0x0000000e9a977824 */ /* 0x000fe200078e02ff */
[----:B------:R3:W-:Y:S01]  /*1ee80*/  STG.E.U8 desc[UR6][R130.64], R144 ;  /* 0x0000009082007986 */ /* 0x0007e2000c101106 */
[----:B------:R-:W1:Y:S01]  /*1ee90*/  LDC R247, c[0x0][0x278] ;  /* 0x00009e00fff77b82 */ /* 0x000e620000000800 */
[----:B---3--:R-:W-:-:S04]  /*1eea0*/  IADD3 R132, P4, R149, R126, RZ ;  /* 0x0000007e95847210 */ /* 0x008fc80007f9e0ff */
[----:B------:R-:W-:Y:S01]  /*1eeb0*/  LEA.HI.X.SX32 R133, R149, R127, 0x1, P4 ;  /* 0x0000007f95857211 */ /* 0x000fe200020f0eff */
[----:B------:R-:W-:Y:S01]  /*1eec0*/  IMAD R149, R154, 0xd, RZ ;  /* 0x0000000d9a957824 */ /* 0x000fe200078e02ff */
[----:B------:R3:W-:Y:S04]  /*1eed0*/  STG.E.U8 desc[UR6][R128.64], R143 ;  /* 0x0000008f80007986 */ /* 0x0007e8000c101106 */
[----:B------:R0:W-:Y:S01]  /*1eee0*/  STG.E.U8 desc[UR6][R66.64], R145 ;  /* 0x0000009142007986 */ /* 0x0001e2000c101106 */
[C---:B------:R-:W-:Y:S02]  /*1eef0*/  PRMT R130, R60.reuse, 0x7773, RZ ;  /* 0x000077733c827816 */ /* 0x040fe400000000ff */
[----:B------:R-:W-:Y:S01]  /*1ef00*/  PRMT R131, R60, 0x7772, RZ ;  /* 0x000077723c837816 */ /* 0x000fe200000000ff */
[----:B------:R0:W-:Y:S01]  /*1ef10*/  STG.E.U8 desc[UR6][R132.64], R146 ;  /* 0x0000009284007986 */ /* 0x0001e2000c101106 */
[----:B---3--:R-:W-:-:S02]  /*1ef20*/  IADD3 R128, P5, R151, R126, RZ ;  /* 0x0000007e97807210 */ /* 0x008fc40007fbe0ff */
[----:B0-----:R-:W-:Y:S02]  /*1ef30*/  IADD3 R66, P4, R149, R126, RZ ;  /* 0x0000007e95427210 */ /* 0x001fe40007f9e0ff */
[-C--:B------:R-:W-:Y:S02]  /*1ef40*/  LEA.HI.X.SX32 R129, R151, R127.reuse, 0x1, P5 ;  /* 0x0000007f97817211 */ /* 0x080fe400028f0eff */
[----:B------:R-:W-:Y:S02]  /*1ef50*/  LEA.HI.X.SX32 R67, R149, R127, 0x1, P4 ;  /* 0x0000007f95437211 */ /* 0x000fe400020f0eff */
[C---:B------:R-:W-:Y:S02]  /*1ef60*/  PRMT R132, R60.reuse, 0x7771, RZ ;  /* 0x000077713c847816 */ /* 0x040fe400000000ff */
[----:B------:R-:W-:Y:S01]  /*1ef70*/  PRMT R145, R60, 0x7770, RZ ;  /* 0x000077703c917816 */ /* 0x000fe200000000ff */
[----:B------:R-:W-:Y:S01]  /*1ef80*/  IMAD R60, R245, 0xf, RZ ;  /* 0x0000000ff53c7824 */ /* 0x000fe200078e02ff */
[C---:B------:R-:W-:Y:S01]  /*1ef90*/  PRMT R151, R63.reuse, 0x7773, RZ ;  /* 0x000077733f977816 */ /* 0x040fe200000000ff */
[----:B------:R0:W-:Y:S01]  /*1efa0*/  STG.E.U8 desc[UR6][R66.64], R182 ;  /* 0x000000b642007986 */ /* 0x0001e2000c101106 */
[C---:B------:R-:W-:Y:S01]  /*1efb0*/  PRMT R152, R63.reuse, 0x7772, RZ ;  /* 0x000077723f987816 */ /* 0x040fe200000000ff */
[----:B------:R-:W3:Y:S01]  /*1efc0*/  LDC R245, c[0x0][0x278] ;  /* 0x00009e00fff57b82 */ /* 0x000ee20000000800 */
[C---:B------:R-:W-:Y:S01]  /*1efd0*/  PRMT R153, R63.reuse, 0x7771, RZ ;  /* 0x000077713f997816 */ /* 0x040fe200000000ff */
[----:B------:R0:W-:Y:S01]  /*1efe0*/  STG.E.U8 desc[UR6][R128.64], R181 ;  /* 0x000000b580007986 */ /* 0x0001e2000c101106 */
[----:B------:R-:W-:Y:S01]  /*1eff0*/  PRMT R154, R63, 0x7770, RZ ;  /* 0x000077703f9a7816 */ /* 0x000fe200000000ff */
[----:B------:R-:W-:-:S02]  /*1f000*/  IMAD.SHL.U32 R63, R244, 0x10, RZ ;  /* 0x00000010f43f7824 */ /* 0x000fc400078e00ff */
[----:B-1----:R-:W-:Y:S01]  /*1f010*/  IMAD R243, R243, 0x11, RZ ;  /* 0x00000011f3f37824 */ /* 0x002fe200078e02ff */
[----:B------:R-:W-:Y:S01]  /*1f020*/  PRMT R147, R62, 0x7773, RZ ;  /* 0x000077733e937816 */ /* 0x000fe200000000ff */
[----:B------:R-:W2:Y:S01]  /*1f030*/  LDL.LU R244, [R1+0x210] ;  /* 0x0002100001f47983 */ /* 0x000ea20000300800 */
[----:B0-----:R-:W0:Y:S01]  /*1f040*/  LDC R182, c[0x0][0x278] ;  /* 0x00009e00ffb67b82 */ /* 0x001e220000000800 */
[----:B------:R-:W-:Y:S01]  /*1f050*/  IADD3 R128, P5, R60, R126, RZ ;  /* 0x0000007e3c807210 */ /* 0x000fe20007fbe0ff */
[----:B------:R-:W-:Y:S01]  /*1f060*/  IMAD R181, R249, 0x13, RZ ;  /* 0x00000013f9b57824 */ /* 0x000fe200078e02ff */
[C---:B------:R-:W-:Y:S01]  /*1f070*/  PRMT R148, R62.reuse, 0x7772, RZ ;  /* 0x000077723e947816 */ /* 0x040fe200000000ff */
[----:B------:R-:W4:Y:S01]  /*1f080*/  LDL.LU R248, [R1+0x214] ;  /* 0x0002140001f87983 */ /* 0x000f220000300800 */
[C---:B------:R-:W-:Y:S02]  /*1f090*/  PRMT R149, R62.reuse, 0x7771, RZ ;  /* 0x000077713e957816 */ /* 0x040fe400000000ff */
[----:B------:R-:W-:-:S02]  /*1f0a0*/  PRMT R150, R62, 0x7770, RZ ;  /* 0x000077703e967816 */ /* 0x000fc400000000ff */
[-C--:B------:R-:W-:Y:S02]  /*1f0b0*/  IADD3 R66, P4, R63, R126.reuse, RZ ;  /* 0x0000007e3f427210 */ /* 0x080fe40007f9e0ff */
[----:B------:R-:W-:Y:S02]  /*1f0c0*/  LEA.HI.X.SX32 R129, R60, R127, 0x1, P5 ;  /* 0x0000007f3c817211 */ /* 0x000fe400028f0eff */
[----:B------:R-:W-:Y:S02]  /*1f0d0*/  IADD3 R62, P6, R243, R126, RZ ;  /* 0x0000007ef33e7210 */ /* 0x000fe40007fde0ff */
[C---:B------:R-:W-:Y:S01]  /*1f0e0*/  PRMT R143, R61.reuse, 0x7773, RZ ;  /* 0x000077733d8f7816 */ /* 0x040fe200000000ff */
[----:B------:R1:W-:Y:S01]  /*1f0f0*/  STG.E.U8 desc[UR6][R128.64], R177 ;  /* 0x000000b180007986 */ /* 0x0003e2000c101106 */
[C---:B------:R-:W-:Y:S02]  /*1f100*/  PRMT R133, R61.reuse, 0x7772, RZ ;  /* 0x000077723d857816 */ /* 0x040fe400000000ff */
[----:B------:R-:W-:-:S02]  /*1f110*/  PRMT R144, R61, 0x7771, RZ ;  /* 0x000077713d907816 */ /* 0x000fc400000000ff */
[----:B------:R-:W-:Y:S01]  /*1f120*/  PRMT R146, R61, 0x7770, RZ ;  /* 0x000077703d927816 */ /* 0x000fe200000000ff */
[----:B------:R-:W-:Y:S01]  /*1f130*/  IMAD R61, R247, 0x12, RZ ;  /* 0x00000012f73d7824 */ /* 0x000fe200078e02ff */
[-C--:B------:R-:W-:Y:S02]  /*1f140*/  LEA.HI.X.SX32 R67, R63, R127.reuse, 0x1, P4 ;  /* 0x0000007f3f437211 */ /* 0x080fe400020f0eff */
[-C--:B------:R-:W-:Y:S02]  /*1f150*/  LEA.HI.X.SX32 R63, R243, R127.reuse, 0x1, P6 ;  /* 0x0000007ff33f7211 */ /* 0x080fe400030f0eff */
[----:B------:R-:W0:Y:S01]  /*1f160*/  LDC R243, c[0x0][0x278] ;  /* 0x00009e00fff37b82 */ /* 0x000e220000000800 */
[-C--:B-1----:R-:W-:Y:S02]  /*1f170*/  IADD3 R128, P4, R181, R126.reuse, RZ ;  /* 0x0000007eb5807210 */ /* 0x082fe40007f9e0ff */
[----:B------:R-:W-:Y:S02]  /*1f180*/  IADD3 R60, P5, R61, R126, RZ ;  /* 0x0000007e3d3c7210 */ /* 0x000fe40007fbe0ff */
[----:B------:R-:W-:-:S03]  /*1f190*/  LEA.HI.X.SX32 R129, R181, R127, 0x1, P4 ;  /* 0x0000007fb5817211 */ /* 0x000fc600020f0eff */
[----:B------:R-:W1:Y:S01]  /*1f1a0*/  LDC R181, c[0x0][0x278] ;  /* 0x00009e00ffb57b82 */ /* 0x000e620000000800 */
[----:B------:R-:W-:Y:S01]  /*1f1b0*/  LEA.HI.X.SX32 R61, R61, R127, 0x1, P5 ;  /* 0x0000007f3d3d7211 */ /* 0x000fe200028f0eff */
[----:B------:R0:W-:Y:S01]  /*1f1c0*/  STG.E.U8 desc[UR6][R66.64], R174 ;  /* 0x000000ae42007986 */ /* 0x0001e2000c101106 */
[----:B------:R-:W-:-:S03]  /*1f1d0*/  IMAD R247, R246, 0x14, RZ ;  /* 0x00000014f6f77824 */ /* 0x000fc600078e02ff */
[----:B------:R0:W-:Y:S01]  /*1f1e0*/  STG.E.U8 desc[UR6][R62.64], R173 ;  /* 0x000000ad3e007986 */ /* 0x0001e2000c101106 */
[----:B---3--:R-:W-:Y:S01]  /*1f1f0*/  IMAD R245, R245, 0x15, RZ ;  /* 0x00000015f5f57824 */ /* 0x008fe200078e02ff */
[----:B------:R-:W3:Y:S01]  /*1f200*/  LDC R177, c[0x0][0x278] ;  /* 0x00009e00ffb17b82 */ /* 0x000ee20000000800 */
[----:B0-----:R-:W-:Y:S01]  /*1f210*/  IMAD R249, R182, 0x16, RZ ;  /* 0x00000016b6f97824 */ /* 0x001fe200078e02ff */
[----:B------:R0:W-:Y:S06]  /*1f220*/  STG.E.U8 desc[UR6][R60.64], R176 ;  /* 0x000000b03c007986 */ /* 0x0001ec000c101106 */
[----:B------:R-:W3:Y:S08]  /*1f230*/  LDC R174, c[0x0][0x278] ;  /* 0x00009e00ffae7b82 */ /* 0x000ef00000000800 */
[----:B------:R-:W3:Y:S01]  /*1f240*/  LDC R173, c[0x0][0x278] ;  /* 0x00009e00ffad7b82 */ /* 0x000ee20000000800 */
[-C--:B0-----:R-:W-:Y:S01]  /*1f250*/  IADD3 R60, P6, R247, R126.reuse, RZ ;  /* 0x0000007ef73c7210 */ /* 0x081fe20007fde0ff */
[----:B------:R0:W-:Y:S01]  /*1f260*/  STG.E.U8 desc[UR6][R128.64], R175 ;  /* 0x000000af80007986 */ /* 0x0001e2000c101106 */
[----:B------:R-:W-:-:S02]  /*1f270*/  IADD3 R62, P5, R245, R126, RZ ;  /* 0x0000007ef53e7210 */ /* 0x000fc40007fbe0ff */
[-C--:B------:R-:W-:Y:S02]  /*1f280*/  IADD3 R66, P4, R249, R126.reuse, RZ ;  /* 0x0000007ef9427210 */ /* 0x080fe40007f9e0ff */
[-C--:B------:R-:W-:Y:S01]  /*1f290*/  LEA.HI.X.SX32 R61, R247, R127.reuse, 0x1, P6 ;  /* 0x0000007ff73d7211 */ /* 0x080fe200030f0eff */
[----:B------:R-:W0:Y:S01]  /*1f2a0*/  LDC R182, c[0x0][0x278] ;  /* 0x00009e00ffb67b82 */ /* 0x000e220000000800 */
[-C--:B------:R-:W-:Y:S01]  /*1f2b0*/  LEA.HI.X.SX32 R63, R245, R127.reuse, 0x1, P5 ;  /* 0x0000007ff53f7211 */ /* 0x080fe200028f0eff */
[----:B-1----:R-:W-:Y:S01]  /*1f2c0*/  IMAD R181, R181, 0x19, RZ ;  /* 0x00000019b5b57824 */ /* 0x002fe200078e02ff */
[-C--:B------:R-:W-:Y:S01]  /*1f2d0*/  LEA.HI.X.SX32 R67, R249, R127.reuse, 0x1, P4 ;  /* 0x0000007ff9437211 */ /* 0x080fe200020f0eff */
[----:B---3--:R-:W-:Y:S01]  /*1f2e0*/  IMAD R177, R177, 0x1a, RZ ;  /* 0x0000001ab1b17824 */ /* 0x008fe200078e02ff */
[----:B------:R-:W-:Y:S01]  /*1f2f0*/  PRMT R167, R34, 0x7772, RZ ;  /* 0x0000777222a77816 */ /* 0x000fe200000000ff */
[----:B------:R-:W3:Y:S01]  /*1f300*/  LDL.LU R247, [R1+0x218] ;  /* 0x0002180001f77983 */ /* 0x000ee20000300800 */
[----:B0-----:R-:W-:Y:S01]  /*1f310*/  IADD3 R128, P6, R251, R126, RZ ;  /* 0x0000007efb807210 */ /* 0x001fe20007fde0ff */
[----:B------:R-:W0:Y:S01]  /*1f320*/  LDC R176, c[0x0][0x278] ;  /* 0x00009e00ffb07b82 */ /* 0x000e220000000800 */
[----:B------:R-:W-:Y:S01]  /*1f330*/  IMAD R245, R243, 0x18, RZ ;  /* 0x00000018f3f57824 */ /* 0x000fe200078e02ff */
[----:B------:R1:W-:Y:S01]  /*1f340*/  STG.E.U8 desc[UR6][R60.64], R170 ;  /* 0x000000aa3c007986 */ /* 0x0003e2000c101106 */
[----:B------:R-:W-:-:S03]  /*1f350*/  LEA.HI.X.SX32 R129, R251, R127, 0x1, P6 ;  /* 0x0000007ffb817211 */ /* 0x000fc600030f0eff */
[----:B------:R1:W-:Y:S02]  /*1f360*/  STG.E.U8 desc[UR6][R62.64], R169 ;  /* 0x000000a93e007986 */ /* 0x0003e4000c101106 */
[----:B------:R-:W0:Y:S02]  /*1f370*/  LDC R243, c[0x0][0x278] ;  /* 0x00009e00fff37b82 */ /* 0x000e240000000800 */
[----:B------:R-:W-:Y:S04]  /*1f380*/  STG.E.U8 desc[UR6][R66.64], R172 ;  /* 0x000000ac42007986 */ /* 0x000fe8000c101106 */
[----:B------:R1:W-:Y:S02]  /*1f390*/  STG.E.U8 desc[UR6][R128.64], R171 ;  /* 0x000000ab80007986 */ /* 0x0003e4000c101106 */
[----:B------:R-:W5:Y:S01]  /*1f3a0*/  LDC R175, c[0x0][0x278] ;  /* 0x00009e00ffaf7b82 */ /* 0x000f620000000800 */
[----:B------:R-:W-:Y:S01]  /*1f3b0*/  IMAD R173, R173, 0x1c, RZ ;  /* 0x0000001cadad7824 */ /* 0x000fe200078e02ff */
[----:B------:R-:W-:Y:S01]  /*1f3c0*/  PRMT R160, R34, 0x7773, RZ ;  /* 0x0000777322a07816 */ /* 0x000fe200000000ff */
[----:B-1----:R-:W-:Y:S01]  /*1f3d0*/  IMAD R61, R174, 0x1b, RZ ;  /* 0x0000001bae3d7824 */ /* 0x002fe200078e02ff */
[-C--:B------:R-:W-:Y:S01]  /*1f3e0*/  IADD3 R62, P6, R177, R126.reuse, RZ ;  /* 0x0000007eb13e7210 */ /* 0x080fe20007fde0ff */
[----:B------:R-:W2:Y:S03]  /*1f3f0*/  LDL.LU R249, [R1+0x21c] ;  /* 0x00021c0001f97983 */ /* 0x000ea60000300800 */
[----:B------:R-:W1:Y:S01]  /*1f400*/  LDC R170, c[0x0][0x278] ;  /* 0x00009e00ffaa7b82 */ /* 0x000e620000000800 */
[----:B------:R-:W-:-:S02]  /*1f410*/  IADD3 R128, P5, R245, R126, RZ ;  /* 0x0000007ef5807210 */ /* 0x000fc40007fbe0ff */
[-C--:B------:R-:W-:Y:S02]  /*1f420*/  IADD3 R66, P4, R181, R126.reuse, RZ ;  /* 0x0000007eb5427210 */ /* 0x080fe40007f9e0ff */
[-C--:B------:R-:W-:Y:S02]  /*1f430*/  LEA.HI.X.SX32 R129, R245, R127.reuse, 0x1, P5 ;  /* 0x0000007ff5817211 */ /* 0x080fe400028f0eff */
[-C--:B------:R-:W-:Y:S01]  /*1f440*/  LEA.HI.X.SX32 R67, R181, R127.reuse, 0x1, P4 ;  /* 0x0000007fb5437211 */ /* 0x080fe200020f0eff */
[----:B------:R-:W1:Y:S02]  /*1f450*/  LDC R172, c[0x0][0x278] ;  /* 0x00009e00ffac7b82 */ /* 0x000e640000000800 */
[----:B------:R0:W-:Y:S01]  /*1f460*/  STG.E.U8 desc[UR6][R128.64], R168 ;  /* 0x000000a880007986 */ /* 0x0001e2000c101106 */
[----:B------:R-:W-:Y:S01]  /*1f470*/  IADD3 R60, P5, R61, R126, RZ ;  /* 0x0000007e3d3c7210 */ /* 0x000fe20007fbe0ff */
[----:B------:R-:W-:Y:S01]  /*1f480*/  IMAD R171, R182, 0x1e, RZ ;  /* 0x0000001eb6ab7824 */ /* 0x000fe200078e02ff */
[----:B------:R-:W-:-:S02]  /*1f490*/  LEA.HI.X.SX32 R63, R177, R127, 0x1, P6 ;  /* 0x0000007fb13f7211 */ /* 0x000fc400030f0eff */
[C---:B0-----:R-:W-:Y:S01]  /*1f4a0*/  IADD3 R128, P4, R173.reuse, R126, RZ ;  /* 0x0000007ead807210 */ /* 0x041fe20007f9e0ff */
[----:B------:R-:W0:Y:S03]  /*1f4b0*/  LDC R168, c[0x0][0x278] ;  /* 0x00009e00ffa87b82 */ /* 0x000e260000000800 */
[-C--:B------:R-:W-:Y:S01]  /*1f4c0*/  LEA.HI.X.SX32 R129, R173, R127.reuse, 0x1, P4 ;  /* 0x0000007fad817211 */ /* 0x080fe200020f0eff */
[----:B------:R-:W-:Y:S01]  /*1f4d0*/  STG.E.U8 desc[UR6][R66.64], R165 ;  /* 0x000000a542007986 */ /* 0x000fe2000c101106 */
[----:B------:R-:W-:-:S03]  /*1f4e0*/  LEA.HI.X.SX32 R61, R61, R127, 0x1, P5 ;  /* 0x0000007f3d3d7211 */ /* 0x000fc600028f0eff */
[----:B------:R-:W0:Y:S01]  /*1f4f0*/  LDC R173, c[0x0][0x278] ;  /* 0x00009e00ffad7b82 */ /* 0x000e220000000800 */
[----:B------:R-:W-:Y:S01]  /*1f500*/  IMAD R169, R176, 0x1d, RZ ;  /* 0x0000001db0a97824 */ /* 0x000fe200078e02ff */
[----:B------:R5:W-:Y:S01]  /*1f510*/  STG.E.U8 desc[UR6][R62.64], R164 ;  /* 0x000000a43e007986 */ /* 0x000be2000c101106 */
[----:B------:R-:W-:Y:S02]  /*1f520*/  IMAD R243, R243, 0x1f, RZ ;  /* 0x0000001ff3f37824 */ /* 0x000fe400078e02ff */
[----:B-----5:R-:W-:Y:S01]  /*1f530*/  IMAD.SHL.U32 R175, R175, 0x20, RZ ;  /* 0x00000020afaf7824 */ /* 0x020fe200078e00ff */
[----:B------:R5:W-:Y:S01]  /*1f540*/  STG.E.U8 desc[UR6][R60.64], R166 ;  /* 0x000000a63c007986 */ /* 0x000be2000c101106 */
[-C--:B------:R-:W-:Y:S01]  /*1f550*/  IADD3 R62, P5, R171, R126.reuse, RZ ;  /* 0x0000007eab3e7210 */ /* 0x080fe20007fbe0ff */
[----:B------:R-:W0:Y:S01]  /*1f560*/  LDC R164, c[0x0][0x278] ;  /* 0x00009e00ffa47b82 */ /* 0x000e220000000800 */
[-C--:B-----5:R-:W-:Y:S02]  /*1f570*/  IADD3 R60, P6, R169, R126.reuse, RZ ;  /* 0x0000007ea93c7210 */ /* 0x0a0fe40007fde0ff */
[----:B------:R-:W-:Y:S01]  /*1f580*/  LEA.HI.X.SX32 R63, R171, R127, 0x1, P5 ;  /* 0x0000007fab3f7211 */ /* 0x000fe200028f0eff */
[----:B------:R5:W-:Y:S04]  /*1f590*/  STG.E.U8 desc[UR6][R128.64], R167 ;  /* 0x000000a780007986 */ /* 0x000be8000c101106 */
[----:B------:R-:W0:Y:S01]  /*1f5a0*/  LDC R171, c[0x0][0x278] ;  /* 0x00009e00ffab7b82 */ /* 0x000e220000000800 */
[----:B------:R-:W-:-:S02]  /*1f5b0*/  IADD3 R66, P4, R243, R126, RZ ;  /* 0x0000007ef3427210 */ /* 0x000fc40007f9e0ff */
[----:B------:R-:W-:Y:S01]  /*1f5c0*/  LEA.HI.X.SX32 R61, R169, R127, 0x1, P6 ;  /* 0x0000007fa93d7211 */ /* 0x000fe200030f0eff */
[----:B-1----:R-:W-:Y:S01]  /*1f5d0*/  IMAD R165, R170, 0x21, RZ ;  /* 0x00000021aaa57824 */ /* 0x002fe200078e02ff */
[----:B------:R-:W-:-:S03]  /*1f5e0*/  PRMT R162, R35, 0x7772, RZ ;  /* 0x0000777223a27816 */ /* 0x000fc600000000ff */
[----:B------:R-:W1:Y:S01]  /*1f5f0*/  LDC R166, c[0x0][0x278] ;  /* 0x00009e00ffa67b82 */ /* 0x000e620000000800 */
[----:B-----5:R-:W-:Y:S01]  /*1f600*/  IADD3 R128, P6, R175, R126, RZ ;  /* 0x0000007eaf807210 */ /* 0x020fe20007fde0ff */
[----:B------:R-:W-:Y:S01]  /*1f610*/  IMAD R167, R172, 0x22, RZ ;  /* 0x00000022aca77824 */ /* 0x000fe200078e02ff */
[----:B------:R-:W-:Y:S02]  /*1f620*/  PRMT R161, R35, 0x7773, RZ ;  /* 0x0000777323a17816 */ /* 0x000fe400000000ff */
[----:B------:R-:W-:-:S03]  /*1f630*/  LEA.HI.X.SX32 R67, R243, R127, 0x1, P4 ;  /* 0x0000007ff3437211 */ /* 0x000fc600020f0eff */
[----:B------:R-:W5:Y:S01]  /*1f640*/  LDC R170, c[0x0][0x278] ;  /* 0x00009e00ffaa7b82 */ /* 0x000f620000000800 */
[----:B------:R-:W-:Y:S02]  /*1f650*/  PRMT R163, R28, 0x7770, RZ ;  /* 0x000077701ca37816 */ /* 0x000fe400000000ff */
[----:B------:R-:W-:Y:S01]  /*1f660*/  LEA.HI.X.SX32 R129, R175, R127, 0x1, P6 ;  /* 0x0000007faf817211 */ /* 0x000fe200030f0eff */
[----:B------:R0:W-:Y:S04]  /*1f670*/  STG.E.U8 desc[UR6][R60.64], R160 ;  /* 0x000000a03c007986 */ /* 0x0001e8000c101106 */
[----:B------:R-:W5:Y:S01]  /*1f680*/  LDC R172, c[0x0][0x278] ;  /* 0x00009e00ffac7b82 */ /* 0x000f620000000800 */
[----:B------:R0:W-:Y:S02]  /*1f690*/  STG.E.U8 desc[UR6][R62.64], R162 ;  /* 0x000000a23e007986 */ /* 0x0001e4000c101106 */
[----:B0-----:R-:W-:-:S02]  /*1f6a0*/  IMAD R169, R173, 0x24, RZ ;  /* 0x00000024ada97824 */ /* 0x001fc400078e02ff */
[----:B------:R0:W-:Y:S01]  /*1f6b0*/  STG.E.U8 desc[UR6][R66.64], R161 ;  /* 0x000000a142007986 */ /* 0x0001e2000c101106 */
[----:B------:R-:W-:-:S03]  /*1f6c0*/  IMAD R61, R168, 0x23, RZ ;  /* 0x00000023a83d7824 */ /* 0x000fc600078e02ff */
[----:B------:R0:W-:Y:S01]  /*1f6d0*/  STG.E.U8 desc[UR6][R128.64], R163 ;  /* 0x000000a380007986 */ /* 0x0001e2000c101106 */
[----:B------:R-:W-:Y:S01]  /*1f6e0*/  PRMT R159, R28, 0x7771, RZ ;  /* 0x000077711c9f7816 */ /* 0x000fe200000000ff */
[----:B------:R-:W5:Y:S01]  /*1f6f0*/  LDC R160, c[0x0][0x278] ;  /* 0x00009e00ffa07b82 */ /* 0x000f620000000800 */
[-C--:B------:R-:W-:Y:S02]  /*1f700*/  IADD3 R62, P6, R61, R126.reuse, RZ ;  /* 0x0000007e3d3e7210 */ /* 0x080fe40007fde0ff */
[----:B0-----:R-:W-:-:S05]  /*1f710*/  IADD3 R66, P4, R167, R126, RZ ;  /* 0x0000007ea7427210 */ /* 0x001fca0007f9e0ff */
[----:B------:R-:W0:Y:S01]  /*1f720*/  LDC R162, c[0x0][0x278] ;  /* 0x00009e00ffa27b82 */ /* 0x000e220000000800 */
[----:B------:R-:W-:Y:S01]  /*1f730*/  IADD3 R128, P5, R165, R126, RZ ;  /* 0x0000007ea5807210 */ /* 0x000fe20007fbe0ff */
[----:B------:R-:W-:-:S03]  /*1f740*/  IMAD R161, R164, 0x25, RZ ;  /* 0x00000025a4a17824 */ /* 0x000fc600078e02ff */
[-C--:B------:R-:W-:Y:S02]  /*1f750*/  LEA.HI.X.SX32 R129, R165, R127.reuse, 0x1, P5 ;  /* 0x0000007fa5817211 */ /* 0x080fe400028f0eff */
[-C--:B------:R-:W-:Y:S02]  /*1f760*/  IADD3 R60, P5, R169, R126.reuse, RZ ;  /* 0x0000007ea93c7210 */ /* 0x080fe40007fbe0ff */
[----:B------:R-:W-:Y:S02]  /*1f770*/  PRMT R156, R29, 0x7770, RZ ;  /* 0x000077701d9c7816 */ /* 0x000fe400000000ff */
[-C--:B------:R-:W-:Y:S02]  /*1f780*/  LEA.HI.X.SX32 R67, R167, R127.reuse, 0x1, P4 ;  /* 0x0000007fa7437211 */ /* 0x080fe400020f0eff */
[----:B------:R-:W-:Y:S02]  /*1f790*/  PRMT R155, R29, 0x7771, RZ ;  /* 0x000077711d9b7816 */ /* 0x000fe400000000ff */
[-C--:B------:R-:W-:Y:S01]  /*1f7a0*/  LEA.HI.X.SX32 R63, R61, R127.reuse, 0x1, P6 ;  /* 0x0000007f3d3f7211 */ /* 0x080fe200030f0eff */
[----:B------:R1:W-:Y:S01]  /*1f7b0*/  STG.E.U8 desc[UR6][R128.64], R159 ;  /* 0x0000009f80007986 */ /* 0x0003e2000c101106 */
[----:B------:R-:W-:Y:S01]  /*1f7c0*/  PRMT R158, R30, 0x7770, RZ ;  /* 0x000077701e9e7816 */ /* 0x000fe200000000ff */
[----:B------:R-:W-:Y:S01]  /*1f7d0*/  IMAD R163, R171, 0x28, RZ ;  /* 0x00000028aba37824 */ /* 0x000fe200078e02ff */
[----:B------:R-:W-:Y:S01]  /*1f7e0*/  LEA.HI.X.SX32 R61, R169, R127, 0x1, P5 ;  /* 0x0000007fa93d7211 */ /* 0x000fe200028f0eff */
[----:B------:R5:W-:Y:S01]  /*1f7f0*/  STG.E.U8 desc[UR6][R66.64], R156 ;  /* 0x0000009c42007986 */ /* 0x000be2000c101106 */
[----:B------:R-:W4:Y:S03]  /*1f800*/  LDC R164, c[0x0][0x278] ;  /* 0x00009e00ffa47b82 */ /* 0x000f260000000800 */
[----:B------:R5:W-:Y:S01]  /*1f810*/  STG.E.U8 desc[UR6][R62.64], R155 ;  /* 0x0000009b3e007986 */ /* 0x000be2000c101106 */
[----:B-1----:R-:W-:-:S03]  /*1f820*/  IADD3 R128, P4, R161, R126, RZ ;  /* 0x0000007ea1807210 */ /* 0x002fc60007f9e0ff */
[----:B------:R1:W-:Y:S01]  /*1f830*/  STG.E.U8 desc[UR6][R60.64], R158 ;  /* 0x0000009e3c007986 */ /* 0x0003e2000c101106 */
[----:B------:R-:W-:Y:S01]  /*1f840*/  IMAD R159, R166, 0x26, RZ ;  /* 0x00000026a69f7824 */ /* 0x000fe200078e02ff */
[----:B------:R-:W-:Y:S01]  /*1f850*/  PRMT R157, R30, 0x7771, RZ ;  /* 0x000077711e9d7816 */ /* 0x000fe200000000ff */
[----:B-----5:R-:W5:Y:S01]  /*1f860*/  LDC R156, c[0x0][0x278] ;  /* 0x00009e00ff9c7b82 */ /* 0x020f620000000800 */
[----:B------:R-:W-:Y:S01]  /*1f870*/  LEA.HI.X.SX32 R129, R161, R127, 0x1, P4 ;  /* 0x0000007fa1817211 */ /* 0x000fe200020f0eff */
[----:B------:R-:W-:Y:S01]  /*1f880*/  IMAD R161, R170, 0x27, RZ ;  /* 0x00000027aaa17824 */ /* 0x000fe200078e02ff */
[-C--:B------:R-:W-:Y:S01]  /*1f890*/  IADD3 R66, P4, R163, R126.reuse, RZ ;  /* 0x0000007ea3427210 */ /* 0x080fe20007f9e0ff */
[----:B------:R-:W-:Y:S01]  /*1f8a0*/  IMAD R155, R172, 0x29, RZ ;  /* 0x00000029ac9b7824 */ /* 0x000fe200078e02ff */
[C---:B------:R-:W-:Y:S02]  /*1f8b0*/  PRMT R56, R31.reuse, 0x7770, RZ ;  /* 0x000077701f387816 */ /* 0x040fe400000000ff */
[----:B------:R-:W-:Y:S01]  /*1f8c0*/  PRMT R55, R31, 0x7771, RZ ;  /* 0x000077711f377816 */ /* 0x000fe200000000ff */
[----:B------:R-:W5:Y:S01]  /*1f8d0*/  LDC R165, c[0x0][0x278] ;  /* 0x00009e00ffa57b82 */ /* 0x000f620000000800 */
[----:B-1----:R-:W-:-:S02]  /*1f8e0*/  IADD3 R60, P6, R159, R126, RZ ;  /* 0x0000007e9f3c7210 */ /* 0x002fc40007fde0ff */
[----:B------:R-:W-:-:S05]  /*1f8f0*/  LEA.HI.X.SX32 R67, R163, R127, 0x1, P4 ;  /* 0x0000007fa3437211 */ /* 0x000fca00020f0eff */
[----:B------:R-:W1:Y:S01]  /*1f900*/  LDC R158, c[0x0][0x278] ;  /* 0x00009e00ff9e7b82 */ /* 0x000e620000000800 */
[----:B------:R-:W-:Y:S01]  /*1f910*/  IADD3 R62, P5, R161, R126, RZ ;  /* 0x0000007ea13e7210 */ /* 0x000fe20007fbe0ff */
[----:B------:R0:W-:Y:S01]  /*1f920*/  STG.E.U8 desc[UR6][R128.64], R157 ;  /* 0x0000009d80007986 */ /* 0x0001e2000c101106 */
[----:B------:R-:W-:-:S05]  /*1f930*/  LEA.HI.X.SX32 R61, R159, R127, 0x1, P6 ;  /* 0x0000007f9f3d7211 */ /* 0x000fca00030f0eff */
[----:B------:R-:W1:Y:S01]  /*1f940*/  LDC R163, c[0x0][0x278] ;  /* 0x00009e00ffa37b82 */ /* 0x000e620000000800 */
[-C--:B------:R-:W-:Y:S02]  /*1f950*/  LEA.HI.X.SX32 R63, R161, R127.reuse, 0x1, P5 ;  /* 0x0000007fa13f7211 */ /* 0x080fe400028f0eff */
[----:B------:R-:W-:Y:S02]  /*1f960*/  PRMT R53, R28, 0x7772, RZ ;  /* 0x000077721c357816 */ /* 0x000fe400000000ff */
[C---:B0-----:R-:W-:Y:S01]  /*1f970*/  IADD3 R128, P6, R155.reuse, R126, RZ ;  /* 0x0000007e9b807210 */ /* 0x041fe20007fde0ff */
[----:B------:R-:W-:Y:S02]  /*1f980*/  IMAD R157, R162, 0x2b, RZ ;  /* 0x0000002ba29d7824 */ /* 0x000fe400078e02ff */
[----:B------:R-:W0:Y:S01]  /*1f990*/  LDC R162, c[0x0][0x278] ;  /* 0x00009e00ffa27b82 */ /* 0x000e220000000800 */
[----:B------:R-:W-:Y:S02]  /*1f9a0*/  PRMT R54, R28, 0x7773, RZ ;  /* 0x000077731c367816 */ /* 0x000fe400000000ff */
[----:B------:R-:W-:Y:S01]  /*1f9b0*/  LEA.HI.X.SX32 R129, R155, R127, 0x1, P6 ;  /* 0x0000007f9b817211 */ /* 0x000fe200030f0eff */
[----:B------:R-:W-:Y:S01]  /*1f9c0*/  IMAD R155, R160, 0x2a, RZ ;  /* 0x0000002aa09b7824 */ /* 0x000fe200078e02ff */
[----:B------:R5:W-:Y:S03]  /*1f9d0*/  STG.E.U8 desc[UR6][R60.64], R56 ;  /* 0x000000383c007986 */ /* 0x000be6000c101106 */
[----:B------:R-:W0:Y:S01]  /*1f9e0*/  LDC R160, c[0x0][0x278] ;  /* 0x00009e00ffa07b82 */ /* 0x000e220000000800 */
[----:B------:R-:W-:Y:S04]  /*1f9f0*/  STG.E.U8 desc[UR6][R62.64], R55 ;  /* 0x000000373e007986 */ /* 0x000fe8000c101106 */
[----:B------:R-:W-:Y:S01]  /*1fa00*/  STG.E.U8 desc[UR6][R66.64], R53 ;  /* 0x0000003542007986 */ /* 0x000fe2000c101106 */
[----:B----4-:R-:W-:-:S03]  /*1fa10*/  IMAD R159, R164, 0x2c, RZ ;  /* 0x0000002ca49f7824 */ /* 0x010fc600078e02ff */
[----:B------:R4:W-:Y:S01]  /*1fa20*/  STG.E.U8 desc[UR6][R128.64], R54 ;  /* 0x0000003680007986 */ /* 0x0009e2000c101106 */
[----:B-----5:R-:W5:Y:S01]  /*1fa30*/  LDC R56, c[0x0][0x278] ;  /* 0x00009e00ff387b82 */ /* 0x020f620000000800 */
[----:B------:R-:W-:Y:S01]  /*1fa40*/  PRMT R52, R29, 0x7772, RZ ;  /* 0x000077721d347816 */ /* 0x000fe200000000ff */
[----:B------:R-:W-:Y:S01]  /*1fa50*/  IMAD R161, R156, 0x2d, RZ ;  /* 0x0000002d9ca17824 */ /* 0x000fe200078e02ff */
[-C--:B------:R-:W-:Y:S02]  /*1fa60*/  IADD3 R60, P4, R157, R126.reuse, RZ ;  /* 0x0000007e9d3c7210 */ /* 0x080fe40007f9e0ff */
[-C--:B----4-:R-:W-:Y:S01]  /*1fa70*/  IADD3 R54, P5, R155, R126.reuse, RZ ;  /* 0x0000007e9b367210 */ /* 0x090fe20007fbe0ff */
[----:B-1----:R-:W-:Y:S01]  /*1fa80*/  IMAD R53, R158, 0x2e, RZ ;  /* 0x0000002e9e357824 */ /* 0x002fe200078e02ff */
[----:B------:R-:W-:Y:S01]  /*1fa90*/  IADD3 R62, P6, R159, R126, RZ ;  /* 0x0000007e9f3e7210 */ /* 0x000fe20007fde0ff */
[----:B------:R-:W1:Y:S01]  /*1faa0*/  LDC R128, c[0x0][0x278] ;  /* 0x00009e00ff807b82 */ /* 0x000e620000000800 */
[----:B------:R-:W-:-:S02]  /*1fab0*/  LEA.HI.X.SX32 R55, R155, R127, 0x1, P5 ;  /* 0x0000007f9b377211 */ /* 0x000fc400028f0eff */
[----:B------:R-:W-:Y:S02]  /*1fac0*/  IADD3 R66, P5, R161, R126, RZ ;  /* 0x0000007ea1427210 */ /* 0x000fe40007fbe0ff */
[-C--:B------:R-:W-:Y:S01]  /*1fad0*/  LEA.HI.X.SX32 R61, R157, R127.reuse, 0x1, P4 ;  /* 0x0000007f9d3d7211 */ /* 0x080fe200020f0eff */
[----:B------:R4:W-:Y:S01]  /*1fae0*/  STG.E.U8 desc[UR6][R54.64], R52 ;  /* 0x0000003436007986 */ /* 0x0009e2000c101106 */
[----:B------:R-:W-:Y:S01]  /*1faf0*/  PRMT R48, R29, 0x7773, RZ ;  /* 0x000077731d307816 */ /* 0x000fe200000000ff */
[----:B------:R-:W1:Y:S01]  /*1fb00*/  LDC R156, c[0x0][0x278] ;  /* 0x00009e00ff9c7b82 */ /* 0x000e620000000800 */
[C---:B------:R-:W-:Y:S02]  /*1fb10*/  PRMT R51, R30.reuse, 0x7772, RZ ;  /* 0x000077721e337816 */ /* 0x040fe400000000ff */
[----:B------:R-:W-:Y:S02]  /*1fb20*/  LEA.HI.X.SX32 R63, R159, R127, 0x1, P6 ;  /* 0x0000007f9f3f7211 */ /* 0x000fe400030f0eff */
[----:B------:R-:W-:-:S02]  /*1fb30*/  PRMT R50, R30, 0x7773, RZ ;  /* 0x000077731e327816 */ /* 0x000fc400000000ff */
[-C--:B------:R-:W-:Y:S02]  /*1fb40*/  LEA.HI.X.SX32 R67, R161, R127.reuse, 0x1, P5 ;  /* 0x0000007fa1437211 */ /* 0x080fe400028f0eff */
[----:B----4-:R-:W-:Y:S01]  /*1fb50*/  IADD3 R52, P4, R53, R126, RZ ;  /* 0x0000007e35347210 */ /* 0x010fe20007f9e0ff */
[----:B------:R-:W-:Y:S01]  /*1fb60*/  IMAD R55, R163, 0x2f, RZ ;  /* 0x0000002fa3377824 */ /* 0x000fe200078e02ff */
[----:B------:R-:W-:Y:S01]  /*1fb70*/  PRMT R49, R31, 0x7772, RZ ;  /* 0x000077721f317816 */ /* 0x000fe200000000ff */
[----:B------:R4:W-:Y:S01]  /*1fb80*/  STG.E.U8 desc[UR6][R60.64], R48 ;  /* 0x000000303c007986 */ /* 0x0009e2000c101106 */
[----:B------:R-:W-:-:S03]  /*1fb90*/  LEA.HI.X.SX32 R53, R53, R127, 0x1, P4 ;  /* 0x0000007f35357211 */ /* 0x000fc600020f0eff */
[----:B------:R5:W-:Y:S01]  /*1fba0*/  STG.E.U8 desc[UR6][R62.64], R51 ;  /* 0x000000333e007986 */ /* 0x000be2000c101106 */
[----:B0-----:R-:W-:-:S03]  /*1fbb0*/  IMAD R129, R160, 0x30, RZ ;  /* 0x00000030a0817824 */ /* 0x001fc600078e02ff */
[----:B------:R0:W-:Y:S01]  /*1fbc0*/  STG.E.U8 desc[UR6][R66.64], R50 ;  /* 0x0000003242007986 */ /* 0x0001e2000c101106 */
[-C--:B----4-:R-:W-:Y:S01]  /*1fbd0*/  IADD3 R48, P6, R55, R126.reuse, RZ ;  /* 0x0000007e37307210 */ /* 0x090fe20007fde0ff */
[----:B------:R-:W-:Y:S02]  /*1fbe0*/  IMAD R61, R162, 0x32, RZ ;  /* 0x00000032a23d7824 */ /* 0x000fe400078e02ff */
[----:B------:R4:W-:Y:S01]  /*1fbf0*/  STG.E.U8 desc[UR6][R52.64], R49 ;  /* 0x0000003134007986 */ /* 0x0009e2000c101106 */
[----:B------:R-:W-:Y:S01]  /*1fc00*/  IMAD R155, R165, 0x31, RZ ;  /* 0x00000031a59b7824 */ /* 0x000fe200078e02ff */
[----:B-----5:R-:W5:Y:S01]  /*1fc10*/  LDC R62, c[0x0][0x278] ;  /* 0x00009e00ff3e7b82 */ /* 0x020f620000000800 */
[----:B------:R-:W-:Y:S02]  /*1fc20*/  PRMT R42, R31, 0x7773, RZ ;  /* 0x000077731f2a7816 */ /* 0x000fe400000000ff */
[----:B0-----:R-:W-:-:S05]  /*1fc30*/  IADD3 R50, P5, R129, R126, RZ ;  /* 0x0000007e81327210 */ /* 0x001fca0007fbe0ff */
[----:B------:R-:W0:Y:S01]  /*1fc40*/  LDC R60, c[0x0][0x278] ;  /* 0x00009e00ff3c7b82 */ /* 0x000e220000000800 */
[-C--:B----4-:R-:W-:Y:S02]  /*1fc50*/  LEA.HI.X.SX32 R49, R55, R127.reuse, 0x1, P6 ;  /* 0x0000007f37317211 */ /* 0x090fe400030f0eff */
[-C--:B------:R-:W-:Y:S02]  /*1fc60*/  IADD3 R54, P6, R61, R126.reuse, RZ ;  /* 0x0000007e3d367210 */ /* 0x080fe40007fde0ff */
[----:B------:R-:W-:Y:S02]  /*1fc70*/  IADD3 R52, P4, R155, R126, RZ ;  /* 0x0000007e9b347210 */ /* 0x000fe40007f9e0ff */
[-C--:B------:R-:W-:Y:S01]  /*1fc80*/  LEA.HI.X.SX32 R55, R61, R127.reuse, 0x1, P6 ;  /* 0x0000007f3d377211 */ /* 0x080fe200030f0eff */
[----:B------:R-:W-:Y:S01]  /*1fc90*/  IMAD R61, R56, 0x33, RZ ;  /* 0x00000033383d7824 */ /* 0x000fe200078e02ff */
[----:B------:R-:W-:Y:S01]  /*1fca0*/  PRMT R41, R24, 0x7770, RZ ;  /* 0x0000777018297816 */ /* 0x000fe200000000ff */
[----:B------:R-:W4:Y:S01]  /*1fcb0*/  LDC R56, c[0x0][0x278] ;  /* 0x00009e00ff387b82 */ /* 0x000f220000000800 */
[----:B------:R-:W-:-:S02]  /*1fcc0*/  LEA.HI.X.SX32 R51, R129, R127, 0x1, P5 ;  /* 0x0000007f81337211 */ /* 0x000fc400028f0eff */
[----:B------:R-:W-:Y:S02]  /*1fcd0*/  PRMT R40, R24, 0x7771, RZ ;  /* 0x0000777118287816 */ /* 0x000fe400000000ff */
[----:B------:R-:W-:Y:S01]  /*1fce0*/  LEA.HI.X.SX32 R53, R155, R127, 0x1, P4 ;  /* 0x0000007f9b357211 */ /* 0x000fe200020f0eff */
[----:B------:R3:W-:Y:S01]  /*1fcf0*/  STG.E.U8 desc[UR6][R48.64], R42 ;  /* 0x0000002a30007986 */ /* 0x0007e2000c101106 */
[----:B------:R-:W-:Y:S01]  /*1fd00*/  PRMT R39, R25, 0x7770, RZ ;  /* 0x0000777019277816 */ /* 0x000fe200000000ff */
[----:B------:R-:W2:Y:S02]  /*1fd10*/  LDC R66, c[0x0][0x278] ;  /* 0x00009e00ff427b82 */ /* 0x000ea40000000800 */
[----:B------:R-:W-:Y:S01]  /*1fd20*/  STG.E.U8 desc[UR6][R50.64], R41 ;  /* 0x0000002932007986 */ /* 0x000fe2000c101106 */
[----:B-1----:R-:W-:-:S03]  /*1fd30*/  IMAD R63, R128, 0x34, RZ ;  /* 0x00000034803f7824 */ /* 0x002fc600078e02ff */
[----:B------:R1:W-:Y:S02]  /*1fd40*/  STG.E.U8 desc[UR6][R52.64], R40 ;  /* 0x0000002834007986 */ /* 0x0003e4000c101106 */
[----:B------:R-:W2:Y:S01]  /*1fd50*/  LDC R155, c[0x0][0x278] ;  /* 0x00009e00ff9b7b82 */ /* 0x000ea20000000800 */
[----:B------:R-:W-:Y:S01]  /*1fd60*/  PRMT R37, R25, 0x7771, RZ ;  /* 0x0000777119257816 */ /* 0x000fe200000000ff */
[----:B------:R5:W-:Y:S01]  /*1fd70*/  STG.E.U8 desc[UR6][R54.64], R39 ;  /* 0x0000002736007986 */ /* 0x000be2000c101106 */
[----:B------:R-:W-:Y:S01]  /*1fd80*/  IMAD R67, R156, 0x35, RZ ;  /* 0x000000359c437824 */ /* 0x000fe200078e02ff */
[----:B---3--:R-:W-:-:S04]  /*1fd90*/  IADD3 R48, P4, R63, R126, RZ ;  /* 0x0000007e3f307210 */ /* 0x008fc80007f9e0ff */
[----:B------:R-:W3:Y:S01]  /*1fda0*/  LDC R128, c[0x0][0x278] ;  /* 0x00009e00ff807b82 */ /* 0x000ee20000000800 */
[----:B-1----:R-:W-:-:S04]  /*1fdb0*/  IADD3 R40, P5, R61, R126, RZ ;  /* 0x0000007e3d287210 */ /* 0x002fc80007fbe0ff */
[-C--:B------:R-:W-:Y:S01]  /*1fdc0*/  LEA.HI.X.SX32 R41, R61, R127.reuse, 0x1, P5 ;  /* 0x0000007f3d297211 */ /* 0x080fe200028f0eff */
[----:B-----5:R-:W-:Y:S02]  /*1fdd0*/  IMAD R39, R62, 0x37, RZ ;  /* 0x000000373e277824 */ /* 0x020fe400078e02ff */
[----:B------:R-:W1:Y:S01]  /*1fde0*/  LDC R42, c[0x0][0x278] ;  /* 0x00009e00ff2a7b82 */ /* 0x000e620000000800 */
[-C--:B------:R-:W-:Y:S01]  /*1fdf0*/  LEA.HI.X.SX32 R49, R63, R127.reuse, 0x1, P4 ;  /* 0x0000007f3f317211 */ /* 0x080fe200020f0eff */
[----:B------:R5:W-:Y:S01]  /*1fe00*/  STG.E.U8 desc[UR6][R40.64], R37 ;  /* 0x0000002528007986 */ /* 0x000be2000c101106 */
[C---:B------:R-:W-:Y:S01]  /*1fe10*/  IADD3 R50, P6, R67.reuse, R126, RZ ;  /* 0x0000007e43327210 */ /* 0x040fe20007fde0ff */
[----:B0-----:R-:W-:Y:S01]  /*1fe20*/  IMAD R129, R60, 0x36, RZ ;  /* 0x000000363c817824 */ /* 0x001fe200078e02ff */
[C---:B------:R-:W-:Y:S02]  /*1fe30*/  PRMT R32, R26.reuse, 0x7770, RZ ;  /* 0x000077701a207816 */ /* 0x040fe400000000ff */
[----:B------:R-:W-:Y:S01]  /*1fe40*/  PRMT R38, R26, 0x7771, RZ ;  /* 0x000077711a267816 */ /* 0x000fe200000000ff */
[----:B------:R-:W0:Y:S01]  /*1fe50*/  LDC R54, c[0x0][0x278] ;  /* 0x00009e00ff367b82 */ /* 0x000e220000000800 */
[----:B------:R-:W-:-:S02]  /*1fe60*/  LEA.HI.X.SX32 R51, R67, R127, 0x1, P6 ;  /* 0x0000007f43337211 */ /* 0x000fc400030f0eff */
[----:B-----5:R-:W-:-:S05]  /*1fe70*/  IADD3 R40, P4, R39, R126, RZ ;  /* 0x0000007e27287210 */ /* 0x020fca0007f9e0ff */
[----:B------:R-:W5:Y:S01]  /*1fe80*/  LDC R60, c[0x0][0x278] ;  /* 0x00009e00ff3c7b82 */ /* 0x000f620000000800 */
[-C--:B------:R-:W-:Y:S01]  /*1fe90*/  LEA.HI.X.SX32 R41, R39, R127.reuse, 0x1, P4 ;  /* 0x0000007f27297211 */ /* 0x080fe200020f0eff */
[----:B----4-:R-:W-:Y:S01]  /*1fea0*/  IMAD R39, R56, 0x39, RZ ;  /* 0x0000003938277824 */ /* 0x010fe200078e02ff */
[----:B------:R-:W-:Y:S01]  /*1feb0*/  IADD3 R52, P5, R129, R126, RZ ;  /* 0x0000007e81347210 */ /* 0x000fe20007fbe0ff */
[----:B------:R-:W-:Y:S04]  /*1fec0*/  STG.E.U8 desc[UR6][R48.64], R32 ;  /* 0x0000002030007986 */ /* 0x000fe8000c101106 */
[----:B------:R-:W4:Y:S01]  /*1fed0*/  LDC R56, c[0x0][0x278] ;  /* 0x00009e00ff387b82 */ /* 0x000f220000000800 */
[----:B------:R3:W-:Y:S01]  /*1fee0*/  STG.E.U8 desc[UR6][R50.64], R38 ;  /* 0x0000002632007986 */ /* 0x0007e2000c101106 */
[----:B------:R-:W-:Y:S01]  /*1fef0*/  PRMT R36, R27, 0x7770, RZ ;  /* 0x000077701b247816 */ /* 0x000fe200000000ff */
[----:B--2---:R-:W-:Y:S01]  /*1ff00*/  IMAD R37, R66, 0x38, RZ ;  /* 0x0000003842257824 */ /* 0x004fe200078e02ff */
[----:B------:R-:W-:-:S02]  /*1ff10*/  LEA.HI.X.SX32 R53, R129, R127, 0x1, P5 ;  /* 0x0000007f81357211 */ /* 0x000fc400028f0eff */
[----:B------:R-:W-:Y:S01]  /*1ff20*/  PRMT R35, R27, 0x7771, RZ ;  /* 0x000077711b237816 */ /* 0x000fe200000000ff */
[----:B------:R-:W-:Y:S01]  /*1ff30*/  IMAD R55, R155, 0x3a, RZ ;  /* 0x0000003a9b377824 */ /* 0x000fe200078e02ff */
[----:B---3--:R-:W2:Y:S01]  /*1ff40*/  LDC R50, c[0x0][0x278] ;  /* 0x00009e00ff327b82 */ /* 0x008ea20000000800 */
[----:B------:R3:W-:Y:S01]  /*1ff50*/  STG.E.U8 desc[UR6][R52.64], R36 ;  /* 0x0000002434007986 */ /* 0x0007e2000c101106 */
[----:B------:R-:W-:Y:S01]  /*1ff60*/  IMAD R49, R128, 0x3b, RZ ;  /* 0x0000003b80317824 */ /* 0x000fe200078e02ff */
[-C--:B------:R-:W-:Y:S02]  /*1ff70*/  IADD3 R38, P5, R39, R126.reuse, RZ ;  /* 0x0000007e27267210 */ /* 0x080fe40007fbe0ff */
[----:B------:R1:W-:Y:S01]  /*1ff80*/  STG.E.U8 desc[UR6][R40.64], R35 ;  /* 0x0000002328007986 */ /* 0x0003e2000c101106 */
[----:B------:R-:W-:Y:S02]  /*1ff90*/  PRMT R30, R24, 0x7772, RZ ;  /* 0x00007772181e7816 */ /* 0x000fe400000000ff */
[-C--:B---3--:R-:W-:Y:S01]  /*1ffa0*/  IADD3 R36, P6, R37, R126.reuse, RZ ;  /* 0x0000007e25247210 */ /* 0x088fe20007fde0ff */
[----:B------:R-:W3:Y:S01]  /*1ffb0*/  LDC R52, c[0x0][0x278] ;  /* 0x00009e00ff347b82 */ /* 0x000ee20000000800 */
[----:B-1----:R-:W-:Y:S01]  /*1ffc0*/  IMAD R35, R42, 0x3c, RZ ;  /* 0x0000003c2a237824 */ /* 0x002fe200078e02ff */
[----:B------:R-:W-:-:S02]  /*1ffd0*/  IADD3 R40, P4, R55, R126, RZ ;  /* 0x0000007e37287210 */ /* 0x000fc40007f9e0ff */
[----:B------:R-:W-:-:S04]  /*1ffe0*/  LEA.HI.X.SX32 R37, R37, R127, 0x1, P6 ;  /* 0x0000007f25257211 */ /* 0x000fc800030f0eff */
[----:B------:R-:W1:Y:S01]  /*1fff0*/  LDC R42, c[0x0][0x278] ;  /* 0x00009e00ff2a7b82 */ /* 0x000e620000000800 */
[-C--:B------:R-:W-:Y:S02]  /*20000*/  IADD3 R48, P6, R49, R126.reuse, RZ ;  /* 0x0000007e31307210 */ /* 0x080fe40007fde0ff */
[----:B------:R-:W-:Y:S02]  /*20010*/  PRMT R28, R24, 0x7773, RZ ;  /* 0x00007773181c7816 */ /* 0x000fe400000000ff */
[-C--:B------:R-:W-:Y:S02]  /*20020*/  LEA.HI.X.SX32 R39, R39, R127.reuse, 0x1, P5 ;  /* 0x0000007f27277211 */ /* 0x080fe400028f0eff */
[C---:B------:R-:W-:Y:S02]  /*20030*/  PRMT R34, R25.reuse, 0x7772, RZ ;  /* 0x0000777219227816 */ /* 0x040fe400000000ff */
[----:B------:R-:W-:Y:S01]  /*20040*/  PRMT R33, R25, 0x7773, RZ ;  /* 0x0000777319217816 */ /* 0x000fe200000000ff */
[----:B0-----:R-:W-:Y:S01]  /*20050*/  IMAD R51, R54, 0x3d, RZ ;  /* 0x0000003d36337824 */ /* 0x001fe200078e02ff */
[-C--:B------:R-:W-:Y:S01]  /*20060*/  LEA.HI.X.SX32 R41, R55, R127.reuse, 0x1, P4 ;  /* 0x0000007f37297211 */ /* 0x080fe200020f0eff */
[----:B------:R5:W-:Y:S01]  /*20070*/  STG.E.U8 desc[UR6][R36.64], R30 ;  /* 0x0000001e24007986 */ /* 0x000be2000c101106 */
[----:B------:R-:W-:Y:S01]  /*20080*/  LEA.HI.X.SX32 R49, R49, R127, 0x1, P6 ;  /* 0x0000007f31317211 */ /* 0x000fe200030f0eff */
[----:B------:R-:W0:Y:S01]  /*20090*/  LDC R53, c[0x0][0x278] ;  /* 0x00009e00ff357b82 */ /* 0x000e220000000800 */
[----:B------:R-:W-:Y:S01]  /*200a0*/  IADD3 R32, P5, R35, R126, RZ ;  /* 0x0000007e23207210 */ /* 0x000fe20007fbe0ff */
[----:B------:R4:W-:Y:S01]  /*200b0*/  STG.E.U8 desc[UR6][R38.64], R28 ;  /* 0x0000001c26007986 */ /* 0x0009e2000c101106 */
[----:B------:R-:W-:-:S03]  /*200c0*/  PRMT R31, R26, 0x7772, RZ ;  /* 0x000077721a1f7816 */ /* 0x000fc600000000ff */
[----:B------:R2:W-:Y:S02]  /*200d0*/  STG.E.U8 desc[UR6][R40.64], R34 ;  /* 0x0000002228007986 */ /* 0x0005e4000c101106 */
[----:B------:R-:W0:Y:S01]  /*200e0*/  LDC R54, c[0x0][0x278] ;  /* 0x00009e00ff367b82 */ /* 0x000e220000000800 */
[----:B-----5:R-:W-:Y:S01]  /*200f0*/  IMAD R37, R60, 0x3e, RZ ;  /* 0x0000003e3c257824 */ /* 0x020fe200078e02ff */
[----:B------:R5:W-:Y:S01]  /*20100*/  STG.E.U8 desc[UR6][R48.64], R33 ;  /* 0x0000002130007986 */ /* 0x000be2000c101106 */
[----:B----4-:R-:W-:-:S05]  /*20110*/  IMAD R39, R56, 0x3f, RZ ;  /* 0x0000003f38277824 */ /* 0x010fca00078e02ff */
[----:B------:R-:W4:Y:S01]  /*20120*/  LDC R38, c[0x0][0x278] ;  /* 0x00009e00ff267b82 */ /* 0x000f220000000800 */
[-C--:B------:R-:W-:Y:S01]  /*20130*/  IADD3 R30, P6, R37, R126.reuse, RZ ;  /* 0x0000007e251e7210 */ /* 0x080fe20007fde0ff */
[----:B--2---:R-:W-:Y:S01]  /*20140*/  IMAD.SHL.U32 R41, R50, 0x40, RZ ;  /* 0x0000004032297824 */ /* 0x004fe200078e00ff */
[----:B------:R-:W-:Y:S02]  /*20150*/  IADD3 R34, P4, R51, R126, RZ ;  /* 0x0000007e33227210 */ /* 0x000fe40007f9e0ff */
[----:B-----5:R-:W-:-:S03]  /*20160*/  LEA.HI.X.SX32 R33, R35, R127, 0x1, P5 ;  /* 0x0000007f23217211 */ /* 0x020fc600028f0eff */
[----:B------:R-:W2:Y:S01]  /*20170*/  LDC R40, c[0x0][0x278] ;  /* 0x00009e00ff287b82 */ /* 0x000ea20000000800 */
[----:B------:R-:W-:Y:S02]  /*20180*/  IADD3 R36, P5, R39, R126, RZ ;  /* 0x0000007e27247210 */ /* 0x000fe40007fbe0ff */
[----:B------:R-:W-:Y:S01]  /*20190*/  PRMT R180, R26, 0x7773, RZ ;  /* 0x000077731ab47816 */ /* 0x000fe200000000ff */
[----:B------:R5:W-:Y:S01]  /*201a0*/  STG.E.U8 desc[UR6][R32.64], R31 ;  /* 0x0000001f20007986 */ /* 0x000be2000c101106 */
[-C--:B------:R-:W-:Y:S02]  /*201b0*/  LEA.HI.X.SX32 R35, R51, R127.reuse, 0x1, P4 ;  /* 0x0000007f33237211 */ /* 0x080fe400020f0eff */
[C---:B------:R-:W-:Y:S01]  /*201c0*/  PRMT R178, R27.reuse, 0x7772, RZ ;  /* 0x000077721bb27816 */ /* 0x040fe200000000ff */
[----:B------:R-:W2:Y:S01]  /*201d0*/  LDC R48, c[0x0][0x278] ;  /* 0x00009e00ff307b82 */ /* 0x000ea20000000800 */
[----:B------:R-:W-:Y:S01]  /*201e0*/  PRMT R179, R27, 0x7773, RZ ;  /* 0x000077731bb37816 */ /* 0x000fe200000000ff */
[----:B------:R-:W-:Y:S01]  /*201f0*/  STG.E.U8 desc[UR6][R34.64], R180 ;  /* 0x000000b422007986 */ /* 0x000fe2000c101106 */
[----:B-----5:R-:W-:-:S05]  /*20200*/  LEA.HI.X.SX32 R31, R37, R127, 0x1, P6 ;  /* 0x0000007f251f7211 */ /* 0x020fca00030f0eff */
[----:B------:R-:W5:Y:S01]  /*20210*/  LDC R50, c[0x0][0x278] ;  /* 0x00009e00ff327b82 */ /* 0x000f620000000800 */
[----:B------:R-:W-:Y:S02]  /*20220*/  IADD3 R32, P4, R41, R126, RZ ;  /* 0x0000007e29207210 */ /* 0x000fe40007f9e0ff */
[-C--:B------:R-:W-:Y:S01]  /*20230*/  LEA.HI.X.SX32 R37, R39, R127.reuse, 0x1, P5 ;  /* 0x0000007f27257211 */ /* 0x080fe200028f0eff */
[----:B------:R-:W-:Y:S01]  /*20240*/  STG.E.U8 desc[UR6][R30.64], R178 ;  /* 0x000000b21e007986 */ /* 0x000fe2000c101106 */
[----:B------:R-:W-:Y:S01]  /*20250*/  LEA.HI.X.SX32 R33, R41, R127, 0x1, P4 ;  /* 0x0000007f29217211 */ /* 0x000fe200020f0eff */
[----:B-1----:R-:W-:Y:S02]  /*20260*/  IMAD R41, R42, 0x42, RZ ;  /* 0x000000422a297824 */ /* 0x002fe400078e02ff */
[----:B------:R1:W-:Y:S01]  /*20270*/  STG.E.U8 desc[UR6][R36.64], R179 ;  /* 0x000000b324007986 */ /* 0x0003e2000c101106 */
[----:B------:R-:W5:Y:S01]  /*20280*/  LDC R42, c[0x0][0x278] ;  /* 0x00009e00ff2a7b82 */ /* 0x000f620000000800 */
[----:B---3--:R-:W-:Y:S01]  /*20290*/  IMAD R39, R52, 0x41, RZ ;  /* 0x0000004134277824 */ /* 0x008fe200078e02ff */
[C---:B------:R-:W-:Y:S01]  /*202a0*/  PRMT R29, R12.reuse, 0x7770, RZ ;  /* 0x000077700c1d7816 */ /* 0x040fe200000000ff */
[----:B0-----:R-:W-:Y:S01]  /*202b0*/  IMAD R49, R53, 0x43, RZ ;  /* 0x0000004335317824 */ /* 0x001fe200078e02ff */
[----:B------:R-:W-:-:S02]  /*202c0*/  PRMT R186, R12, 0x7771, RZ ;  /* 0x000077710cba7816 */ /* 0x000fc400000000ff */
[----:B------:R-:W-:Y:S02]  /*202d0*/  PRMT R184, R13, 0x7770, RZ ;  /* 0x000077700db87816 */ /* 0x000fe400000000ff */
[----:B------:R-:W0:Y:S08]  /*202e0*/  LDC R51, c[0x0][0x278] ;  /* 0x00009e00ff337b82 */ /* 0x000e300000000800 */
[----:B-1----:R-:W1:Y:S01]  /*202f0*/  LDC R36, c[0x0][0x278] ;  /* 0x00009e00ff247b82 */ /* 0x002e620000000800 */
[----:B------:R-:W-:Y:S01]  /*20300*/  IADD3 R28, P6, R39, R126, RZ ;  /* 0x0000007e271c7210 */ /* 0x000fe20007fde0ff */
[----:B----4-:R-:W-:Y:S01]  /*20310*/  IMAD R37, R38, 0x45, RZ ;  /* 0x0000004526257824 */ /* 0x010fe200078e02ff */
[----:B------:R3:W-:Y:S01]  /*20320*/  STG.E.U8 desc[UR6][R32.64], R29 ;  /* 0x0000001d20007986 */ /* 0x0007e2000c101106 */
[----:B------:R-:W-:-:S04]  /*20330*/  IMAD R35, R54, 0x44, RZ ;  /* 0x0000004436237824 */ /* 0x000fc800078e02ff */
[----:B------:R-:W4:Y:S01]  /*20340*/  LDC R38, c[0x0][0x278] ;  /* 0x00009e00ff267b82 */ /* 0x000f220000000800 */
[----:B------:R-:W-:Y:S02]  /*20350*/  IADD3 R30, P5, R41, R126, RZ ;  /* 0x0000007e291e7210 */ /* 0x000fe40007fbe0ff */
[----:B---3--:R-:W-:Y:S01]  /*20360*/  LEA.HI.X.SX32 R29, R39, R127, 0x1, P6 ;  /* 0x0000007f271d7211 */ /* 0x008fe200030f0eff */
[----:B--2---:R-:W-:-:S04]  /*20370*/  IMAD R39, R40, 0x46, RZ ;  /* 0x0000004628277824 */ /* 0x004fc800078e02ff */
[----:B------:R-:W2:Y:S01]  /*20380*/  LDC R40, c[0x0][0x278] ;  /* 0x00009e00ff287b82 */ /* 0x000ea20000000800 */
[-C--:B------:R-:W-:Y:S01]  /*20390*/  IADD3 R32, P4, R49, R126.reuse, RZ ;  /* 0x0000007e31207210 */ /* 0x080fe20007f9e0ff */
[----:B------:R3:W-:Y:S01]  /*203a0*/  STG.E.U8 desc[UR6][R28.64], R186 ;  /* 0x000000ba1c007986 */ /* 0x0007e2000c101106 */
[-C--:B------:R-:W-:Y:S02]  /*203b0*/  LEA.HI.X.SX32 R31, R41, R127.reuse, 0x1, P5 ;  /* 0x0000007f291f7211 */ /* 0x080fe400028f0eff */
[-C--:B------:R-:W-:Y:S01]  /*203c0*/  IADD3 R34, P6, R35, R126.reuse, RZ ;  /* 0x0000007e23227210 */ /* 0x080fe20007fde0ff */
[----:B------:R-:W-:Y:S01]  /*203d0*/  IMAD R41, R48, 0x47, RZ ;  /* 0x0000004730297824 */ /* 0x000fe200078e02ff */
[----:B------:R-:W-:Y:S02]  /*203e0*/  PRMT R185, R13, 0x7771, RZ ;  /* 0x000077710db97816 */ /* 0x000fe400000000ff */
[-C--:B------:R-:W-:Y:S02]  /*203f0*/  LEA.HI.X.SX32 R33, R49, R127.reuse, 0x1, P4 ;  /* 0x0000007f31217211 */ /* 0x080fe400020f0eff */
[-C--:B---3--:R-:W-:Y:S01]  /*20400*/  IADD3 R28, P5, R37, R126.reuse, RZ ;  /* 0x0000007e251c7210 */ /* 0x088fe20007fbe0ff */
[----:B------:R3:W-:Y:S01]  /*20410*/  STG.E.U8 desc[UR6][R30.64], R184 ;  /* 0x000000b81e007986 */ /* 0x0007e2000c101106 */
[----:B------:R-:W-:Y:S01]  /*20420*/  PRMT R183, R14, 0x7770, RZ ;  /* 0x000077700eb77816 */ /* 0x000fe200000000ff */
[----:B-----5:R-:W-:Y:S01]  /*20430*/  IMAD R49, R42, 0x48, RZ ;  /* 0x000000482a317824 */ /* 0x020fe200078e02ff */
[-C--:B------:R-:W-:Y:S01]  /*20440*/  LEA.HI.X.SX32 R35, R35, R127.reuse, 0x1, P6 ;  /* 0x0000007f23237211 */ /* 0x080fe200030f0eff */
[----:B------:R-:W5:Y:S01]  /*20450*/  LDC R48, c[0x0][0x278] ;  /* 0x00009e00ff307b82 */ /* 0x000f620000000800 */
[----:B------:R-:W-:Y:S01]  /*20460*/  LEA.HI.X.SX32 R29, R37, R127, 0x1, P5 ;  /* 0x0000007f251d7211 */ /* 0x000fe200028f0eff */
[----:B-1----:R-:W-:Y:S01]  /*20470*/  IMAD R37, R36, 0x49, RZ ;  /* 0x0000004924257824 */ /* 0x002fe200078e02ff */
[----:B------:R-:W-:Y:S01]  /*20480*/  PRMT R187, R14, 0x7771, RZ ;  /* 0x000077710ebb7816 */ /* 0x000fe200000000ff */
[----:B------:R1:W-:Y:S01]  /*20490*/  STG.E.U8 desc[UR6][R32.64], R185 ;  /* 0x000000b920007986 */ /* 0x0003e2000c101106 */
[----:B---3--:R-:W-:-:S03]  /*204a0*/  IADD3 R30, P4, R39, R126, RZ ;  /* 0x0000007e271e7210 */ /* 0x008fc60007f9e0ff */
[----:B------:R-:W3:Y:S01]  /*204b0*/  LDC R36, c[0x0][0x278] ;  /* 0x00009e00ff247b82 */ /* 0x000ee20000000800 */
[----:B------:R0:W-:Y:S01]  /*204c0*/  STG.E.U8 desc[UR6][R34.64], R183 ;  /* 0x000000b722007986 */ /* 0x0001e2000c101106 */
[----:B------:R-:W-:-:S03]  /*204d0*/  LEA.HI.X.SX32 R31, R39, R127, 0x1, P4 ;  /* 0x0000007f271f7211 */ /* 0x000fc600020f0eff */
[----:B------:R4:W-:Y:S01]  /*204e0*/  STG.E.U8 desc[UR6][R28.64], R187 ;  /* 0x000000bb1c007986 */ /* 0x0009e2000c101106 */
[-C--:B-1----:R-:W-:Y:S02]  /*204f0*/  IADD3 R32, P6, R41, R126.reuse, RZ ;  /* 0x0000007e29207210 */ /* 0x082fe40007fde0ff */
[----:B------:R-:W1:Y:S01]  /*20500*/  LDC R42, c[0x0][0x278] ;  /* 0x00009e00ff2a7b82 */ /* 0x000e620000000800 */
[----:B------:R-:W-:Y:S02]  /*20510*/  PRMT R188, R15, 0x7770, RZ ;  /* 0x000077700fbc7816 */ /* 0x000fe400000000ff */
[-C--:B0-----:R-:W-:Y:S02]  /*20520*/  IADD3 R34, P5, R49, R126.reuse, RZ ;  /* 0x0000007e31227210 */ /* 0x081fe40007fbe0ff */
[----:B------:R-:W-:Y:S02]  /*20530*/  PRMT R189, R15, 0x7771, RZ ;  /* 0x000077710fbd7816 */ /* 0x000fe400000000ff */
[----:B----4-:R-:W-:-:S02]  /*20540*/  IADD3 R28, P4, R37, R126, RZ ;  /* 0x0000007e251c7210 */ /* 0x010fc40007f9e0ff */
[-C--:B------:R-:W-:Y:S01]  /*20550*/  LEA.HI.X.SX32 R33, R41, R127.reuse, 0x1, P6 ;  /* 0x0000007f29217211 */ /* 0x080fe200030f0eff */
[----:B------:R-:W-:Y:S01]  /*20560*/  IMAD R39, R38, 0x4b, RZ ;  /* 0x0000004b26277824 */ /* 0x000fe200078e02ff */
[C---:B------:R-:W-:Y:S01]  /*20570*/  PRMT R190, R12.reuse, 0x7772, RZ ;  /* 0x000077720cbe7816 */ /* 0x040fe200000000ff */
[----:B------:R-:W0:Y:S01]  /*20580*/  LDC R38, c[0x0][0x278] ;  /* 0x00009e00ff267b82 */ /* 0x000e220000000800 */
[-C--:B------:R-:W-:Y:S02]  /*20590*/  LEA.HI.X.SX32 R35, R49, R127.reuse, 0x1, P5 ;  /* 0x0000007f31237211 */ /* 0x080fe400028f0eff */
[----:B------:R-:W-:Y:S02]  /*205a0*/  PRMT R191, R12, 0x7773, RZ ;  /* 0x000077730cbf7816 */ /* 0x000fe400000000ff */
[----:B------:R-:W-:Y:S01]  /*205b0*/  LEA.HI.X.SX32 R29, R37, R127, 0x1, P4 ;  /* 0x0000007f251d7211 */ /* 0x000fe200020f0eff */
[----:B------:R-:W-:Y:S01]  /*205c0*/  IMAD R37, R50, 0x4a, RZ ;  /* 0x0000004a32257824 */ /* 0x000fe200078e02ff */
[----:B------:R4:W-:Y:S01]  /*205d0*/  STG.E.U8 desc[UR6][R30.64], R188 ;  /* 0x000000bc1e007986 */ /* 0x0009e2000c101106 */
[----:B--2---:R-:W-:Y:S01]  /*205e0*/  IMAD R49, R40, 0x4d, RZ ;  /* 0x0000004d28317824 */ /* 0x004fe200078e02ff */
[----:B------:R-:W-:Y:S01]  /*205f0*/  PRMT R194, R13, 0x7772, RZ ;  /* 0x000077720dc27816 */ /* 0x000fe200000000ff */
[----:B------:R-:W2:Y:S01]  /*20600*/  LDC R40, c[0x0][0x278] ;  /* 0x00009e00ff287b82 */ /* 0x000ea20000000800 */
[----:B------:R5:W-:Y:S04]  /*20610*/  STG.E.U8 desc[UR6][R32.64], R189 ;  /* 0x000000bd20007986 */ /* 0x000be8000c101106 */
[----:B------:R-:W-:Y:S01]  /*20620*/  STG.E.U8 desc[UR6][R34.64], R190 ;  /* 0x000000be22007986 */ /* 0x000fe2000c101106 */
[----:B------:R-:W-:Y:S01]  /*20630*/  IMAD R41, R51, 0x4c, RZ ;  /* 0x0000004c33297824 */ /* 0x000fe200078e02ff */
[----:B------:R-:W-:Y:S01]  /*20640*/  PRMT R195, R13, 0x7773, RZ ;  /* 0x000077730dc37816 */ /* 0x000fe200000000ff */
[----:B------:R-:W2:Y:S01]  /*20650*/  LDC R50, c[0x0][0x278] ;  /* 0x00009e00ff327b82 */ /* 0x000ea20000000800 */
[----:B------:R3:W-:Y:S01]  /*20660*/  STG.E.U8 desc[UR6][R28.64], R191 ;  /* 0x000000bf1c007986 */ /* 0x0007e2000c101106 */
[----:B----4-:R-:W-:-:S02]  /*20670*/  IADD3 R30, P5, R39, R126, RZ ;  /* 0x0000007e271e7210 */ /* 0x010fc40007fbe0ff */
[-C--:B-----5:R-:W-:Y:S02]  /*20680*/  IADD3 R32, P4, R41, R126.reuse, RZ ;  /* 0x0000007e29207210 */ /* 0x0a0fe40007f9e0ff */
[----:B------:R-:W-:Y:S02]  /*20690*/  PRMT R192, R14, 0x7772, RZ ;  /* 0x000077720ec07816 */ /* 0x000fe400000000ff */
[----:B------:R-:W4:Y:S01]  /*206a0*/  LDC R51, c[0x0][0x278] ;  /* 0x00009e00ff337b82 */ /* 0x000f220000000800 */
[----:B---3--:R-:W-:-:S04]  /*206b0*/  IADD3 R28, P6, R37, R126, RZ ;  /* 0x0000007e251c7210 */ /* 0x008fc80007fde0ff */
[-C--:B------:R-:W-:Y:S02]  /*206c0*/  LEA.HI.X.SX32 R29, R37, R127.reuse, 0x1, P6 ;  /* 0x0000007f251d7211 */ /* 0x080fe400030f0eff */
[----:B------:R-:W-:Y:S01]  /*206d0*/  IADD3 R34, P6, R49, R126, RZ ;  /* 0x0000007e31227210 */ /* 0x000fe20007fde0ff */
[----:B------:R-:W-:Y:S01]  /*206e0*/  IMAD R37, R36, 0x4e, RZ ;  /* 0x0000004e24257824 */ /* 0x000fe200078e02ff */
[-C--:B------:R-:W-:Y:S01]  /*206f0*/  LEA.HI.X.SX32 R31, R39, R127.reuse, 0x1, P5 ;  /* 0x0000007f271f7211 */ /* 0x080fe200028f0eff */
[----:B------:R-:W3:Y:S01]  /*20700*/  LDC R36, c[0x0][0x278] ;  /* 0x00009e00ff247b82 */ /* 0x000ee20000000800 */
[-C--:B------:R-:W-:Y:S02]  /*20710*/  LEA.HI.X.SX32 R35, R49, R127.reuse, 0x1, P6 ;  /* 0x0000007f31237211 */ /* 0x080fe400030f0eff */
[----:B------:R-:W-:Y:S01]  /*20720*/  LEA.HI.X.SX32 R33, R41, R127, 0x1, P4 ;  /* 0x0000007f29217211 */ /* 0x000fe200020f0eff */
[----:B-1----:R-:W-:Y:S01]  /*20730*/  IMAD R39, R42, 0x4f, RZ ;  /* 0x0000004f2a277824 */ /* 0x002fe200078e02ff */
[----:B------:R-:W-:-:S03]  /*20740*/  PRMT R193, R14, 0x7773, RZ ;  /* 0x000077730ec17816 */ /* 0x000fc600000000ff */
[----:B------:R-:W1:Y:S01]  /*20750*/  LDC R49, c[0x0][0x278] ;  /* 0x00009e00ff317b82 */ /* 0x000e620000000800 */
[----:B------:R5:W-:Y:S01]  /*20760*/  STG.E.U8 desc[UR6][R28.64], R194 ;  /* 0x000000c21c007986 */ /* 0x000be2000c101106 */
[----:B0-----:R-:W-:-:S03]  /*20770*/  IMAD R41, R38, 0x51, RZ ;  /* 0x0000005126297824 */ /* 0x001fc600078e02ff */
[----:B------:R-:W-:Y:S03]  /*20780*/  STG.E.U8 desc[UR6][R30.64], R195 ;  /* 0x000000c31e007986 */ /* 0x000fe6000c101106 */
[----:B------:R-:W0:Y:S01]  /*20790*/  LDC R42, c[0x0][0x278] ;  /* 0x00009e00ff2a7b82 */ /* 0x000e220000000800 */
[----:B------:R-:W-:Y:S04]  /*207a0*/  STG.E.U8 desc[UR6][R32.64], R192 ;  /* 0x000000c020007986 */ /* 0x000fe8000c101106 */
[----:B------:R2:W-:Y:S03]  /*207b0*/  STG.E.U8 desc[UR6][R34.64], R193 ;  /* 0x000000c122007986 */ /* 0x0005e6000c101106 */
[----:B------:R-:W4:Y:S01]  /*207c0*/  LDC R38, c[0x0][0x278] ;  /* 0x00009e00ff267b82 */ /* 0x000f220000000800 */
[----:B------:R-:W-:Y:S01]  /*207d0*/  PRMT R198, R15, 0x7772, RZ ;  /* 0x000077720fc67816 */ /* 0x000fe200000000ff */
[----:B-----5:R-:W-:Y:S01]  /*207e0*/  IMAD R29, R48, 0x50, RZ ;  /* 0x00000050301d7824 */ /* 0x020fe200078e02ff */
[----:B--2---:R-:W-:-:S05]  /*207f0*/  IADD3 R34, P5, R37, R126, RZ ;  /* 0x0000007e25227210 */ /* 0x004fca0007fbe0ff */
[----:B------:R-:W2:Y:S01]  /*20800*/  LDC R48, c[0x0][0x278] ;  /* 0x00009e00ff307b82 */ /* 0x000ea20000000800 */
[-C--:B------:R-:W-:Y:S02]  /*20810*/  IADD3 R32, P4, R39, R126.reuse, RZ ;  /* 0x0000007e27207210 */ /* 0x080fe40007f9e0ff */
[----:B------:R-:W-:Y:S01]  /*20820*/  LEA.HI.X.SX32 R35, R37, R127, 0x1, P5 ;  /* 0x0000007f25237211 */ /* 0x000fe200028f0eff */
[----:B------:R-:W-:Y:S01]  /*20830*/  IMAD R37, R40, 0x52, RZ ;  /* 0x0000005228257824 */ /* 0x000fe200078e02ff */
[----:B------:R-:W-:-:S03]  /*20840*/  IADD3 R30, P6, R29, R126, RZ ;  /* 0x0000007e1d1e7210 */ /* 0x000fc60007fde0ff */
[----:B------:R-:W5:Y:S01]  /*20850*/  LDC R40, c[0x0][0x278] ;  /* 0x00009e00ff287b82 */ /* 0x000f620000000800 */
[-C--:B------:R-:W-:Y:S01]  /*20860*/  LEA.HI.X.SX32 R33, R39, R127.reuse, 0x1, P4 ;  /* 0x0000007f27217211 */ /* 0x080fe200020f0eff */
[----:B------:R3:W-:Y:S01]  /*20870*/  STG.E.U8 desc[UR6][R34.64], R198 ;  /* 0x000000c622007986 */ /* 0x0007e2000c101106 */
[-C--:B------:R-:W-:Y:S02]  /*20880*/  IADD3 R28, P5, R41, R126.reuse, RZ ;  /* 0x0000007e291c7210 */ /* 0x080fe40007fbe0ff */
[----:B------:R-:W-:Y:S02]  /*20890*/  PRMT R200, R15, 0x7773, RZ ;  /* 0x000077730fc87816 */ /* 0x000fe400000000ff */
[----:B------:R-:W-:Y:S02]  /*208a0*/  PRMT R197, R20, 0x7770, RZ ;  /* 0x0000777014c57816 */ /* 0x000fe400000000ff */
[-C--:B------:R-:W-:Y:S02]  /*208b0*/  LEA.HI.X.SX32 R31, R29, R127.reuse, 0x1, P6 ;  /* 0x0000007f1d1f7211 */ /* 0x080fe400030f0eff */
[----:B---3--:R-:W-:Y:S01]  /*208c0*/  IADD3 R34, P4, R37, R126, RZ ;  /* 0x0000007e25227210 */ /* 0x008fe20007f9e0ff */
[----:B------:R-:W-:Y:S01]  /*208d0*/  IMAD R39, R36, 0x54, RZ ;  /* 0x0000005424277824 */ /* 0x000fe200078e02ff */
[----:B------:R-:W-:Y:S01]  /*208e0*/  PRMT R199, R20, 0x7771, RZ ;  /* 0x0000777114c77816 */ /* 0x000fe200000000ff */
[----:B------:R-:W3:Y:S01]  /*208f0*/  LDC R36, c[0x0][0x278] ;  /* 0x00009e00ff247b82 */ /* 0x000ee20000000800 */
[----:B------:R-:W-:-:S02]  /*20900*/  LEA.HI.X.SX32 R29, R41, R127, 0x1, P5 ;  /* 0x0000007f291d7211 */ /* 0x000fc400028f0eff */
[----:B------:R-:W-:Y:S01]  /*20910*/  LEA.HI.X.SX32 R35, R37, R127, 0x1, P4 ;  /* 0x0000007f25237211 */ /* 0x000fe200020f0eff */
[----:B-1----:R-:W-:Y:S01]  /*20920*/  IMAD R37, R49, 0x53, RZ ;  /* 0x0000005331257824 */ /* 0x002fe200078e02ff */
[----:B------:R-:W-:Y:S01]  /*20930*/  STG.E.U8 desc[UR6][R32.64], R200 ;  /* 0x000000c820007986 */ /* 0x000fe2000c101106 */
[----:B0-----:R-:W-:Y:S02]  /*20940*/  IMAD R49, R42, 0x56, RZ ;  /* 0x000000562a317824 */ /* 0x001fe400078e02ff */
[----:B------:R-:W0:Y:S01]  /*20950*/  LDC R42, c[0x0][0x278] ;  /* 0x00009e00ff2a7b82 */ /* 0x000e220000000800 */
[----:B------:R-:W-:Y:S04]  /*20960*/  STG.E.U8 desc[UR6][R30.64], R197 ;  /* 0x000000c51e007986 */ /* 0x000fe8000c101106 */
[----:B------:R1:W-:Y:S01]  /*20970*/  STG.E.U8 desc[UR6][R28.64], R199 ;  /* 0x000000c71c007986 */ /* 0x0003e2000c101106 */
[----:B------:R-:W-:Y:S01]  /*20980*/  PRMT R196, R21, 0x7770, RZ ;  /* 0x0000777015c47816 */ /* 0x000fe200000000ff */
[----:B------:R-:W-:-:S02]  /*20990*/  IMAD R41, R50, 0x55, RZ ;  /* 0x0000005532297824 */ /* 0x000fc400078e02ff */
[----:B------:R-:W0:Y:S01]  /*209a0*/  LDC R50, c[0x0][0x278] ;  /* 0x00009e00ff327b82 */ /* 0x000e220000000800 */
[-C--:B-1----:R-:W-:Y:S02]  /*209b0*/  IADD3 R28, P6, R37, R126.reuse, RZ ;  /* 0x0000007e251c7210 */ /* 0x082fe40007fde0ff */
[-C--:B------:R-:W-:Y:S02]  /*209c0*/  IADD3 R30, P5, R39, R126.reuse, RZ ;  /* 0x0000007e271e7210 */ /* 0x080fe40007fbe0ff */
[-C--:B------:R-:W-:Y:S01]  /*209d0*/  LEA.HI.X.SX32 R29, R37, R127.reuse, 0x1, P6 ;  /* 0x0000007f251d7211 */ /* 0x080fe200030f0eff */
[----:B----4-:R-:W-:Y:S02]  /*209e0*/  IMAD R37, R38, 0x57, RZ ;  /* 0x0000005726257824 */ /* 0x010fe400078e02ff */
[----:B------:R-:W1:Y:S01]  /*209f0*/  LDC R38, c[0x0][0x278] ;  /* 0x00009e00ff267b82 */ /* 0x000e620000000800 */
[----:B------:R-:W-:Y:S01]  /*20a00*/  LEA.HI.X.SX32 R31, R39, R127, 0x1, P5 ;  /* 0x0000007f271f7211 */ /* 0x000fe200028f0eff */
[----:B-----5:R-:W-:Y:S01]  /*20a10*/  IMAD R39, R40, 0x58, RZ ;  /* 0x0000005828277824 */ /* 0x020fe200078e02ff */
[----:B------:R-:W-:Y:S01]  /*20a20*/  PRMT R204, R21, 0x7771, RZ ;  /* 0x0000777115cc7816 */ /* 0x000fe200000000ff */
[----:B------:R4:W-:Y:S04]  /*20a30*/  STG.E.U8 desc[UR6][R34.64], R196 ;  /* 0x000000c422007986 */ /* 0x0009e8000c101106 */
[----:B------:R-:W5:Y:S01]  /*20a40*/  LDC R40, c[0x0][0x278] ;  /* 0x00009e00ff287b82 */ /* 0x000f620000000800 */
[----:B------:R-:W-:Y:S01]  /*20a50*/  IADD3 R32, P4, R41, R126, RZ ;  /* 0x0000007e29207210 */ /* 0x000fe20007f9e0ff */
[----:B------:R2:W-:Y:S01]  /*20a60*/  STG.E.U8 desc[UR6][R28.64], R204 ;  /* 0x000000cc1c007986 */ /* 0x0005e2000c101106 */
[----:B------:R-:W-:-:S02]  /*20a70*/  PRMT R202, R22, 0x7770, RZ ;  /* 0x0000777016ca7816 */ /* 0x000fc400000000ff */
[----:B----4-:R-:W-:-:S04]  /*20a80*/  IADD3 R34, P6, R49, R126, RZ ;  /* 0x0000007e31227210 */ /* 0x010fc80007fde0ff */
[-C--:B------:R-:W-:Y:S01]  /*20a90*/  LEA.HI.X.SX32 R35, R49, R127.reuse, 0x1, P6 ;  /* 0x0000007f31237211 */ /* 0x080fe200030f0eff */
[----:B---3--:R-:W-:Y:S01]  /*20aa0*/  IMAD R49, R36, 0x5a, RZ ;  /* 0x0000005a24317824 */ /* 0x008fe200078e02ff */
[-C--:B--2---:R-:W-:Y:S01]  /*20ab0*/  IADD3 R28, P5, R37, R126.reuse, RZ ;  /* 0x0000007e251c7210 */ /* 0x084fe20007fbe0ff */
[----:B------:R-:W2:Y:S01]  /*20ac0*/  LDC R36, c[0x0][0x278] ;  /* 0x00009e00ff247b82 */ /* 0x000ea20000000800 */
[----:B------:R-:W-:Y:S02]  /*20ad0*/  PRMT R203, R22, 0x7771, RZ ;  /* 0x0000777116cb7816 */ /* 0x000fe400000000ff */
[-C--:B------:R-:W-:Y:S01]  /*20ae0*/  LEA.HI.X.SX32 R33, R41, R127.reuse, 0x1, P4 ;  /* 0x0000007f29217211 */ /* 0x080fe200020f0eff */
[----:B------:R-:W-:Y:S01]  /*20af0*/  IMAD R41, R48, 0x59, RZ ;  /* 0x0000005930297824 */ /* 0x000fe200078e02ff */
[C---:B------:R-:W-:Y:S01]  /*20b00*/  PRMT R201, R23.reuse, 0x7770, RZ ;  /* 0x0000777017c97816 */ /* 0x040fe200000000ff */
[----:B------:R3:W-:Y:S01]  /*20b10*/  STG.E.U8 desc[UR6][R30.64], R202 ;  /* 0x000000ca1e007986 */ /* 0x0007e2000c101106 */
[----:B------:R-:W-:Y:S01]  /*20b20*/  PRMT R205, R23, 0x7771, RZ ;  /* 0x0000777117cd7816 */ /* 0x000fe200000000ff */
[----:B------:R-:W4:Y:S01]  /*20b30*/  LDC R48, c[0x0][0x278] ;  /* 0x00009e00ff307b82 */ /* 0x000f220000000800 */
[----:B------:R-:W-:Y:S01]  /*20b40*/  LEA.HI.X.SX32 R29, R37, R127, 0x1, P5 ;  /* 0x0000007f251d7211 */ /* 0x000fe200028f0eff */
[----:B0-----:R-:W-:Y:S01]  /*20b50*/  IMAD R37, R42, 0x5b, RZ ;  /* 0x0000005b2a257824 */ /* 0x001fe200078e02ff */
[----:B------:R0:W-:Y:S05]  /*20b60*/  STG.E.U8 desc[UR6][R32.64], R203 ;  /* 0x000000cb20007986 */ /* 0x0001ea000c101106 */
[----:B------:R-:W4:Y:S01]  /*20b70*/  LDC R42, c[0x0][0x278] ;  /* 0x00009e00ff2a7b82 */ /* 0x000f220000000800 */
[----:B---3--:R-:W-:Y:S01]  /*20b80*/  IADD3 R30, P4, R39, R126, RZ ;  /* 0x0000007e271e7210 */ /* 0x008fe20007f9e0ff */
[----:B------:R3:W-:Y:S01]  /*20b90*/  STG.E.U8 desc[UR6][R34.64], R201 ;  /* 0x000000c922007986 */ /* 0x0007e2000c101106 */
[----:B------:R-:W-:-:S02]  /*20ba0*/  PRMT R208, R20, 0x7772, RZ ;  /* 0x0000777214d07816 */ /* 0x000fc400000000ff */
[-C--:B------:R-:W-:Y:S01]  /*20bb0*/  LEA.HI.X.SX32 R31, R39, R127.reuse, 0x1, P4 ;  /* 0x0000007f271f7211 */ /* 0x080fe200020f0eff */
[----:B------:R5:W-:Y:S01]  /*20bc0*/  STG.E.U8 desc[UR6][R28.64], R205 ;  /* 0x000000cd1c007986 */ /* 0x000be2000c101106 */
[CC--:B0-----:R-:W-:Y:S01]  /*20bd0*/  IADD3 R32, P6, R41.reuse, R126.reuse, RZ ;  /* 0x0000007e29207210 */ /* 0x0c1fe20007fde0ff */
[----:B-1----:R-:W-:Y:S01]  /*20be0*/  IMAD R39, R38, 0x5d, RZ ;  /* 0x0000005d26277824 */ /* 0x002fe200078e02ff */
[----:B------:R-:W-:Y:S01]  /*20bf0*/  PRMT R209, R20, 0x7773, RZ ;  /* 0x0000777314d17816 */ /* 0x000fe200000000ff */
[----:B------:R-:W0:Y:S01]  /*20c00*/  LDC R38, c[0x0][0x278] ;  /* 0x00009e00ff267b82 */ /* 0x000e220000000800 */
[----:B------:R-:W-:Y:S02]  /*20c10*/  LEA.HI.X.SX32 R33, R41, R127, 0x1, P6 ;  /* 0x0000007f29217211 */ /* 0x000fe400030f0eff */
[-C--:B---3--:R-:W-:Y:S02]  /*20c20*/  IADD3 R34, P5, R49, R126.reuse, RZ ;  /* 0x0000007e31227210 */ /* 0x088fe40007fbe0ff */
[----:B-----5:R-:W-:-:S02]  /*20c30*/  IADD3 R28, P4, R37, R126, RZ ;  /* 0x0000007e251c7210 */ /* 0x020fc40007f9e0ff */
[----:B------:R-:W-:Y:S02]  /*20c40*/  PRMT R206, R21, 0x7772, RZ ;  /* 0x0000777215ce7816 */ /* 0x000fe400000000ff */
[-C--:B------:R-:W-:Y:S01]  /*20c50*/  LEA.HI.X.SX32 R35, R49, R127.reuse, 0x1, P5 ;  /* 0x0000007f31237211 */ /* 0x080fe200028f0eff */
[----:B------:R-:W-:Y:S01]  /*20c60*/  IMAD R49, R40, 0x5f, RZ ;  /* 0x0000005f28317824 */ /* 0x000fe200078e02ff */
[----:B------:R-:W-:Y:S01]  /*20c70*/  PRMT R207, R21, 0x7773, RZ ;  /* 0x0000777315cf7816 */ /* 0x000fe200000000ff */
[----:B------:R1:W-:Y:S01]  /*20c80*/  STG.E.U8 desc[UR6][R30.64], R208 ;  /* 0x000000d01e007986 */ /* 0x0003e2000c101106 */
[----:B------:R-:W-:Y:S01]  /*20c90*/  LEA.HI.X.SX32 R29, R37, R127, 0x1, P4 ;  /* 0x0000007f251d7211 */ /* 0x000fe200020f0eff */
[----:B------:R-:W-:Y:S01]  /*20ca0*/  IMAD R37, R50, 0x5c, RZ ;  /* 0x0000005c32257824 */ /* 0x000fe200078e02ff */
[----:B------:R-:W3:Y:S01]  /*20cb0*/  LDC R40, c[0x0][0x278] ;  /* 0x00009e00ff287b82 */ /* 0x000ee20000000800 */
[----:B------:R-:W-:Y:S04]  /*20cc0*/  STG.E.U8 desc[UR6][R32.64], R209 ;  /* 0x000000d120007986 */ /* 0x000fe8000c101106 */
[----:B------:R-:W-:Y:S01]  /*20cd0*/  STG.E.U8 desc[UR6][R34.64], R206 ;  /* 0x000000ce22007986 */ /* 0x000fe2000c101106 */
[----:B------:R-:W-:-:S02]  /*20ce0*/  IMAD R41, R51, 0x5e, RZ ;  /* 0x0000005e33297824 */ /* 0x000fc400078e02ff */
[----:B------:R-:W5:Y:S01]  /*20cf0*/  LDC R50, c[0x0][0x278] ;  /* 0x00009e00ff327b82 */ /* 0x000f620000000800 */
[----:B------:R2:W-:Y:S01]  /*20d00*/  STG.E.U8 desc[UR6][R28.64], R207 ;  /* 0x000000cf1c007986 */ /* 0x0005e2000c101106 */
[-C--:B-1----:R-:W-:Y:S02]  /*20d10*/  IADD3 R30, P5, R39, R126.reuse, RZ ;  /* 0x0000007e271e7210 */ /* 0x082fe40007fbe0ff */
[C---:B------:R-:W-:Y:S02]  /*20d20*/  PRMT R212, R22.reuse, 0x7772, RZ ;  /* 0x0000777216d47816 */ /* 0x040fe400000000ff */
[----:B------:R-:W-:Y:S02]  /*20d30*/  PRMT R213, R22, 0x7773, RZ ;  /* 0x0000777316d57816 */ /* 0x000fe400000000ff */
[----:B------:R-:W-:Y:S01]  /*20d40*/  PRMT R210, R23, 0x7772, RZ ;  /* 0x0000777217d27816 */ /* 0x000fe200000000ff */
[----:B------:R-:W1:Y:S01]  /*20d50*/  LDC R51, c[0x0][0x278] ;  /* 0x00009e00ff337b82 */ /* 0x000e620000000800 */
[----:B--2---:R-:W-:-:S04]  /*20d60*/  IADD3 R28, P6, R37, R126, RZ ;  /* 0x0000007e251c7210 */ /* 0x004fc80007fde0ff */
[-C--:B------:R-:W-:Y:S01]  /*20d70*/  LEA.HI.X.SX32 R29, R37, R127.reuse, 0x1, P6 ;  /* 0x0000007f251d7211 */ /* 0x080fe200030f0eff */
[----:B------:R-:W-:Y:S02]  /*20d80*/  IMAD R37, R36, 0x60, RZ ;  /* 0x0000006024257824 */ /* 0x000fe400078e02ff */
[----:B------:R-:W2:Y:S01]  /*20d90*/  LDC R36, c[0x0][0x278] ;  /* 0x00009e00ff247b82 */ /* 0x000ea20000000800 */
[----:B------:R-:W-:Y:S01]  /*20da0*/  LEA.HI.X.SX32 R31, R39, R127, 0x1, P5 ;  /* 0x0000007f271f7211 */ /* 0x000fe200028f0eff */
[----:B----4-:R-:W-:Y:S01]  /*20db0*/  IMAD R39, R42, 0x61, RZ ;  /* 0x000000612a277824 */ /* 0x010fe200078e02ff */
[-C--:B------:R-:W-:Y:S01]  /*20dc0*/  IADD3 R34, P6, R49, R126.reuse, RZ ;  /* 0x0000007e31227210 */ /* 0x080fe20007fde0ff */
[----:B------:R4:W-:Y:S01]  /*20dd0*/  STG.E.U8 desc[UR6][R28.64], R212 ;  /* 0x000000d41c007986 */ /* 0x0009e2000c101106 */
[----:B------:R-:W-:-:S03]  /*20de0*/  IADD3 R32, P4, R41, R126, RZ ;  /* 0x0000007e29207210 */ /* 0x000fc60007f9e0ff */
[----:B------:R-:W1:Y:S01]  /*20df0*/  LDC R42, c[0x0][0x278] ;  /* 0x00009e00ff2a7b82 */ /* 0x000e620000000800 */
[-C--:B------:R-:W-:Y:S01]  /*20e00*/  LEA.HI.X.SX32 R35, R49, R127.reuse, 0x1, P6 ;  /* 0x0000007f31237211 */ /* 0x080fe200030f0eff */
[----:B0-----:R-:W-:Y:S01]  /*20e10*/  IMAD R49, R38, 0x63, RZ ;  /* 0x0000006326317824 */ /* 0x001fe200078e02ff */
[-C--:B------:R-:W-:Y:S01]  /*20e20*/  LEA.HI.X.SX32 R33, R41, R127.reuse, 0x1, P4 ;  /* 0x0000007f29217211 */ /* 0x080fe200020f0eff */
[----:B------:R-:W-:Y:S01]  /*20e30*/  IMAD R41, R48, 0x62, RZ ;  /* 0x0000006230297824 */ /* 0x000fe200078e02ff */
[----:B------:R-:W-:Y:S02]  /*20e40*/  PRMT R211, R23, 0x7773, RZ ;  /* 0x0000777317d37816 */ /* 0x000fe400000000ff */
[C---:B----4-:R-:W-:Y:S01]  /*20e50*/  IADD3 R28, P5, R37.reuse, R126, RZ ;  /* 0x0000007e251c7210 */ /* 0x050fe20007fbe0ff */
[----:B------:R-:W0:Y:S01]  /*20e60*/  LDC R38, c[0x0][0x278] ;  /* 0x00009e00ff267b82 */ /* 0x000e220000000800 */
[----:B------:R-:W-:Y:S01]  /*20e70*/  PRMT R214, R16, 0x7770, RZ ;  /* 0x0000777010d67816 */ /* 0x000fe200000000ff */
[----:B------:R4:W-:Y:S01]  /*20e80*/  STG.E.U8 desc[UR6][R30.64], R213 ;  /* 0x000000d51e007986 */ /* 0x0009e2000c101106 */
[----:B------:R-:W-:Y:S01]  /*20e90*/  LEA.HI.X.SX32 R29, R37, R127, 0x1, P5 ;  /* 0x0000007f251d7211 */ /* 0x000fe200028f0eff */
[----:B---3--:R-:W-:-:S02]  /*20ea0*/  IMAD R37, R40, 0x64, RZ ;  /* 0x0000006428257824 */ /* 0x008fc400078e02ff */
[----:B------:R3:W-:Y:S02]  /*20eb0*/  STG.E.U8 desc[UR6][R32.64], R210 ;  /* 0x000000d220007986 */ /* 0x0007e4000c101106 */
[----:B------:R-:W0:Y:S02]  /*20ec0*/  LDC R40, c[0x0][0x278] ;  /* 0x00009e00ff287b82 */ /* 0x000e240000000800 */
[----:B------:R5:W-:Y:S01]  /*20ed0*/  STG.E.U8 desc[UR6][R34.64], R211 ;  /* 0x000000d322007986 */ /* 0x000be2000c101106 */
[----:B----4-:R-:W-:-:S03]  /*20ee0*/  IADD3 R30, P4, R39, R126, RZ ;  /* 0x0000007e271e7210 */ /* 0x010fc60007f9e0ff */
[----:B------:R4:W-:Y:S01]  /*20ef0*/  STG.E.U8 desc[UR6][R28.64], R214 ;  /* 0x000000d61c007986 */ /* 0x0009e2000c101106 */
[----:B------:R-:W-:Y:S01]  /*20f00*/  PRMT R218, R16, 0x7771, RZ ;  /* 0x0000777110da7816 */ /* 0x000fe200000000ff */
[----:B------:R-:W0:Y:S01]  /*20f10*/  LDC R48, c[0x0][0x278] ;  /* 0x00009e00ff307b82 */ /* 0x000e220000000800 */
[-C--:B---3--:R-:W-:Y:S02]  /*20f20*/  IADD3 R32, P6, R41, R126.reuse, RZ ;  /* 0x0000007e29207210 */ /* 0x088fe40007fde0ff */
[----:B------:R-:W-:Y:S02]  /*20f30*/  LEA.HI.X.SX32 R31, R39, R127, 0x1, P4 ;  /* 0x0000007f271f7211 */ /* 0x000fe400020f0eff */
[-C--:B-----5:R-:W-:Y:S02]  /*20f40*/  IADD3 R34, P5, R49, R126.reuse, RZ ;  /* 0x0000007e31227210 */ /* 0x0a0fe40007fbe0ff */
[----:B------:R-:W-:Y:S02]  /*20f50*/  PRMT R216, R17, 0x7770, RZ ;  /* 0x0000777011d87816 */ /* 0x000fe400000000ff */
[----:B----4-:R-:W-:-:S02]  /*20f60*/  IADD3 R28, P4, R37, R126, RZ ;  /* 0x0000007e251c7210 */ /* 0x010fc40007f9e0ff */
[-C--:B------:R-:W-:Y:S02]  /*20f70*/  LEA.HI.X.SX32 R33, R41, R127.reuse, 0x1, P6 ;  /* 0x0000007f29217211 */ /* 0x080fe400030f0eff */
[----:B------:R-:W-:Y:S02]  /*20f80*/  PRMT R217, R17, 0x7771, RZ ;  /* 0x0000777111d97816 */ /* 0x000fe400000000ff */
[-C--:B------:R-:W-:Y:S01]  /*20f90*/  LEA.HI.X.SX32 R35, R49, R127.reuse, 0x1, P5 ;  /* 0x0000007f31237211 */ /* 0x080fe200028f0eff */
[----:B--2---:R-:W-:Y:S01]  /*20fa0*/  IMAD R39, R36, 0x66, RZ ;  /* 0x0000006624277824 */ /* 0x004fe200078e02ff */
[----:B------:R-:W-:Y:S01]  /*20fb0*/  PRMT R215, R18, 0x7770, RZ ;  /* 0x0000777012d77816 */ /* 0x000fe200000000ff */
[----:B------:R2:W-:Y:S01]  /*20fc0*/  STG.E.U8 desc[UR6][R30.64], R218 ;  /* 0x000000da1e007986 */ /* 0x0005e2000c101106 */
[----:B------:R-:W-:Y:S01]  /*20fd0*/  LEA.HI.X.SX32 R29, R37, R127, 0x1, P4 ;  /* 0x0000007f251d7211 */ /* 0x000fe200020f0eff */
[----:B------:R-:W-:Y:S01]  /*20fe0*/  IMAD R37, R50, 0x65, RZ ;  /* 0x0000006532257824 */ /* 0x000fe200078e02ff */
[----:B------:R-:W3:Y:S01]  /*20ff0*/  LDC R36, c[0x0][0x278] ;  /* 0x00009e00ff247b82 */ /* 0x000ee20000000800 */
[----:B------:R-:W-:Y:S01]  /*21000*/  STG.E.U8 desc[UR6][R32.64], R216 ;  /* 0x000000d820007986 */ /* 0x000fe2000c101106 */
[----:B-1----:R-:W-:-:S03]  /*21010*/  IMAD R49, R42, 0x68, RZ ;  /* 0x000000682a317824 */ /* 0x002fc600078e02ff */
[----:B------:R-:W-:Y:S03]  /*21020*/  STG.E.U8 desc[UR6][R34.64], R217 ;  /* 0x000000d922007986 */ /* 0x000fe6000c101106 */
[----:B------:R-:W1:Y:S01]  /*21030*/  LDC R42, c[0x0][0x278] ;  /* 0x00009e00ff2a7b82 */ /* 0x000e620000000800 */
[----:B------:R4:W-:Y:S01]  /*21040*/  STG.E.U8 desc[UR6][R28.64], R215 ;  /* 0x000000d71c007986 */ /* 0x0009e2000c101106 */
[----:B--2---:R-:W-:Y:S01]  /*21050*/  IADD3 R30, P5, R39, R126, RZ ;  /* 0x0000007e271e7210 */ /* 0x004fe20007fbe0ff */
[----:B------:R-:W-:Y:S01]  /*21060*/  IMAD R41, R51, 0x67, RZ ;  /* 0x0000006733297824 */ /* 0x000fe200078e02ff */
[----:B------:R-:W-:-:S04]  /*21070*/  PRMT R221, R18, 0x7771, RZ ;  /* 0x0000777112dd7816 */ /* 0x000fc800000000ff */
[----:B------:R-:W2:Y:S01]  /*21080*/  LDC R50, c[0x0][0x278] ;  /* 0x00009e00ff327b82 */ /* 0x000ea20000000800 */
[----:B----4-:R-:W-:Y:S02]  /*21090*/  IADD3 R28, P6, R37, R126, RZ ;  /* 0x0000007e251c7210 */ /* 0x010fe40007fde0ff */
[----:B------:R-:W-:-:S05]  /*210a0*/  LEA.HI.X.SX32 R31, R39, R127, 0x1, P5 ;  /* 0x0000007f271f7211 */ /* 0x000fca00028f0eff */
[----:B------:R-:W4:Y:S01]  /*210b0*/  LDC R51, c[0x0][0x278] ;  /* 0x00009e00ff337b82 */ /* 0x000f220000000800 */
[----:B------:R-:W-:Y:S01]  /*210c0*/  LEA.HI.X.SX32 R29, R37, R127, 0x1, P6 ;  /* 0x0000007f251d7211 */ /* 0x000fe200030f0eff */
[----:B0-----:R-:W-:-:S06]  /*210d0*/  IMAD R37, R38, 0x69, RZ ;  /* 0x0000006926257824 */ /* 0x001fcc00078e02ff */
[----:B------:R-:W0:Y:S01]  /*210e0*/  LDC R38, c[0x0][0x278] ;  /* 0x00009e00ff267b82 */ /* 0x000e220000000800 */
[----:B------:R-:W-:Y:S01]  /*210f0*/  IMAD R39, R40, 0x6a, RZ ;  /* 0x0000006a28277824 */ /* 0x000fe200078e02ff */
[----:B------:R-:W-:-:S06]  /*21100*/  IADD3 R34, P6, R49, R126, RZ ;  /* 0x0000007e31227210 */ /* 0x000fcc0007fde0ff */
[----:B------:R-:W5:Y:S01]  /*21110*/  LDC R40, c[0x0][0x278] ;  /* 0x00009e00ff287b82 */ /* 0x000f620000000800 */
[----:B------:R-:W-:Y:S01]  /*21120*/  IADD3 R32, P4, R41, R126, RZ ;  /* 0x0000007e29207210 */ /* 0x000fe20007f9e0ff */
[----:B------:R1:W-:Y:S01]  /*21130*/  STG.E.U8 desc[UR6][R28.64], R221 ;  /* 0x000000dd1c007986 */ /* 0x0003e2000c101106 */
[----:B------:R-:W-:Y:S02]  /*21140*/  PRMT R219, R19, 0x7770, RZ ;  /* 0x0000777013db7816 */ /* 0x000fe400000000ff */
[-C--:B------:R-:W-:Y:S01]  /*21150*/  LEA.HI.X.SX32 R35, R49, R127.reuse, 0x1, P6 ;  /* 0x0000007f31237211 */ /* 0x080fe200030f0eff */
[----:B---3--:R-:W-:Y:S01]  /*21160*/  IMAD R49, R36, 0x6c, RZ ;  /* 0x0000006c24317824 */ /* 0x008fe200078e02ff */
[----:B------:R-:W-:Y:S01]  /*21170*/  PRMT R220, R19, 0x7771, RZ ;  /* 0x0000777113dc7816 */ /* 0x000fe200000000ff */
[----:B------:R-:W3:Y:S01]  /*21180*/  LDC R36, c[0x0][0x278] ;  /* 0x00009e00ff247b82 */ /* 0x000ee20000000800 */
[----:B------:R-:W-:Y:S01]  /*21190*/  LEA.HI.X.SX32 R33, R41, R127, 0x1, P4 ;  /* 0x0000007f29217211 */ /* 0x000fe200020f0eff */
[----:B------:R-:W-:Y:S01]  /*211a0*/  IMAD R41, R48, 0x6b, RZ ;  /* 0x0000006b30297824 */ /* 0x000fe200078e02ff */
[----:B------:R-:W-:-:S02]  /*211b0*/  PRMT R222, R16, 0x7772, RZ ;  /* 0x0000777210de7816 */ /* 0x000fc400000000ff */
[C---:B-1----:R-:W-:Y:S01]  /*211c0*/  IADD3 R28, P5, R37.reuse, R126, RZ ;  /* 0x0000007e251c7210 */ /* 0x042fe20007fbe0ff */
[----:B------:R1:W-:Y:S01]  /*211d0*/  STG.E.U8 desc[UR6][R30.64], R219 ;  /* 0x000000db1e007986 */ /* 0x0003e2000c101106 */
[----:B------:R-:W-:Y:S01]  /*211e0*/  PRMT R223, R16, 0x7773, RZ ;  /* 0x0000777310df7816 */ /* 0x000fe200000000ff */
[----:B------:R-:W3:Y:S01]  /*211f0*/  LDC R48, c[0x0][0x278] ;  /* 0x00009e00ff307b82 */ /* 0x000ee20000000800 */
[----:B------:R-:W-:Y:S01]  /*21200*/  LEA.HI.X.SX32 R29, R37, R127, 0x1, P5 ;  /* 0x0000007f251d7211 */ /* 0x000fe200028f0eff */
[----:B------:R-:W-:Y:S01]  /*21210*/  IMAD R37, R42, 0x6d, RZ ;  /* 0x0000006d2a257824 */ /* 0x000fe200078e02ff */
[----:B------:R2:W-:Y:S01]  /*21220*/  STG.E.U8 desc[UR6][R32.64], R220 ;  /* 0x000000dc20007986 */ /* 0x0005e2000c101106 */
[----:B------:R-:W-:-:S03]  /*21230*/  PRMT R226, R17, 0x7772, RZ ;  /* 0x0000777211e27816 */ /* 0x000fc600000000ff */
[----:B------:R4:W-:Y:S01]  /*21240*/  STG.E.U8 desc[UR6][R34.64], R222 ;  /* 0x000000de22007986 */ /* 0x0009e2000c101106 */
[----:B------:R-:W3:Y:S01]  /*21250*/  LDC R42, c[0x0][0x278] ;  /* 0x00009e00ff2a7b82 */ /* 0x000ee20000000800 */
[CC--:B-1----:R-:W-:Y:S02]  /*21260*/  IADD3 R30, P4, R39.reuse, R126.reuse, RZ ;  /* 0x0000007e271e7210 */ /* 0x0c2fe40007f9e0ff */
[----:B------:R1:W-:Y:S02]  /*21270*/  STG.E.U8 desc[UR6][R28.64], R223 ;  /* 0x000000df1c007986 */ /* 0x0003e4000c101106 */
[----:B------:R-:W-:Y:S02]  /*21280*/  LEA.HI.X.SX32 R31, R39, R127, 0x1, P4 ;  /* 0x0000007f271f7211 */ /* 0x000fe400020f0eff */
[-C--:B--2---:R-:W-:Y:S01]  /*21290*/  IADD3 R32, P6, R41, R126.reuse, RZ ;  /* 0x0000007e29207210 */ /* 0x084fe20007fde0ff */
[----:B0-----:R-:W-:Y:S01]  /*212a0*/  IMAD R39, R38, 0x6f, RZ ;  /* 0x0000006f26277824 */ /* 0x001fe200078e02ff */
[----:B----4-:R-:W-:Y:S01]  /*212b0*/  IADD3 R34, P5, R49, R126, RZ ;  /* 0x0000007e31227210 */ /* 0x010fe20007fbe0ff */
[----:B------:R-:W0:Y:S01]  /*212c0*/  LDC R38, c[0x0][0x278] ;  /* 0x00009e00ff267b82 */ /* 0x000e220000000800 */
[----:B------:R-:W-:-:S02]  /*212d0*/  PRMT R227, R17, 0x7773, RZ ;  /* 0x0000777311e37816 */ /* 0x000fc400000000ff */
[----:B-1----:R-:W-:Y:S02]  /*212e0*/  IADD3 R28, P4, R37, R126, RZ ;  /* 0x0000007e251c7210 */ /* 0x002fe40007f9e0ff */
[-C--:B------:R-:W-:Y:S02]  /*212f0*/  LEA.HI.X.SX32 R33, R41, R127.reuse, 0x1, P6 ;  /* 0x0000007f29217211 */ /* 0x080fe400030f0eff */
[C---:B------:R-:W-:Y:S02]  /*21300*/  PRMT R224, R18.reuse, 0x7772, RZ ;  /* 0x0000777212e07816 */ /* 0x040fe400000000ff */
[-C--:B------:R-:W-:Y:S02]  /*21310*/  LEA.HI.X.SX32 R35, R49, R127.reuse, 0x1, P5 ;  /* 0x0000007f31237211 */ /* 0x080fe400028f0eff */
[----:B------:R-:W-:Y:S02]  /*21320*/  PRMT R225, R18, 0x7773, RZ ;  /* 0x0000777312e17816 */ /* 0x000fe400000000ff */
[----:B------:R-:W-:Y:S01]  /*21330*/  LEA.HI.X.SX32 R29, R37, R127, 0x1, P4 ;  /* 0x0000007f251d7211 */ /* 0x000fe200020f0eff */
[----:B------:R-:W-:Y:S01]  /*21340*/  IMAD R37, R50, 0x6e, RZ ;  /* 0x0000006e32257824 */ /* 0x000fe200078e02ff */
[----:B------:R1:W-:Y:S01]  /*21350*/  STG.E.U8 desc[UR6][R30.64], R226 ;  /* 0x000000e21e007986 */ /* 0x0003e2000c101106 */
[----:B-----5:R-:W-:Y:S01]  /*21360*/  IMAD R49, R40, 0x71, RZ ;  /* 0x0000007128317824 */ /* 0x020fe200078e02ff */
[----:B------:R-:W-:Y:S01]  /*21370*/  PRMT R230, R19, 0x7772, RZ ;  /* 0x0000777213e67816 */ /* 0x000fe200000000ff */
[----:B------:R-:W2:Y:S01]  /*21380*/  LDC R40, c[0x0][0x278] ;  /* 0x00009e00ff287b82 */ /* 0x000ea20000000800 */
[----:B------:R-:W-:Y:S04]  /*21390*/  STG.E.U8 desc[UR6][R32.64], R227 ;  /* 0x000000e320007986 */ /* 0x000fe8000c101106 */
[----:B------:R-:W-:Y:S01]  /*213a0*/  STG.E.U8 desc[UR6][R34.64], R224 ;  /* 0x000000e022007986 */ /* 0x000fe2000c101106 */
[----:B------:R-:W-:-:S02]  /*213b0*/  IMAD R41, R51, 0x70, RZ ;  /* 0x0000007033297824 */ /* 0x000fc400078e02ff */
[----:B------:R-:W4:Y:S01]  /*213c0*/  LDC R50, c[0x0][0x278] ;  /* 0x00009e00ff327b82 */ /* 0x000f220000000800 */
[----:B------:R5:W-:Y:S01]  /*213d0*/  STG.E.U8 desc[UR6][R28.64], R225 ;  /* 0x000000e11c007986 */ /* 0x000be2000c101106 */
[-C--:B-1----:R-:W-:Y:S02]  /*213e0*/  IADD3 R30, P5, R39, R126.reuse, RZ ;  /* 0x0000007e271e7210 */ /* 0x082fe40007fbe0ff */
[----:B------:R-:W-:Y:S02]  /*213f0*/  PRMT R231, R19, 0x7773, RZ ;  /* 0x0000777313e77816 */ /* 0x000fe400000000ff */
[----:B------:R-:W-:Y:S02]  /*21400*/  PRMT R228, R8, 0x7770, RZ ;  /* 0x0000777008e47816 */ /* 0x000fe400000000ff */
[----:B------:R-:W1:Y:S01]  /*21410*/  LDC R51, c[0x0][0x278] ;  /* 0x00009e00ff337b82 */ /* 0x000e620000000800 */
[----:B-----5:R-:W-:-:S04]  /*21420*/  IADD3 R28, P6, R37, R126, RZ ;  /* 0x0000007e251c7210 */ /* 0x020fc80007fde0ff */
[-C--:B------:R-:W-:Y:S01]  /*21430*/  LEA.HI.X.SX32 R29, R37, R127.reuse, 0x1, P6 ;  /* 0x0000007f251d7211 */ /* 0x080fe200030f0eff */
[----:B---3--:R-:W-:Y:S02]  /*21440*/  IMAD R37, R36, 0x72, RZ ;  /* 0x0000007224257824 */ /* 0x008fe400078e02ff */
[----:B------:R-:W3:Y:S01]  /*21450*/  LDC R36, c[0x0][0x278] ;  /* 0x00009e00ff247b82 */ /* 0x000ee20000000800 */
[-C--:B------:R-:W-:Y:S02]  /*21460*/  IADD3 R32, P4, R41, R126.reuse, RZ ;  /* 0x0000007e29207210 */ /* 0x080fe40007f9e0ff */
[-C--:B------:R-:W-:Y:S02]  /*21470*/  IADD3 R34, P6, R49, R126.reuse, RZ ;  /* 0x0000007e31227210 */ /* 0x080fe40007fde0ff */
[-C--:B------:R-:W-:Y:S01]  /*21480*/  LEA.HI.X.SX32 R31, R39, R127.reuse, 0x1, P5 ;  /* 0x0000007f271f7211 */ /* 0x080fe200028f0eff */
[----:B------:R-:W-:Y:S01]  /*21490*/  IMAD R39, R42, 0x73, RZ ;  /* 0x000000732a277824 */ /* 0x000fe200078e02ff */
[-C--:B------:R-:W-:Y:S01]  /*214a0*/  LEA.HI.X.SX32 R33, R41, R127.reuse, 0x1, P4 ;  /* 0x0000007f29217211 */ /* 0x080fe200020f0eff */
[----:B------:R5:W-:Y:S01]  /*214b0*/  STG.E.U8 desc[UR6][R28.64], R230 ;  /* 0x000000e61c007986 */ /* 0x000be2000c101106 */
[----:B------:R-:W-:Y:S01]  /*214c0*/  PRMT R229, R8, 0x7771, RZ ;  /* 0x0000777108e57816 */ /* 0x000fe200000000ff */
[----:B------:R-:W-:Y:S01]  /*214d0*/  IMAD R41, R48, 0x74, RZ ;  /* 0x0000007430297824 */ /* 0x000fe200078e02ff */
[----:B------:R-:W-:Y:S01]  /*214e0*/  LEA.HI.X.SX32 R35, R49, R127, 0x1, P6 ;  /* 0x0000007f31237211 */ /* 0x000fe200030f0eff */
[----:B0-----:R-:W-:Y:S01]  /*214f0*/  IMAD R49, R38, 0x75, RZ ;  /* 0x0000007526317824 */ /* 0x001fe200078e02ff */
[----:B------:R0:W-:Y:S01]  /*21500*/  STG.E.U8 desc[UR6][R30.64], R231 ;  /* 0x000000e71e007986 */ /* 0x0001e2000c101106 */
[----:B------:R-:W4:Y:S03]  /*21510*/  LDC R38, c[0x0][0x278] ;  /* 0x00009e00ff267b82 */ /* 0x000f260000000800 */
[----:B------:R2:W-:Y:S01]  /*21520*/  STG.E.U8 desc[UR6][R32.64], R228 ;  /* 0x000000e420007986 */ /* 0x0005e2000c101106 */
[----:B-----5:R-:W-:-:S03]  /*21530*/  IADD3 R28, P5, R37, R126, RZ ;  /* 0x0000007e251c7210 */ /* 0x020fc60007fbe0ff */
[----:B------:R5:W-:Y:S01]  /*21540*/  STG.E.U8 desc[UR6][R34.64], R229 ;  /* 0x000000e522007986 */ /* 0x000be2000c101106 */
[----:B------:R-:W-:Y:S01]  /*21550*/  PRMT R232, R9, 0x7770, RZ ;  /* 0x0000777009e87816 */ /* 0x000fe200000000ff */
[----:B------:R-:W4:Y:S01]  /*21560*/  LDC R42, c[0x0][0x278] ;  /* 0x00009e00ff2a7b82 */ /* 0x000f220000000800 */
[----:B------:R-:W-:Y:S02]  /*21570*/  LEA.HI.X.SX32 R29, R37, R127, 0x1, P5 ;  /* 0x0000007f251d7211 */ /* 0x000fe400028f0eff */
[-C--:B0-----:R-:W-:Y:S01]  /*21580*/  IADD3 R30, P4, R39, R126.reuse, RZ ;  /* 0x0000007e271e7210 */ /* 0x081fe20007f9e0ff */
[----:B--2---:R-:W-:Y:S01]  /*21590*/  IMAD R37, R40, 0x76, RZ ;  /* 0x0000007628257824 */ /* 0x004fe200078e02ff */
[-C--:B------:R-:W-:Y:S02]  /*215a0*/  IADD3 R32, P6, R41, R126.reuse, RZ ;  /* 0x0000007e29207210 */ /* 0x080fe40007fde0ff */
[----:B------:R-:W-:Y:S01]  /*215b0*/  PRMT R236, R9, 0x7771, RZ ;  /* 0x0000777109ec7816 */ /* 0x000fe200000000ff */
[----:B------:R-:W0:Y:S01]  /*215c0*/  LDC R40, c[0x0][0x278] ;  /* 0x00009e00ff287b82 */ /* 0x000e220000000800 */
[----:B-----5:R-:W-:-:S02]  /*215d0*/  IADD3 R34, P5, R49, R126, RZ ;  /* 0x0000007e31227210 */ /* 0x020fc40007fbe0ff */
[-C--:B------:R-:W-:Y:S02]  /*215e0*/  LEA.HI.X.SX32 R31, R39, R127.reuse, 0x1, P4 ;  /* 0x0000007f271f7211 */ /* 0x080fe400020f0eff */
[C---:B------:R-:W-:Y:S02]  /*215f0*/  PRMT R27, R10.reuse, 0x7770, RZ ;  /* 0x000077700a1b7816 */ /* 0x040fe400000000ff */
[-C--:B------:R-:W-:Y:S01]  /*21600*/  LEA.HI.X.SX32 R33, R41, R127.reuse, 0x1, P6 ;  /* 0x0000007f29217211 */ /* 0x080fe200030f0eff */
[----:B------:R-:W2:Y:S01]  /*21610*/  LDC R48, c[0x0][0x278] ;  /* 0x00009e00ff307b82 */ /* 0x000ea20000000800 */
[----:B------:R-:W-:Y:S02]  /*21620*/  PRMT R235, R10, 0x7771, RZ ;  /* 0x000077710aeb7816 */ /* 0x000fe400000000ff */
[----:B------:R-:W-:Y:S01]  /*21630*/  LEA.HI.X.SX32 R35, R49, R127, 0x1, P5 ;  /* 0x0000007f31237211 */ /* 0x000fe200028f0eff */
[----:B------:R5:W-:Y:S01]  /*21640*/  STG.E.U8 desc[UR6][R28.64], R232 ;  /* 0x000000e81c007986 */ /* 0x000be2000c101106 */
[----:B---3--:R-:W-:-:S03]  /*21650*/  IMAD R39, R36, 0x78, RZ ;  /* 0x0000007824277824 */ /* 0x008fc600078e02ff */
[----:B------:R-:W-:Y:S01]  /*21660*/  STG.E.U8 desc[UR6][R30.64], R236 ;  /* 0x000000ec1e007986 */ /* 0x000fe2000c101106 */
[----:B------:R-:W3:Y:S03]  /*21670*/  LDC R36, c[0x0][0x278] ;  /* 0x00009e00ff247b82 */ /* 0x000ee60000000800 */
[----:B------:R-:W-:Y:S01]  /*21680*/  STG.E.U8 desc[UR6][R32.64], R27 ;  /* 0x0000001b20007986 */ /* 0x000fe2000c101106 */
[----:B-----5:R-:W-:-:S03]  /*21690*/  IADD3 R28, P4, R37, R126, RZ ;  /* 0x0000007e251c7210 */ /* 0x020fc60007f9e0ff */
[----:B------:R5:W-:Y:S01]  /*216a0*/  STG.E.U8 desc[UR6][R34.64], R235 ;  /* 0x000000eb22007986 */ /* 0x000be2000c101106 */
[----:B------:R-:W-:Y:S01]  /*216b0*/  PRMT R26, R11, 0x7770, RZ ;  /* 0x000077700b1a7816 */ /* 0x000fe200000000ff */
[----:B-1----:R-:W-:Y:S01]  /*216c0*/  IMAD R41, R51, 0x79, RZ ;  /* 0x0000007933297824 */ /* 0x002fe200078e02ff */
[----:B------:R-:W-:Y:S01]  /*216d0*/  LEA.HI.X.SX32 R29, R37, R127, 0x1, P4 ;  /* 0x0000007f251d7211 */ /* 0x000fe200020f0eff */
[----:B----4-:R-:W-:Y:S01]  /*216e0*/  IMAD R37, R50, 0x77, RZ ;  /* 0x0000007732257824 */ /* 0x010fe200078e02ff */
[----:B------:R-:W-:Y:S01]  /*216f0*/  PRMT R25, R11, 0x7771, RZ ;  /* 0x000077710b197816 */ /* 0x000fe200000000ff */
[----:B------:R-:W1:Y:S08]  /*21700*/  LDC R49, c[0x0][0x278] ;  /* 0x00009e00ff317b82 */ /* 0x000e700000000800 */
[----:B-----5:R-:W4:Y:S01]  /*21710*/  LDC R34, c[0x0][0x278] ;  /* 0x00009e00ff227b82 */ /* 0x020f220000000800 */
[----:B------:R5:W-:Y:S01]  /*21720*/  STG.E.U8 desc[UR6][R28.64], R26 ;  /* 0x0000001a1c007986 */ /* 0x000be2000c101106 */
[----:B------:R-:W-:Y:S01]  /*21730*/  IADD3 R30, P4, R41, R126, RZ ;  /* 0x0000007e291e7210 */ /* 0x000fe20007f9e0ff */
[----:B------:R-:W-:-:S02]  /*21740*/  IMAD R35, R38, 0x7b, RZ ;  /* 0x0000007b26237824 */ /* 0x000fc400078e02ff */
[----:B------:R-:W-:Y:S01]  /*21750*/  IMAD R33, R42, 0x7a, RZ ;  /* 0x0000007a2a217824 */ /* 0x000fe200078e02ff */
[----:B------:R-:W-:Y:S02]  /*21760*/  LEA.HI.X.SX32 R31, R41, R127, 0x1, P4 ;  /* 0x0000007f291f7211 */ /* 0x000fe400020f0eff */
[----:B------:R-:W1:Y:S01]  /*21770*/  LDC R41, c[0x0][0x278] ;  /* 0x00009e00ff297b82 */ /* 0x000e620000000800 */
[-C--:B-----5:R-:W-:Y:S02]  /*21780*/  IADD3 R26, P6, R37, R126.reuse, RZ ;  /* 0x0000007e251a7210 */ /* 0x0a0fe40007fde0ff */
[----:B------:R-:W-:-:S05]  /*21790*/  IADD3 R28, P5, R39, R126, RZ ;  /* 0x0000007e271c7210 */ /* 0x000fca0007fbe0ff */
[----:B------:R-:W5:Y:S01]  /*217a0*/  LDC R38, c[0x0][0x278] ;  /* 0x00009e00ff267b82 */ /* 0x000f620000000800 */
[-C--:B------:R-:W-:Y:S01]  /*217b0*/  LEA.HI.X.SX32 R27, R37, R127.reuse, 0x1, P6 ;  /* 0x0000007f251b7211 */ /* 0x080fe200030f0eff */
[----:B0-----:R-:W-:Y:S01]  /*217c0*/  IMAD R37, R40, 0x7c, RZ ;  /* 0x0000007c28257824 */ /* 0x001fe200078e02ff */
[----:B------:R-:W-:-:S03]  /*217d0*/  LEA.HI.X.SX32 R29, R39, R127, 0x1, P5 ;  /* 0x0000007f271d7211 */ /* 0x000fc600028f0eff */
[----:B------:R0:W-:Y:S02]  /*217e0*/  STG.E.U8 desc[UR6][R26.64], R25 ;  /* 0x000000191a007986 */ /* 0x0001e4000c101106 */
[----:B------:R-:W5:Y:S01]  /*217f0*/  LDC R42, c[0x0][0x278] ;  /* 0x00009e00ff2a7b82 */ /* 0x000f620000000800 */
[----:B------:R-:W-:-:S07]  /*21800*/  PRMT R239, R8, 0x7772, RZ ;  /* 0x0000777208ef7816 */ /* 0x000fce00000000ff */
[----:B------:R-:W5:Y:S01]  /*21810*/  LDC R40, c[0x0][0x278] ;  /* 0x00009e00ff287b82 */ /* 0x000f620000000800 */
[-C--:B0-----:R-:W-:Y:S02]  /*21820*/  IADD3 R26, P5, R35, R126.reuse, RZ ;  /* 0x0000007e231a7210 */ /* 0x081fe40007fbe0ff */
[----:B------:R-:W-:Y:S02]  /*21830*/  IADD3 R32, P6, R33, R126, RZ ;  /* 0x0000007e21207210 */ /* 0x000fe40007fde0ff */
[-C--:B------:R-:W-:Y:S01]  /*21840*/  LEA.HI.X.SX32 R27, R35, R127.reuse, 0x1, P5 ;  /* 0x0000007f231b7211 */ /* 0x080fe200028f0eff */
[----:B----4-:R-:W-:Y:S01]  /*21850*/  IMAD R35, R34, 0x7f, RZ ;  /* 0x0000007f22237824 */ /* 0x010fe200078e02ff */
[----:B------:R-:W-:Y:S01]  /*21860*/  PRMT R240, R8, 0x7773, RZ ;  /* 0x0000777308f07816 */ /* 0x000fe200000000ff */
[----:B---3--:R-:W-:Y:S01]  /*21870*/  IMAD R39, R36, 0x7e, RZ ;  /* 0x0000007e24277824 */ /* 0x008fe200078e02ff */
[----:B------:R-:W0:Y:S01]  /*21880*/  LDC R34, c[0x0][0x278] ;  /* 0x00009e00ff227b82 */ /* 0x000e220000000800 */
[----:B------:R-:W-:Y:S01]  /*21890*/  PRMT R238, R9, 0x7772, RZ ;  /* 0x0000777209ee7816 */ /* 0x000fe200000000ff */
[----:B--2---:R-:W-:Y:S01]  /*218a0*/  IMAD R25, R48, 0x7d, RZ ;  /* 0x0000007d30197824 */ /* 0x004fe200078e02ff */
[----:B------:R-:W-:Y:S01]  /*218b0*/  LEA.HI.X.SX32 R33, R33, R127, 0x1, P6 ;  /* 0x0000007f21217211 */ /* 0x000fe200030f0eff */
[----:B------:R2:W-:Y:S01]  /*218c0*/  STG.E.U8 desc[UR6][R28.64], R239 ;  /* 0x000000ef1c007986 */ /* 0x0005e2000c101106 */
[----:B------:R-:W-:-:S03]  /*218d0*/  PRMT R241, R9, 0x7773, RZ ;  /* 0x0000777309f17816 */ /* 0x000fc600000000ff */
[----:B------:R-:W3:Y:S01]  /*218e0*/  LDC R36, c[0x0][0x278] ;  /* 0x00009e00ff247b82 */ /* 0x000ee20000000800 */
[----:B------:R4:W-:Y:S01]  /*218f0*/  STG.E.U8 desc[UR6][R30.64], R240 ;  /* 0x000000f01e007986 */ /* 0x0009e2000c101106 */
[----:B------:R-:W-:-:S03]  /*21900*/  PRMT R237, R10, 0x7772, RZ ;  /* 0x000077720aed7816 */ /* 0x000fc600000000ff */
[----:B------:R1:W-:Y:S01]  /*21910*/  STG.E.U8 desc[UR6][R32.64], R238 ;  /* 0x000000ee20007986 */ /* 0x0003e2000c101106 */
[----:B--2---:R-:W-:-:S03]  /*21920*/  IADD3 R28, P4, R37, R126, RZ ;  /* 0x0000007e251c7210 */ /* 0x004fc60007f9e0ff */
[----:B------:R2:W-:Y:S01]  /*21930*/  STG.E.U8 desc[UR6][R26.64], R241 ;  /* 0x000000f11a007986 */ /* 0x0005e2000c101106 */
[----:B------:R-:W3:Y:S01]  /*21940*/  LDC R48, c[0x0][0x278] ;  /* 0x00009e00ff307b82 */ /* 0x000ee20000000800 */
[----:B------:R-:W-:Y:S02]  /*21950*/  LEA.HI.X.SX32 R29, R37, R127, 0x1, P4 ;  /* 0x0000007f251d7211 */ /* 0x000fe400020f0eff */
[-C--:B----4-:R-:W-:Y:S02]  /*21960*/  IADD3 R30, P6, R25, R126.reuse, RZ ;  /* 0x0000007e191e7210 */ /* 0x090fe40007fde0ff */
[-C--:B-1----:R-:W-:Y:S02]  /*21970*/  IADD3 R32, P5, R39, R126.reuse, RZ ;  /* 0x0000007e27207210 */ /* 0x082fe40007fbe0ff */
[----:B------:R-:W-:Y:S02]  /*21980*/  PRMT R242, R10, 0x7773, RZ ;  /* 0x000077730af27816 */ /* 0x000fe400000000ff */
[----:B--2---:R-:W-:-:S02]  /*21990*/  IADD3 R26, P4, R35, R126, RZ ;  /* 0x0000007e231a7210 */ /* 0x004fc40007f9e0ff */
[-C--:B------:R-:W-:Y:S02]  /*219a0*/  LEA.HI.X.SX32 R31, R25, R127.reuse, 0x1, P6 ;  /* 0x0000007f191f7211 */ /* 0x080fe400030f0eff */
[----:B------:R-:W-:Y:S02]  /*219b0*/  PRMT R233, R11, 0x7772, RZ ;  /* 0x000077720be97816 */ /* 0x000fe400000000ff */
[-C--:B------:R-:W-:Y:S01]  /*219c0*/  LEA.HI.X.SX32 R33, R39, R127.reuse, 0x1, P5 ;  /* 0x0000007f27217211 */ /* 0x080fe200028f0eff */
[----:B------:R-:W-:Y:S01]  /*219d0*/  IMAD.SHL.U32 R25, R41, 0x80, RZ ;  /* 0x0000008029197824 */ /* 0x000fe200078e00ff */
[----:B------:R-:W-:Y:S02]  /*219e0*/  PRMT R234, R11, 0x7773, RZ ;  /* 0x000077730bea7816 */ /* 0x000fe400000000ff */
[----:B------:R-:W-:Y:S01]  /*219f0*/  LEA.HI.X.SX32 R27, R35, R127, 0x1, P4 ;  /* 0x0000007f231b7211 */ /* 0x000fe200020f0eff */
[----:B-----5:R-:W-:Y:S01]  /*21a00*/  IMAD R35, R38, 0x81, RZ ;  /* 0x0000008126237824 */ /* 0x020fe200078e02ff */
[----:B------:R1:W-:Y:S01]  /*21a10*/  STG.E.U8 desc[UR6][R28.64], R237 ;  /* 0x000000ed1c007986 */ /* 0x0003e2000c101106 */
[----:B------:R-:W-:Y:S01]  /*21a20*/  IMAD R37, R42, 0x82, RZ ;  /* 0x000000822a257824 */ /* 0x000fe200078e02ff */
[----:B------:R-:W2:Y:S01]  /*21a30*/  LDC R38, c[0x0][0x278] ;  /* 0x00009e00ff267b82 */ /* 0x000ea20000000800 */
[----:B------:R-:W-:Y:S01]  /*21a40*/  IMAD R39, R40, 0x83, RZ ;  /* 0x0000008328277824 */ /* 0x000fe200078e02ff */
[----:B------:R4:W-:Y:S04]  /*21a50*/  STG.E.U8 desc[UR6][R30.64], R242 ;  /* 0x000000f21e007986 */ /* 0x0009e8000c101106 */
[----:B------:R-:W-:Y:S02]  /*21a60*/  STG.E.U8 desc[UR6][R32.64], R233 ;  /* 0x000000e920007986 */ /* 0x000fe4000c101106 */
[----:B------:R-:W5:Y:S02]  /*21a70*/  LDC R40, c[0x0][0x278] ;  /* 0x00009e00ff287b82 */ /* 0x000f640000000800 */
[----:B------:R0:W-:Y:S01]  /*21a80*/  STG.E.U8 desc[UR6][R26.64], R234 ;  /* 0x000000ea1a007986 */ /* 0x0001e2000c101106 */
[----:B-1----:R-:W-:-:S02]  /*21a90*/  IADD3 R28, P5, R35, R126, RZ ;  /* 0x0000007e231c7210 */ /* 0x002fc40007fbe0ff */
[-C--:B----4-:R-:W-:Y:S02]  /*21aa0*/  IADD3 R30, P4, R37, R126.reuse, RZ ;  /* 0x0000007e251e7210 */ /* 0x090fe40007f9e0ff */
[C---:B------:R-:W-:Y:S01]  /*21ab0*/  PRMT R19, R44.reuse, 0x7770, RZ ;  /* 0x000077702c137816 */ /* 0x040fe200000000ff */
[----:B------:R-:W1:Y:S01]  /*21ac0*/  LDC R41, c[0x0][0x278] ;  /* 0x00009e00ff297b82 */ /* 0x000e620000000800 */
[----:B0-----:R-:W-:Y:S02]  /*21ad0*/  IADD3 R26, P6, R25, R126, RZ ;  /* 0x0000007e191a7210 */ /* 0x001fe40007fde0ff */
[----:B------:R-:W-:-:S05]  /*21ae0*/  PRMT R16, R44, 0x7771, RZ ;  /* 0x000077712c107816 */ /* 0x000fca00000000ff */
[----:B------:R-:W0:Y:S01]  /*21af0*/  LDC R42, c[0x0][0x278] ;  /* 0x00009e00ff2a7b82 */ /* 0x000e220000000800 */
[-C--:B------:R-:W-:Y:S01]  /*21b00*/  LEA.HI.X.SX32 R27, R25, R127.reuse, 0x1, P6 ;  /* 0x0000007f191b7211 */ /* 0x080fe200030f0eff */
[----:B------:R-:W-:Y:S01]  /*21b10*/  IMAD R25, R34, 0x84, RZ ;  /* 0x0000008422197824 */ /* 0x000fe200078e02ff */
[-C--:B------:R-:W-:Y:S02]  /*21b20*/  LEA.HI.X.SX32 R29, R35, R127.reuse, 0x1, P5 ;  /* 0x0000007f231d7211 */ /* 0x080fe400028f0eff */
[----:B------:R-:W-:Y:S01]  /*21b30*/  LEA.HI.X.SX32 R31, R37, R127, 0x1, P4 ;  /* 0x0000007f251f7211 */ /* 0x000fe200020f0eff */
[----:B---3--:R-:W-:Y:S01]  /*21b40*/  IMAD R37, R36, 0x85, RZ ;  /* 0x0000008524257824 */ /* 0x008fe200078e02ff */
[-C--:B------:R-:W-:Y:S01]  /*21b50*/  IADD3 R32, P6, R39, R126.reuse, RZ ;  /* 0x0000007e27207210 */ /* 0x080fe20007fde0ff */
[----:B------:R3:W-:Y:S01]  /*21b60*/  STG.E.U8 desc[UR6][R26.64], R19 ;  /* 0x000000131a007986 */ /* 0x0007e2000c101106 */
[----:B------:R-:W4:Y:S01]  /*21b70*/  LDC R36, c[0x0][0x278] ;  /* 0x00009e00ff247b82 */ /* 0x000f220000000800 */
[----:B------:R-:W-:-:S02]  /*21b80*/  IADD3 R34, P5, R25, R126, RZ ;  /* 0x0000007e19227210 */ /* 0x000fc40007fbe0ff */
[----:B------:R2:W-:Y:S01]  /*21b90*/  STG.E.U8 desc[UR6][R28.64], R16 ;  /* 0x000000101c007986 */ /* 0x0005e2000c101106 */
[C---:B------:R-:W-:Y:S02]  /*21ba0*/  PRMT R24, R45.reuse, 0x7770, RZ ;  /* 0x000077702d187816 */ /* 0x040fe400000000ff */
[----:B------:R-:W-:Y:S02]  /*21bb0*/  PRMT R23, R45, 0x7771, RZ ;  /* 0x000077712d177816 */ /* 0x000fe400000000ff */
[-C--:B------:R-:W-:Y:S02]  /*21bc0*/  LEA.HI.X.SX32 R33, R39, R127.reuse, 0x1, P6 ;  /* 0x0000007f27217211 */ /* 0x080fe400030f0eff */
[----:B------:R-:W-:Y:S01]  /*21bd0*/  PRMT R21, R46, 0x7770, RZ ;  /* 0x000077702e157816 */ /* 0x000fe200000000ff */
[----:B---3--:R-:W-:Y:S01]  /*21be0*/  IMAD R19, R48, 0x86, RZ ;  /* 0x0000008630137824 */ /* 0x008fe200078e02ff */
[----:B------:R-:W-:Y:S02]  /*21bf0*/  LEA.HI.X.SX32 R35, R25, R127, 0x1, P5 ;  /* 0x0000007f19237211 */ /* 0x000fe400028f0eff */
[----:B--2---:R-:W-:Y:S01]  /*21c00*/  IADD3 R28, P4, R37, R126, RZ ;  /* 0x0000007e251c7210 */ /* 0x004fe20007f9e0ff */
[----:B------:R-:W2:Y:S01]  /*21c10*/  LDC R16, c[0x0][0x278] ;  /* 0x00009e00ff107b82 */ /* 0x000ea20000000800 */
[----:B------:R-:W-:-:S02]  /*21c20*/  PRMT R14, R46, 0x7771, RZ ;  /* 0x000077712e0e7816 */ /* 0x000fc400000000ff */
[----:B------:R-:W-:Y:S01]  /*21c30*/  LEA.HI.X.SX32 R29, R37, R127, 0x1, P4 ;  /* 0x0000007f251d7211 */ /* 0x000fe200020f0eff */
[----:B------:R-:W-:Y:S01]  /*21c40*/  STG.E.U8 desc[UR6][R30.64], R24 ;  /* 0x000000181e007986 */ /* 0x000fe2000c101106 */
[----:B------:R-:W-:Y:S01]  /*21c50*/  IMAD R39, R38, 0x87, RZ ;  /* 0x0000008726277824 */ /* 0x000fe200078e02ff */
[----:B------:R-:W-:Y:S02]  /*21c60*/  IADD3 R26, P6, R19, R126, RZ ;  /* 0x0000007e131a7210 */ /* 0x000fe40007fde0ff */
[----:B------:R3:W-:Y:S04]  /*21c70*/  STG.E.U8 desc[UR6][R32.64], R23 ;  /* 0x0000001720007986 */ /* 0x0007e8000c101106 */
[----:B------:R-:W-:Y:S04]  /*21c80*/  STG.E.U8 desc[UR6][R34.64], R21 ;  /* 0x0000001522007986 */ /* 0x000fe8000c101106 */
[----:B------:R1:W-:Y:S01]  /*21c90*/  STG.E.U8 desc[UR6][R28.64], R14 ;  /* 0x0000000e1c007986 */ /* 0x0003e2000c101106 */
[----:B---3--:R-:W3:Y:S01]  /*21ca0*/  LDC R32, c[0x0][0x278] ;  /* 0x00009e00ff207b82 */ /* 0x008ee20000000800 */
[----:B-----5:R-:W-:Y:S01]  /*21cb0*/  IMAD R23, R40, 0x88, RZ ;  /* 0x0000008828177824 */ /* 0x020fe200078e02ff */
[----:B------:R-:W-:-:S02]  /*21cc0*/  PRMT R22, R47, 0x7770, RZ ;  /* 0x000077702f167816 */ /* 0x000fc400000000ff */
[----:B------:R-:W-:-:S04]  /*21cd0*/  LEA.HI.X.SX32 R27, R19, R127, 0x1, P6 ;  /* 0x0000007f131b7211 */ /* 0x000fc800030f0eff */
[----:B------:R-:W5:Y:S01]  /*21ce0*/  LDC R33, c[0x0][0x278] ;  /* 0x00009e00ff217b82 */ /* 0x000f620000000800 */
[----:B------:R-:W-:-:S07]  /*21cf0*/  IADD3 R24, P5, R39, R126, RZ ;  /* 0x0000007e27187210 */ /* 0x000fce0007fbe0ff */
[----:B-1----:R-:W1:Y:S01]  /*21d00*/  LDC R14, c[0x0][0x278] ;  /* 0x00009e00ff0e7b82 */ /* 0x002e620000000800 */
[-C--:B------:R-:W-:Y:S01]  /*21d10*/  IADD3 R30, P4, R23, R126.reuse, RZ ;  /* 0x0000007e171e7210 */ /* 0x080fe20007f9e0ff */
[----:B------:R-:W-:Y:S01]  /*21d20*/  IMAD R19, R41, 0x89, RZ ;  /* 0x0000008929137824 */ /* 0x000fe200078e02ff */
[----:B------:R-:W-:Y:S01]  /*21d30*/  PRMT R20, R47, 0x7771, RZ ;  /* 0x000077712f147816 */ /* 0x000fe200000000ff */
[----:B------:R4:W-:Y:S01]  /*21d40*/  STG.E.U8 desc[UR6][R26.64], R22 ;  /* 0x000000161a007986 */ /* 0x0009e2000c101106 */
[-C--:B------:R-:W-:Y:S01]  /*21d50*/  LEA.HI.X.SX32 R25, R39, R127.reuse, 0x1, P5 ;  /* 0x0000007f27197211 */ /* 0x080fe200028f0eff */
[----:B0-----:R-:W-:Y:S01]  /*21d60*/  IMAD R21, R42, 0x8a, RZ ;  /* 0x0000008a2a157824 */ /* 0x001fe200078e02ff */
[----:B------:R-:W-:Y:S01]  /*21d70*/  PRMT R18, R44, 0x7772, RZ ;  /* 0x000077722c127816 */ /* 0x000fe200000000ff */
[----:B------:R-:W0:Y:S01]  /*21d80*/  LDC R34, c[0x0][0x278] ;  /* 0x00009e00ff227b82 */ /* 0x000e220000000800 */
[-C--:B------:R-:W-:Y:S01]  /*21d90*/  LEA.HI.X.SX32 R31, R23, R127.reuse, 0x1, P4 ;  /* 0x0000007f171f7211 */ /* 0x080fe200020f0eff */
[----:B------:R-:W-:Y:S01]  /*21da0*/  IMAD R23, R49, 0x8b, RZ ;  /* 0x0000008b31177824 */ /* 0x000fe200078e02ff */
[C---:B------:R-:W-:Y:S01]  /*21db0*/  IADD3 R28, P6, R19.reuse, R126, RZ ;  /* 0x0000007e131c7210 */ /* 0x040fe20007fde0ff */
[----:B------:R2:W-:Y:S04]  /*21dc0*/  STG.E.U8 desc[UR6][R24.64], R20 ;  /* 0x0000001418007986 */ /* 0x0005e8000c101106 */
[----:B----4-:R-:W4:Y:S01]  /*21dd0*/  LDC R26, c[0x0][0x278] ;  /* 0x00009e00ff1a7b82 */ /* 0x010f220000000800 */
[----:B------:R-:W-:Y:S01]  /*21de0*/  IMAD R27, R36, 0x8c, RZ ;  /* 0x0000008c241b7824 */ /* 0x000fe200078e02ff */
[----:B------:R3:W-:Y:S01]  /*21df0*/  STG.E.U8 desc[UR6][R30.64], R18 ;  /* 0x000000121e007986 */ /* 0x0007e2000c101106 */
[----:B------:R-:W-:-:S02]  /*21e00*/  LEA.HI.X.SX32 R29, R19, R127, 0x1, P6 ;  /* 0x0000007f131d7211 */ /* 0x000fc400030f0eff */
[----:B------:R-:W-:Y:S02]  /*21e10*/  FSETP.NEU.AND P3, PT, R5, RZ, PT ;  /* 0x000000ff0500720b */ /* 0x000fe40003f6d000 */
[-C--:B--2---:R-:W-:Y:S02]  /*21e20*/  IADD3 R20, P5, R21, R126.reuse, RZ ;  /* 0x0000007e15147210 */ /* 0x084fe40007fbe0ff */
[----:B------:R-:W-:Y:S02]  /*21e30*/  PRMT R11, R44, 0x7773, RZ ;  /* 0x000077732c0b7816 */ /* 0x000fe400000000ff */
[-C--:B------:R-:W-:Y:S02]  /*21e40*/  IADD3 R22, P6, R27, R126.reuse, RZ ;  /* 0x0000007e1b167210 */ /* 0x080fe40007fde0ff */
[----:B---3--:R-:W-:Y:S01]  /*21e50*/  IADD3 R18, P4, R23, R126, RZ ;  /* 0x0000007e17127210 */ /* 0x008fe20007f9e0ff */
[----:B------:R-:W2:Y:S01]  /*21e60*/  LDC R30, c[0x0][0x278] ;  /* 0x00009e00ff1e7b82 */ /* 0x000ea20000000800 */
[----:B------:R-:W-:Y:S01]  /*21e70*/  PRMT R5, R45, 0x7772, RZ ;  /* 0x000077722d057816 */ /* 0x000fe200000000ff */
[----:B------:R-:W-:Y:S01]  /*21e80*/  IMAD R25, R16, 0x8d, RZ ;  /* 0x0000008d10197824 */ /* 0x000fe200078e02ff */
[----:B------:R-:W-:-:S02]  /*21e90*/  LEA.HI.X.SX32 R21, R21, R127, 0x1, P5 ;  /* 0x0000007f15157211 */ /* 0x000fc400028f0eff */
[-C--:B------:R-:W-:Y:S01]  /*21ea0*/  LEA.HI.X.SX32 R19, R23, R127.reuse, 0x1, P4 ;  /* 0x0000007f17137211 */ /* 0x080fe200020f0eff */
[----:B------:R5:W-:Y:S01]  /*21eb0*/  STG.E.U8 desc[UR6][R28.64], R11 ;  /* 0x0000000b1c007986 */ /* 0x000be2000c101106 */
[----:B------:R-:W-:Y:S01]  /*21ec0*/  LEA.HI.X.SX32 R23, R27, R127, 0x1, P6 ;  /* 0x0000007f1b177211 */ /* 0x000fe200030f0eff */
[----:B------:R-:W-:Y:S01]  /*21ed0*/  IMAD R27, R32, 0x8e, RZ ;  /* 0x0000008e201b7824 */ /* 0x000fe200078e02ff */
[----:B------:R-:W-:Y:S01]  /*21ee0*/  PRMT R17, R45, 0x7773, RZ ;  /* 0x000077732d117816 */ /* 0x000fe200000000ff */
[----:B------:R1:W-:Y:S01]  /*21ef0*/  STG.E.U8 desc[UR6][R20.64], R5 ;  /* 0x0000000514007986 */ /* 0x0003e2000c101106 */
[----:B------:R-:W-:Y:S01]  /*21f00*/  PRMT R15, R46, 0x7772, RZ ;  /* 0x000077722e0f7816 */ /* 0x000fe200000000ff */
[----:B------:R-:W3:Y:S01]  /*21f10*/  LDC R31, c[0x0][0x278] ;  /* 0x00009e00ff1f7b82 */ /* 0x000ee20000000800 */
[----:B------:R-:W-:Y:S01]  /*21f20*/  IADD3 R24, P5, R25, R126, RZ ;  /* 0x0000007e19187210 */ /* 0x000fe20007fbe0ff */
[----:B------:R0:W-:Y:S01]  /*21f30*/  STG.E.U8 desc[UR6][R18.64], R17 ;  /* 0x0000001112007986 */ /* 0x0001e2000c101106 */
[----:B-----5:R-:W-:-:S05]  /*21f40*/  IMAD R11, R33, 0x8f, RZ ;  /* 0x0000008f210b7824 */ /* 0x020fca00078e02ff */
[----:B------:R-:W5:Y:S01]  /*21f50*/  LDC R32, c[0x0][0x278] ;  /* 0x00009e00ff207b82 */ /* 0x000f620000000800 */
[----:B-1----:R-:W-:Y:S01]  /*21f60*/  IMAD R5, R14, 0x90, RZ ;  /* 0x000000900e057824 */ /* 0x002fe200078e02ff */
[-C--:B------:R-:W-:Y:S01]  /*21f70*/  IADD3 R16, P4, R27, R126.reuse, RZ ;  /* 0x0000007e1b107210 */ /* 0x080fe20007f9e0ff */
[----:B------:R1:W-:Y:S01]  /*21f80*/  STG.E.U8 desc[UR6][R22.64], R15 ;  /* 0x0000000f16007986 */ /* 0x0003e2000c101106 */
[----:B------:R-:W-:Y:S02]  /*21f90*/  LEA.HI.X.SX32 R25, R25, R127, 0x1, P5 ;  /* 0x0000007f19197211 */ /* 0x000fe400028f0eff */
[-C--:B------:R-:W-:Y:S02]  /*21fa0*/  IADD3 R14, P6, R11, R126.reuse, RZ ;  /* 0x0000007e0b0e7210 */ /* 0x080fe40007fde0ff */
[----:B------:R-:W5:Y:S01]  /*21fb0*/  LDC R28, c[0x0][0x278] ;  /* 0x00009e00ff1c7b82 */ /* 0x000f620000000800 */
[----:B0-----:R-:W-:Y:S02]  /*21fc0*/  IADD3 R18, P5, R5, R126, RZ ;  /* 0x0000007e05127210 */ /* 0x001fe40007fbe0ff */
[----:B------:R-:W-:-:S02]  /*21fd0*/  PRMT R12, R46, 0x7773, RZ ;  /* 0x000077732e0c7816 */ /* 0x000fc400000000ff */
[----:B------:R-:W-:-:S03]  /*21fe0*/  PRMT R9, R47, 0x7772, RZ ;  /* 0x000077722f097816 */ /* 0x000fc600000000ff */
[----:B-1----:R-:W0:Y:S01]  /*21ff0*/  LDC R22, c[0x0][0x278] ;  /* 0x00009e00ff167b82 */ /* 0x002e220000000800 */
[-C--:B------:R-:W-:Y:S01]  /*22000*/  LEA.HI.X.SX32 R17, R27, R127.reuse, 0x1, P4 ;  /* 0x0000007f1b117211 */ /* 0x080fe200020f0eff */
[----:B----4-:R-:W-:Y:S01]  /*22010*/  IMAD R21, R26, 0x91, RZ ;  /* 0x000000911a157824 */ /* 0x010fe200078e02ff */
[----:B------:R-:W-:Y:S02]  /*22020*/  PRMT R13, R47, 0x7773, RZ ;  /* 0x000077732f0d7816 */ /* 0x000fe400000000ff */
[-C--:B------:R-:W-:Y:S02]  /*22030*/  LEA.HI.X.SX32 R15, R11, R127.reuse, 0x1, P6 ;  /* 0x0000007f0b0f7211 */ /* 0x080fe400030f0eff */
[----:B------:R-:W-:Y:S01]  /*22040*/  PRMT R47, R80, 0x7770, RZ ;  /* 0x00007770502f7816 */ /* 0x000fe200000000ff */
[----:B------:R-:W1:Y:S01]  /*22050*/  LDC R26, c[0x0][0x278] ;  /* 0x00009e00ff1a7b82 */ /* 0x000e620000000800 */
[----:B------:R-:W-:Y:S01]  /*22060*/  LEA.HI.X.SX32 R19, R5, R127, 0x1, P5 ;  /* 0x0000007f05137211 */ /* 0x000fe200028f0eff */
[----:B------:R4:W-:Y:S04]  /*22070*/  STG.E.U8 desc[UR6][R24.64], R12 ;  /* 0x0000000c18007986 */ /* 0x0009e8000c101106 */
[----:B------:R-:W-:Y:S04]  /*22080*/  STG.E.U8 desc[UR6][R16.64], R9 ;  /* 0x0000000910007986 */ /* 0x000fe8000c101106 */
[----:B------:R-:W-:Y:S01]  /*22090*/  STG.E.U8 desc[UR6][R14.64], R13 ;  /* 0x0000000d0e007986 */ /* 0x000fe2000c101106 */
[----:B----4-:R-:W4:Y:S03]  /*220a0*/  LDC R24, c[0x0][0x278] ;  /* 0x00009e00ff187b82 */ /* 0x010f260000000800 */
[----:B------:R3:W-:Y:S01]  /*220b0*/  STG.E.U8 desc[UR6][R18.64], R47 ;  /* 0x0000002f12007986 */ /* 0x0007e2000c101106 */
[----:B------:R-:W-:Y:S01]  /*220c0*/  IADD3 R20, P4, R21, R126, RZ ;  /* 0x0000007e15147210 */ /* 0x000fe20007f9e0ff */
[----:B--2---:R-:W-:-:S03]  /*220d0*/  IMAD R5, R30, 0x92, RZ ;  /* 0x000000921e057824 */ /* 0x004fc600078e02ff */
[----:B------:R-:W2:Y:S01]  /*220e0*/  LDC R25, c[0x0][0x278] ;  /* 0x00009e00ff197b82 */ /* 0x000ea20000000800 */
[----:B------:R-:W-:-:S07]  /*220f0*/  PRMT R10, R80, 0x7771, RZ ;  /* 0x00007771500a7816 */ /* 0x000fce00000000ff */
[----:B---3--:R-:W3:Y:S01]  /*22100*/  LDC R18, c[0x0][0x278] ;  /* 0x00009e00ff127b82 */ /* 0x008ee20000000800 */
[----:B------:R-:W-:Y:S01]  /*22110*/  LEA.HI.X.SX32 R21, R21, R127, 0x1, P4 ;  /* 0x0000007f15157211 */ /* 0x000fe200020f0eff */
[----:B------:R-:W-:Y:S01]  /*22120*/  IMAD R11, R31, 0x93, RZ ;  /* 0x000000931f0b7824 */ /* 0x000fe200078e02ff */
[----:B------:R-:W-:Y:S01]  /*22130*/  IADD3 R16, P6, R5, R126, RZ ;  /* 0x0000007e05107210 */ /* 0x000fe20007fde0ff */
[----:B------:R-:W-:Y:S02]  /*22140*/  IMAD R23, R34, 0x94, RZ ;  /* 0x0000009422177824 */ /* 0x000fe400078e02ff */
[----:B-----5:R-:W-:Y:S01]  /*22150*/  IMAD R9, R32, 0x95, RZ ;  /* 0x0000009520097824 */ /* 0x020fe200078e02ff */
[C---:B------:R-:W-:Y:S01]  /*22160*/  PRMT R45, R81.reuse, 0x7773, RZ ;  /* 0x00007773512d7816 */ /* 0x040fe200000000ff */
[----:B------:R5:W-:Y:S01]  /*22170*/  STG.E.U8 desc[UR6][R20.64], R10 ;  /* 0x0000000a14007986 */ /* 0x000be2000c101106 */
[C---:B------:R-:W-:Y:S02]  /*22180*/  PRMT R46, R81.reuse, 0x7772, RZ ;  /* 0x00007772512e7816 */ /* 0x040fe400000000ff */
[----:B------:R-:W-:-:S02]  /*22190*/  PRMT R44, R81, 0x7771, RZ ;  /* 0x00007771512c7816 */ /* 0x000fc400000000ff */
[----:B------:R-:W-:Y:S02]  /*221a0*/  PRMT R81, R81, 0x7770, RZ ;  /* 0x0000777051517816 */ /* 0x000fe400000000ff */
[-C--:B------:R-:W-:Y:S02]  /*221b0*/  IADD3 R12, P5, R11, R126.reuse, RZ ;  /* 0x0000007e0b0c7210 */ /* 0x080fe40007fbe0ff */
[-C--:B------:R-:W-:Y:S01]  /*221c0*/  LEA.HI.X.SX32 R17, R5, R127.reuse, 0x1, P6 ;  /* 0x0000007f05117211 */ /* 0x080fe200030f0eff */
[----:B0-----:R-:W-:Y:S01]  /*221d0*/  IMAD R5, R22, 0x96, RZ ;  /* 0x0000009616057824 */ /* 0x001fe200078e02ff */
[-C--:B------:R-:W-:Y:S01]  /*221e0*/  IADD3 R14, P6, R9, R126.reuse, RZ ;  /* 0x0000007e090e7210 */ /* 0x080fe20007fde0ff */
[----:B-----5:R-:W0:Y:S01]  /*221f0*/  LDC R20, c[0x0][0x278] ;  /* 0x00009e00ff147b82 */ /* 0x020e220000000800 */
[----:B------:R-:W-:Y:S01]  /*22200*/  IADD3 R10, P4, R23, R126, RZ ;  /* 0x0000007e170a7210 */ /* 0x000fe20007f9e0ff */
[----:B------:R5:W-:Y:S01]  /*22210*/  STG.E.U8 desc[UR6][R16.64], R81 ;  /* 0x0000005110007986 */ /* 0x000be2000c101106 */
[----:B------:R-:W-:-:S02]  /*22220*/  LEA.HI.X.SX32 R13, R11, R127, 0x1, P5 ;  /* 0x0000007f0b0d7211 */ /* 0x000fc400028f0eff */
[----:B------:R-:W-:Y:S02]  /*22230*/  PRMT R84, R82, 0x7770, RZ ;  /* 0x0000777052547816 */ /* 0x000fe400000000ff */
[-C--:B------:R-:W-:Y:S01]  /*22240*/  LEA.HI.X.SX32 R11, R23, R127.reuse, 0x1, P4 ;  /* 0x0000007f170b7211 */ /* 0x080fe200020f0eff */
[----:B----4-:R-:W-:Y:S01]  /*22250*/  IMAD R19, R24, 0x98, RZ ;  /* 0x0000009818137824 */ /* 0x010fe200078e02ff */
[-C--:B------:R-:W-:Y:S01]  /*22260*/  LEA.HI.X.SX32 R15, R9, R127.reuse, 0x1, P6 ;  /* 0x0000007f090f7211 */ /* 0x080fe200030f0eff */
[----:B-1----:R-:W-:Y:S01]  /*22270*/  IMAD R9, R26, 0x97, RZ ;  /* 0x000000971a097824 */ /* 0x002fe200078e02ff */
[----:B------:R-:W-:Y:S01]  /*22280*/  PRMT R58, R82, 0x7771, RZ ;  /* 0x00007771523a7816 */ /* 0x000fe200000000ff */
[----:B--2---:R-:W-:Y:S01]  /*22290*/  IMAD R21, R25, 0x99, RZ ;  /* 0x0000009919157824 */ /* 0x004fe200078e02ff */
[----:B------:R-:W1:Y:S01]  /*222a0*/  LDC R22, c[0x0][0x278] ;  /* 0x00009e00ff167b82 */ /* 0x000e620000000800 */
[C---:B-----5:R-:W-:Y:S01]  /*222b0*/  IADD3 R16, P5, R5.reuse, R126, RZ ;  /* 0x0000007e05107210 */ /* 0x060fe20007fbe0ff */
[----:B------:R2:W-:Y:S03]  /*222c0*/  STG.E.U8 desc[UR6][R12.64], R44 ;  /* 0x0000002c0c007986 */ /* 0x0005e6000c101106 */
[----:B------:R-:W-:Y:S01]  /*222d0*/  LEA.HI.X.SX32 R17, R5, R127, 0x1, P5 ;  /* 0x0000007f05117211 */ /* 0x000fe200028f0eff */
[----:B------:R4:W-:Y:S02]  /*222e0*/  STG.E.U8 desc[UR6][R10.64], R84 ;  /* 0x000000540a007986 */ /* 0x0009e4000c101106 */
[----:B------:R-:W5:Y:S01]  /*222f0*/  LDC R26, c[0x0][0x278] ;  /* 0x00009e00ff1a7b82 */ /* 0x000f620000000800 */
[----:B---3--:R-:W-:Y:S01]  /*22300*/  IMAD R5, R18, 0x9a, RZ ;  /* 0x0000009a12057824 */ /* 0x008fe200078e02ff */
[----:B------:R3:W-:Y:S01]  /*22310*/  STG.E.U8 desc[UR6][R14.64], R58 ;  /* 0x0000003a0e007986 */ /* 0x0007e2000c101106 */
[----:B------:R-:W-:-:S02]  /*22320*/  PRMT R7, R80, 0x7773, RZ ;  /* 0x0000777350077816 */ /* 0x000fc400000000ff */
[----:B--2---:R-:W-:-:S03]  /*22330*/  IADD3 R12, P6, R19, R126, RZ ;  /* 0x0000007e130c7210 */ /* 0x004fc60007fde0ff */
[----:B------:R-:W2:Y:S01]  /*22340*/  LDC R23, c[0x0][0x278] ;  /* 0x00009e00ff177b82 */ /* 0x000ea20000000800 */
[-C--:B----4-:R-:W-:Y:S02]  /*22350*/  IADD3 R10, P4, R9, R126.reuse, RZ ;  /* 0x0000007e090a7210 */ /* 0x090fe40007f9e0ff */
[----:B------:R-:W-:Y:S02]  /*22360*/  PRMT R8, R80, 0x7772, RZ ;  /* 0x0000777250087816 */ /* 0x000fe400000000ff */
[-C--:B---3--:R-:W-:Y:S02]  /*22370*/  IADD3 R14, P5, R21, R126.reuse, RZ ;  /* 0x0000007e150e7210 */ /* 0x088fe40007fbe0ff */
[----:B------:R-:W-:Y:S01]  /*22380*/  LEA.HI.X.SX32 R11, R9, R127, 0x1, P4 ;  /* 0x0000007f090b7211 */ /* 0x000fe200020f0eff */
[----:B------:R-:W3:Y:S01]  /*22390*/  LDC R24, c[0x0][0x278] ;  /* 0x00009e00ff187b82 */ /* 0x000ee20000000800 */
[----:B------:R-:W-:Y:S02]  /*223a0*/  PRMT R87, R83, 0x7770, RZ ;  /* 0x0000777053577816 */ /* 0x000fe400000000ff */
[----:B------:R-:W-:-:S02]  /*223b0*/  IADD3 R18, P4, R5, R126, RZ ;  /* 0x0000007e05127210 */ /* 0x000fc40007f9e0ff */
[----:B------:R-:W-:Y:S02]  /*223c0*/  PRMT R80, R83, 0x7771, RZ ;  /* 0x0000777153507816 */ /* 0x000fe400000000ff */
[-C--:B------:R-:W-:Y:S01]  /*223d0*/  LEA.HI.X.SX32 R13, R19, R127.reuse, 0x1, P6 ;  /* 0x0000007f130d7211 */ /* 0x080fe200030f0eff */
[----:B------:R-:W4:Y:S01]  /*223e0*/  LDC R25, c[0x0][0x278] ;  /* 0x00009e00ff197b82 */ /* 0x000f220000000800 */
[-C--:B------:R-:W-:Y:S01]  /*223f0*/  LEA.HI.X.SX32 R15, R21, R127.reuse, 0x1, P5 ;  /* 0x0000007f150f7211 */ /* 0x080fe200028f0eff */
[----:B------:R1:W-:Y:S01]  /*22400*/  STG.E.U8 desc[UR6][R16.64], R87 ;  /* 0x0000005710007986 */ /* 0x0003e2000c101106 */
[----:B------:R-:W-:Y:S01]  /*22410*/  LEA.HI.X.SX32 R19, R5, R127, 0x1, P4 ;  /* 0x0000007f05137211 */ /* 0x000fe200020f0eff */
[----:B0-----:R-:W-:Y:S02]  /*22420*/  IMAD R5, R20, 0x9b, RZ ;  /* 0x0000009b14057824 */ /* 0x001fe400078e02ff */
[----:B------:R0:W-:Y:S02]  /*22430*/  STG.E.U8 desc[UR6][R10.64], R80 ;  /* 0x000000500a007986 */ /* 0x0001e4000c101106 */
[----:B------:R-:W4:Y:S02]  /*22440*/  LDC R20, c[0x0][0x278] ;  /* 0x00009e00ff147b82 */ /* 0x000f240000000800 */
[----:B------:R-:W-:Y:S04]  /*22450*/  STG.E.U8 desc[UR6][R12.64], R8 ;  /* 0x000000080c007986 */ /* 0x000fe8000c101106 */
[----:B------:R-:W-:Y:S02]  /*22460*/  STG.E.U8 desc[UR6][R14.64], R7 ;  /* 0x000000070e007986 */ /* 0x000fe4000c101106 */
[----:B-1----:R-:W1:Y:S02]  /*22470*/  LDC R16, c[0x0][0x278] ;  /* 0x00009e00ff107b82 */ /* 0x002e640000000800 */
[----:B------:R2:W-:Y:S01]  /*22480*/  STG.E.U8 desc[UR6][R18.64], R46 ;  /* 0x0000002e12007986 */ /* 0x0005e2000c101106 */
[----:B0-----:R-:W-:Y:S01]  /*22490*/  IADD3 R10, P6, R5, R126, RZ ;  /* 0x0000007e050a7210 */ /* 0x001fe20007fde0ff */
[----:B-----5:R-:W-:-:S04]  /*224a0*/  IMAD R21, R26, 0x9e, RZ ;  /* 0x0000009e1a157824 */ /* 0x020fc800078e02ff */
[----:B--2---:R-:W0:Y:S01]  /*224b0*/  LDC R18, c[0x0][0x278] ;  /* 0x00009e00ff127b82 */ /* 0x004e220000000800 */
[----:B------:R-:W-:Y:S01]  /*224c0*/  IMAD R9, R22, 0x9c, RZ ;  /* 0x0000009c16097824 */ /* 0x000fe200078e02ff */
[-C--:B------:R-:W-:Y:S01]  /*224d0*/  LEA.HI.X.SX32 R11, R5, R127.reuse, 0x1, P6 ;  /* 0x0000007f050b7211 */ /* 0x080fe200030f0eff */
[----:B------:R-:W-:Y:S01]  /*224e0*/  IMAD R17, R23, 0x9d, RZ ;  /* 0x0000009d17117824 */ /* 0x000fe200078e02ff */
[-C--:B------:R-:W-:Y:S01]  /*224f0*/  IADD3 R14, P6, R21, R126.reuse, RZ ;  /* 0x0000007e150e7210 */ /* 0x080fe20007fde0ff */
[----:B---3--:R-:W-:Y:S01]  /*22500*/  IMAD R5, R24, 0x9f, RZ ;  /* 0x0000009f18057824 */ /* 0x008fe200078e02ff */
[-C--:B------:R-:W-:Y:S02]  /*22510*/  IADD3 R8, P5, R9, R126.reuse, RZ ;  /* 0x0000007e09087210 */ /* 0x080fe40007fbe0ff */
[----:B------:R-:W2:Y:S01]  /*22520*/  LDC R22, c[0x0][0x278] ;  /* 0x00009e00ff167b82 */ /* 0x000ea20000000800 */
[----:B------:R-:W-:Y:S01]  /*22530*/  LEA.HI.X.SX32 R15, R21, R127, 0x1, P6 ;  /* 0x0000007f150f7211 */ /* 0x000fe200030f0eff */
[----:B------:R3:W-:Y:S01]  /*22540*/  STG.E.U8 desc[UR6][R10.64], R45 ;  /* 0x0000002d0a007986 */ /* 0x0007e2000c101106 */
[----:B------:R-:W-:Y:S01]  /*22550*/  IADD3 R12, P4, R17, R126, RZ ;  /* 0x0000007e110c7210 */ /* 0x000fe20007f9e0ff */
[----:B----4-:R-:W-:Y:S01]  /*22560*/  IMAD R7, R25, 0xa0, RZ ;  /* 0x000000a019077824 */ /* 0x010fe200078e02ff */
[----:B------:R-:W-:-:S02]  /*22570*/  PRMT R43, R82, 0x7772, RZ ;  /* 0x00007772522b7816 */ /* 0x000fc400000000ff */
[-C--:B------:R-:W-:Y:S01]  /*22580*/  LEA.HI.X.SX32 R9, R9, R127.reuse, 0x1, P5 ;  /* 0x0000007f09097211 */ /* 0x080fe200028f0eff */
[----:B------:R-:W4:Y:S01]  /*22590*/  LDC R21, c[0x0][0x278] ;  /* 0x00009e00ff157b82 */ /* 0x000f220000000800 */
[----:B------:R-:W-:Y:S02]  /*225a0*/  PRMT R57, R82, 0x7773, RZ ;  /* 0x0000777352397816 */ /* 0x000fe400000000ff */
[-C--:B------:R-:W-:Y:S02]  /*225b0*/  LEA.HI.X.SX32 R13, R17, R127.reuse, 0x1, P4 ;  /* 0x0000007f110d7211 */ /* 0x080fe400020f0eff */
[----:B---3--:R-:W-:Y:S01]  /*225c0*/  IADD3 R10, P5, R5, R126, RZ ;  /* 0x0000007e050a7210 */ /* 0x008fe20007fbe0ff */
[----:B-1----:R-:W-:Y:S01]  /*225d0*/  IMAD R17, R16, 0xa1, RZ ;  /* 0x000000a110117824 */ /* 0x002fe200078e02ff */
[----:B------:R-:W-:Y:S01]  /*225e0*/  PRMT R82, R83, 0x7772, RZ ;  /* 0x0000777253527816 */ /* 0x000fe200000000ff */
[----:B------:R-:W1:Y:S01]  /*225f0*/  LDC R24, c[0x0][0x278] ;  /* 0x00009e00ff187b82 */ /* 0x000e620000000800 */
[----:B------:R3:W-:Y:S01]  /*22600*/  STG.E.U8 desc[UR6][R8.64], R43 ;  /* 0x0000002b08007986 */ /* 0x0007e2000c101106 */
[----:B------:R-:W-:Y:S01]  /*22610*/  IMAD R19, R20, 0xa2, RZ ;  /* 0x000000a214137824 */ /* 0x000fe200078e02ff */
[----:B------:R-:W-:Y:S01]  /*22620*/  LEA.HI.X.SX32 R11, R5, R127, 0x1, P5 ;  /* 0x0000007f050b7211 */ /* 0x000fe200028f0eff */
[----:B0-----:R-:W-:Y:S01]  /*22630*/  IMAD R5, R18, 0xa3, RZ ;  /* 0x000000a312057824 */ /* 0x001fe200078e02ff */
[----:B------:R0:W-:Y:S01]  /*22640*/  STG.E.U8 desc[UR6][R12.64], R57 ;  /* 0x000000390c007986 */ /* 0x0001e2000c101106 */
[----:B------:R-:W-:-:S02]  /*22650*/  PRMT R59, R83, 0x7773, RZ ;  /* 0x00007773533b7816 */ /* 0x000fc400000000ff */
[----:B------:R-:W5:Y:S01]  /*22660*/  LDC R23, c[0x0][0x278] ;  /* 0x00009e00ff177b82 */ /* 0x000f620000000800 */
[----:B------:R2:W-:Y:S01]  /*22670*/  STG.E.U8 desc[UR6][R14.64], R82 ;  /* 0x000000520e007986 */ /* 0x0005e2000c101106 */
[----:B---3--:R-:W-:-:S06]  /*22680*/  IADD3 R8, P4, R7, R126, RZ ;  /* 0x0000007e07087210 */ /* 0x008fcc0007f9e0ff */
[----:B------:R-:W3:Y:S01]  /*22690*/  LDC R18, c[0x0][0x278] ;  /* 0x00009e00ff127b82 */ /* 0x000ee20000000800 */
[-C--:B0-----:R-:W-:Y:S02]  /*226a0*/  IADD3 R12, P6, R17, R126.reuse, RZ ;  /* 0x0000007e110c7210 */ /* 0x081fe40007fde0ff */
[----:B------:R-:W-:Y:S02]  /*226b0*/  LEA.HI.X.SX32 R9, R7, R127, 0x1, P4 ;  /* 0x0000007f07097211 */ /* 0x000fe400020f0eff */
[-C--:B--2---:R-:W-:Y:S02]  /*226c0*/  IADD3 R14, P5, R19, R126.reuse, RZ ;  /* 0x0000007e130e7210 */ /* 0x084fe40007fbe0ff */
[----:B------:R-:W-:Y:S01]  /*226d0*/  IADD3 R16, P4, R5, R126, RZ ;  /* 0x0000007e05107210 */ /* 0x000fe20007f9e0ff */
[----:B------:R-:W0:Y:S01]  /*226e0*/  LDC R20, c[0x0][0x278] ;  /* 0x00009e00ff147b82 */ /* 0x000e220000000800 */
[C---:B------:R-:W-:Y:S02]  /*226f0*/  PRMT R89, R76.reuse, 0x7770, RZ ;  /* 0x000077704c597816 */ /* 0x040fe400000000ff */
[----:B------:R-:W-:-:S02]  /*22700*/  PRMT R86, R76, 0x7771, RZ ;  /* 0x000077714c567816 */ /* 0x000fc400000000ff */
[-C--:B------:R-:W-:Y:S02]  /*22710*/  LEA.HI.X.SX32 R13, R17, R127.reuse, 0x1, P6 ;  /* 0x0000007f110d7211 */ /* 0x080fe400030f0eff */
[----:B------:R-:W-:Y:S01]  /*22720*/  PRMT R93, R77, 0x7770, RZ ;  /* 0x000077704d5d7816 */ /* 0x000fe200000000ff */
[----:B------:R-:W2:Y:S01]  /*22730*/  LDC R25, c[0x0][0x278] ;  /* 0x00009e00ff197b82 */ /* 0x000ea20000000800 */
[-C--:B------:R-:W-:Y:S01]  /*22740*/  LEA.HI.X.SX32 R15, R19, R127.reuse, 0x1, P5 ;  /* 0x0000007f130f7211 */ /* 0x080fe200028f0eff */
[----:B------:R-:W-:Y:S01]  /*22750*/  STG.E.U8 desc[UR6][R10.64], R59 ;  /* 0x0000003b0a007986 */ /* 0x000fe2000c101106 */
[----:B------:R-:W-:Y:S02]  /*22760*/  PRMT R90, R77, 0x7771, RZ ;  /* 0x000077714d5a7816 */ /* 0x000fe400000000ff */
[----:B------:R-:W-:Y:S01]  /*22770*/  LEA.HI.X.SX32 R17, R5, R127, 0x1, P4 ;  /* 0x0000007f05117211 */ /* 0x000fe200020f0eff */
[----:B------:R1:W-:Y:S01]  /*22780*/  STG.E.U8 desc[UR6][R8.64], R89 ;  /* 0x0000005908007986 */ /* 0x0003e2000c101106 */
[----:B------:R-:W-:-:S02]  /*22790*/  IMAD R7, R22, 0xa5, RZ ;  /* 0x000000a516077824 */ /* 0x000fc400078e02ff */
[----:B------:R-:W2:Y:S01]  /*227a0*/  LDC R22, c[0x0][0x278] ;  /* 0x00009e00ff167b82 */ /* 0x000ea20000000800 */
[----:B------:R-:W-:Y:S04]  /*227b0*/  STG.E.U8 desc[UR6][R12.64], R86 ;  /* 0x000000560c007986 */ /* 0x000fe8000c101106 */
[----:B------:R-:W-:Y:S01]  /*227c0*/  STG.E.U8 desc[UR6][R14.64], R93 ;  /* 0x0000005d0e007986 */ /* 0x000fe2000c101106 */
[----:B----4-:R-:W-:-:S03]  /*227d0*/  IMAD R5, R21, 0xa4, RZ ;  /* 0x000000a415057824 */ /* 0x010fc600078e02ff */
[----:B------:R4:W-:Y:S01]  /*227e0*/  STG.E.U8 desc[UR6][R16.64], R90 ;  /* 0x0000005a10007986 */ /* 0x0009e2000c101106 */
[----:B-1----:R-:W-:Y:S01]  /*227f0*/  IMAD R21, R24, 0xa7, RZ ;  /* 0x000000a718157824 */ /* 0x002fe200078e02ff */
[-C--:B------:R-:W-:Y:S01]  /*22800*/  IADD3 R8, P6, R5, R126.reuse, RZ ;  /* 0x0000007e05087210 */ /* 0x080fe20007fde0ff */
[----:B-----5:R-:W-:Y:S01]  /*22810*/  IMAD R19, R23, 0xa6, RZ ;  /* 0x000000a617137824 */ /* 0x020fe200078e02ff */
[----:B------:R-:W-:Y:S01]  /*22820*/  PRMT R95, R78, 0x7770, RZ ;  /* 0x000077704e5f7816 */ /* 0x000fe200000000ff */
[----:B------:R-:W1:Y:S08]  /*22830*/  LDC R23, c[0x0][0x278] ;  /* 0x00009e00ff177b82 */ /* 0x000e700000000800 */
[----:B----4-:R-:W4:Y:S01]  /*22840*/  LDC R16, c[0x0][0x278] ;  /* 0x00009e00ff107b82 */ /* 0x010f220000000800 */
[----:B------:R-:W-:Y:S01]  /*22850*/  LEA.HI.X.SX32 R9, R5, R127, 0x1, P6 ;  /* 0x0000007f05097211 */ /* 0x000fe200030f0eff */
[----:B---3--:R-:W-:Y:S01]  /*22860*/  IMAD R5, R18, 0xa8, RZ ;  /* 0x000000a812057824 */ /* 0x008fe200078e02ff */
[----:B------:R-:W-:-:S02]  /*22870*/  IADD3 R14, P6, R21, R126, RZ ;  /* 0x0000007e150e7210 */ /* 0x000fc40007fde0ff */
[----:B------:R-:W-:-:S03]  /*22880*/  IADD3 R10, P5, R7, R126, RZ ;  /* 0x0000007e070a7210 */ /* 0x000fc60007fbe0ff */
[----:B------:R-:W3:Y:S01]  /*22890*/  LDC R18, c[0x0][0x278] ;  /* 0x00009e00ff127b82 */ /* 0x000ee20000000800 */
[C---:B------:R-:W-:Y:S02]  /*228a0*/  PRMT R83, R76.reuse, 0x7773, RZ ;  /* 0x000077734c537816 */ /* 0x040fe400000000ff */
[----:B------:R-:W-:Y:S02]  /*228b0*/  PRMT R85, R76, 0x7772, RZ ;  /* 0x000077724c557816 */ /* 0x000fe400000000ff */
[----:B------:R-:W-:Y:S01]  /*228c0*/  LEA.HI.X.SX32 R15, R21, R127, 0x1, P6 ;  /* 0x0000007f150f7211 */ /* 0x000fe200030f0eff */
[----:B------:R5:W-:Y:S01]  /*228d0*/  STG.E.U8 desc[UR6][R8.64], R95 ;  /* 0x0000005f08007986 */ /* 0x000be2000c101106 */
[C---:B------:R-:W-:Y:S01]  /*228e0*/  PRMT R76, R77.reuse, 0x7773, RZ ;  /* 0x000077734d4c7816 */ /* 0x040fe200000000ff */
[----:B------:R-:W1:Y:S01]  /*228f0*/  LDC R21, c[0x0][0x278] ;  /* 0x00009e00ff157b82 */ /* 0x000e620000000800 */
[----:B------:R-:W-:Y:S02]  /*22900*/  PRMT R88, R77, 0x7772, RZ ;  /* 0x000077724d587816 */ /* 0x000fe400000000ff */
[----:B------:R-:W-:-:S02]  /*22910*/  IADD3 R12, P4, R19, R126, RZ ;  /* 0x0000007e130c7210 */ /* 0x000fc40007f9e0ff */
[----:B------:R-:W-:Y:S02]  /*22920*/  PRMT R77, R78, 0x7771, RZ ;  /* 0x000077714e4d7816 */ /* 0x000fe400000000ff */
[-C--:B------:R-:W-:Y:S01]  /*22930*/  LEA.HI.X.SX32 R11, R7, R127.reuse, 0x1, P5 ;  /* 0x0000007f070b7211 */ /* 0x080fe200028f0eff */
[----:B0-----:R-:W-:Y:S01]  /*22940*/  IMAD R7, R20, 0xa9, RZ ;  /* 0x000000a914077824 */ /* 0x001fe200078e02ff */
[----:B------:R-:W-:Y:S01]  /*22950*/  PRMT R99, R79, 0x7770, RZ ;  /* 0x000077704f637816 */ /* 0x000fe200000000ff */
[----:B------:R-:W0:Y:S01]  /*22960*/  LDC R20, c[0x0][0x278] ;  /* 0x00009e00ff147b82 */ /* 0x000e220000000800 */
[-C--:B-----5:R-:W-:Y:S01]  /*22970*/  IADD3 R8, P5, R5, R126.reuse, RZ ;  /* 0x0000007e05087210 */ /* 0x0a0fe20007fbe0ff */
[----:B--2---:R-:W-:Y:S01]  /*22980*/  IMAD R17, R25, 0xaa, RZ ;  /* 0x000000aa19117824 */ /* 0x004fe200078e02ff */
[-C--:B------:R-:W-:Y:S01]  /*22990*/  LEA.HI.X.SX32 R13, R19, R127.reuse, 0x1, P4 ;  /* 0x0000007f130d7211 */ /* 0x080fe200020f0eff */
[----:B------:R2:W-:Y:S01]  /*229a0*/  STG.E.U8 desc[UR6][R10.64], R77 ;  /* 0x0000004d0a007986 */ /* 0x0005e2000c101106 */
[----:B------:R-:W-:Y:S01]  /*229b0*/  PRMT R96, R79, 0x7771, RZ ;  /* 0x000077714f607816 */ /* 0x000fe200000000ff */
[----:B------:R-:W-:Y:S01]  /*229c0*/  IMAD R19, R22, 0xab, RZ ;  /* 0x000000ab16137824 */ /* 0x000fe200078e02ff */
[----:B------:R-:W-:Y:S01]  /*229d0*/  LEA.HI.X.SX32 R9, R5, R127, 0x1, P5 ;  /* 0x0000007f05097211 */ /* 0x000fe200028f0eff */
[----:B----4-:R-:W-:Y:S01]  /*229e0*/  IMAD R5, R16, 0xac, RZ ;  /* 0x000000ac10057824 */ /* 0x010fe200078e02ff */
[----:B------:R4:W-:Y:S01]  /*229f0*/  STG.E.U8 desc[UR6][R12.64], R99 ;  /* 0x000000630c007986 */ /* 0x0009e2000c101106 */
[----:B------:R-:W5:Y:S03]  /*22a00*/  LDC R22, c[0x0][0x278] ;  /* 0x00009e00ff167b82 */ /* 0x000f660000000800 */
[----:B------:R3:W-:Y:S01]  /*22a10*/  STG.E.U8 desc[UR6][R14.64], R96 ;  /* 0x000000600e007986 */ /* 0x0007e2000c101106 */
[----:B--2---:R-:W-:-:S02]  /*22a20*/  IADD3 R10, P4, R7, R126, RZ ;  /* 0x0000007e070a7210 */ /* 0x004fc40007f9e0ff */
[----:B------:R-:W-:Y:S02]  /*22a30*/  PRMT R92, R78, 0x7772, RZ ;  /* 0x000077724e5c7816 */ /* 0x000fe400000000ff */
[----:B------:R-:W2:Y:S01]  /*22a40*/  LDC R24, c[0x0][0x278] ;  /* 0x00009e00ff187b82 */ /* 0x000ea20000000800 */
[-C--:B------:R-:W-:Y:S02]  /*22a50*/  LEA.HI.X.SX32 R11, R7, R127.reuse, 0x1, P4 ;  /* 0x0000007f070b7211 */ /* 0x080fe400020f0eff */
[-C--:B----4-:R-:W-:Y:S02]  /*22a60*/  IADD3 R12, P6, R17, R126.reuse, RZ ;  /* 0x0000007e110c7210 */ /* 0x090fe40007fde0ff */
[-C--:B------:R-:W-:Y:S02]  /*22a70*/  IADD3 R16, P4, R5, R126.reuse, RZ ;  /* 0x0000007e05107210 */ /* 0x080fe40007f9e0ff */
[----:B---3--:R-:W-:Y:S01]  /*22a80*/  IADD3 R14, P5, R19, R126, RZ ;  /* 0x0000007e130e7210 */ /* 0x008fe20007fbe0ff */
[----:B------:R-:W3:Y:S01]  /*22a90*/  LDC R25, c[0x0][0x278] ;  /* 0x00009e00ff197b82 */ /* 0x000ee20000000800 */
[----:B------:R-:W-:-:S02]  /*22aa0*/  LEA.HI.X.SX32 R13, R17, R127, 0x1, P6 ;  /* 0x0000007f110d7211 */ /* 0x000fc400030f0eff */
[-C--:B------:R-:W-:Y:S01]  /*22ab0*/  LEA.HI.X.SX32 R15, R19, R127.reuse, 0x1, P5 ;  /* 0x0000007f130f7211 */ /* 0x080fe200028f0eff */
[----:B------:R4:W-:Y:S01]  /*22ac0*/  STG.E.U8 desc[UR6][R8.64], R85 ;  /* 0x0000005508007986 */ /* 0x0009e2000c101106 */
[----:B------:R-:W-:Y:S01]  /*22ad0*/  LEA.HI.X.SX32 R17, R5, R127, 0x1, P4 ;  /* 0x0000007f05117211 */ /* 0x000fe200020f0eff */
[----:B------:R-:W-:Y:S02]  /*22ae0*/  IMAD R7, R18, 0xae, RZ ;  /* 0x000000ae12077824 */ /* 0x000fe400078e02ff */
[----:B------:R-:W-:Y:S01]  /*22af0*/  STG.E.U8 desc[UR6][R10.64], R83 ;  /* 0x000000530a007986 */ /* 0x000fe2000c101106 */
[----:B------:R-:W3:Y:S03]  /*22b00*/  LDC R18, c[0x0][0x278] ;  /* 0x00009e00ff127b82 */ /* 0x000ee60000000800 */
[----:B------:R-:W-:Y:S04]  /*22b10*/  STG.E.U8 desc[UR6][R12.64], R88 ;  /* 0x000000580c007986 */ /* 0x000fe8000c101106 */
[----:B------:R-:W-:Y:S01]  /*22b20*/  STG.E.U8 desc[UR6][R14.64], R76 ;  /* 0x0000004c0e007986 */ /* 0x000fe2000c101106 */
[----:B-1----:R-:W-:-:S03]  /*22b30*/  IMAD R5, R21, 0xad, RZ ;  /* 0x000000ad15057824 */ /* 0x002fc600078e02ff */
[----:B------:R1:W-:Y:S01]  /*22b40*/  STG.E.U8 desc[UR6][R16.64], R92 ;  /* 0x0000005c10007986 */ /* 0x0003e2000c101106 */
[----:B0-----:R-:W-:Y:S01]  /*22b50*/  IMAD R21, R20, 0xb0, RZ ;  /* 0x000000b014157824 */ /* 0x001fe200078e02ff */
[-C--:B----4-:R-:W-:Y:S01]  /*22b60*/  IADD3 R8, P6, R5, R126.reuse, RZ ;  /* 0x0000007e05087210 */ /* 0x090fe20007fde0ff */
[----:B------:R-:W-:Y:S01]  /*22b70*/  IMAD R19, R23, 0xaf, RZ ;  /* 0x000000af17137824 */ /* 0x000fe200078e02ff */
[----:B------:R-:W0:Y:S08]  /*22b80*/  LDC R20, c[0x0][0x278] ;  /* 0x00009e00ff147b82 */ /* 0x000e300000000800 */
[----:B-1----:R-:W1:Y:S01]  /*22b90*/  LDC R16, c[0x0][0x278] ;  /* 0x00009e00ff107b82 */ /* 0x002e620000000800 */
[----:B------:R-:W-:Y:S01]  /*22ba0*/  LEA.HI.X.SX32 R9, R5, R127, 0x1, P6 ;  /* 0x0000007f05097211 */ /* 0x000fe200030f0eff */
[----:B-----5:R-:W-:Y:S01]  /*22bb0*/  IMAD R5, R22, 0xb1, RZ ;  /* 0x000000b116057824 */ /* 0x020fe200078e02ff */
[----:B------:R-:W-:-:S02]  /*22bc0*/  IADD3 R14, P6, R21, R126, RZ ;  /* 0x0000007e150e7210 */ /* 0x000fc40007fde0ff */
[----:B------:R-:W-:Y:S02]  /*22bd0*/  PRMT R91, R78, 0x7773, RZ ;  /* 0x000077734e5b7816 */ /* 0x000fe400000000ff */
[-C--:B------:R-:W-:Y:S01]  /*22be0*/  IADD3 R10, P5, R7, R126.reuse, RZ ;  /* 0x0000007e070a7210 */ /* 0x080fe20007fbe0ff */
[----:B------:R-:W4:Y:S01]  /*22bf0*/  LDC R22, c[0x0][0x278] ;  /* 0x00009e00ff167b82 */ /* 0x000f220000000800 */
[-C--:B------:R-:W-:Y:S01]  /*22c00*/  LEA.HI.X.SX32 R15, R21, R127.reuse, 0x1, P6 ;  /* 0x0000007f150f7211 */ /* 0x080fe200030f0eff */
[----:B------:R5:W-:Y:S01]  /*22c10*/  STG.E.U8 desc[UR6][R8.64], R91 ;  /* 0x0000005b08007986 */ /* 0x000be2000c101106 */
[----:B------:R-:W-:Y:S02]  /*22c20*/  IADD3 R12, P4, R19, R126, RZ ;  /* 0x0000007e130c7210 */ /* 0x000fe40007f9e0ff */
[----:B------:R-:W-:Y:S02]  /*22c30*/  PRMT R78, R79, 0x7772, RZ ;  /* 0x000077724f4e7816 */ /* 0x000fe400000000ff */
[-C--:B------:R-:W-:Y:S01]  /*22c40*/  LEA.HI.X.SX32 R11, R7, R127.reuse, 0x1, P5 ;  /* 0x0000007f070b7211 */ /* 0x080fe200028f0eff */
[----:B------:R-:W4:Y:S01]  /*22c50*/  LDC R21, c[0x0][0x278] ;  /* 0x00009e00ff157b82 */ /* 0x000f220000000800 */
[----:B--2---:R-:W-:Y:S01]  /*22c60*/  IMAD R7, R24, 0xb2, RZ ;  /* 0x000000b218077824 */ /* 0x004fe200078e02ff */
[----:B------:R-:W-:Y:S01]  /*22c70*/  PRMT R94, R79, 0x7773, RZ ;  /* 0x000077734f5e7816 */ /* 0x000fe200000000ff */
[----:B---3--:R-:W-:Y:S01]  /*22c80*/  IMAD R17, R25, 0xb3, RZ ;  /* 0x000000b319117824 */ /* 0x008fe200078e02ff */
[----:B------:R-:W-:-:S02]  /*22c90*/  LEA.HI.X.SX32 R13, R19, R127, 0x1, P4 ;  /* 0x0000007f130d7211 */ /* 0x000fc400020f0eff */
[CC--:B-----5:R-:W-:Y:S02]  /*22ca0*/  IADD3 R8, P5, R5.reuse, R126.reuse, RZ ;  /* 0x0000007e05087210 */ /* 0x0e0fe40007fbe0ff */
[----:B------:R-:W2:Y:S01]  /*22cb0*/  LDC R23, c[0x0][0x278] ;  /* 0x00009e00ff177b82 */ /* 0x000ea20000000800 */
[----:B------:R-:W-:Y:S01]  /*22cc0*/  PRMT R102, R72, 0x7770, RZ ;  /* 0x0000777048667816 */ /* 0x000fe200000000ff */
[----:B------:R3:W-:Y:S01]  /*22cd0*/  STG.E.U8 desc[UR6][R10.64], R78 ;  /* 0x0000004e0a007986 */ /* 0x0007e2000c101106 */
[----:B------:R-:W-:Y:S01]  /*22ce0*/  IMAD R19, R18, 0xb4, RZ ;  /* 0x000000b412137824 */ /* 0x000fe200078e02ff */
[----:B------:R-:W-:Y:S01]  /*22cf0*/  LEA.HI.X.SX32 R9, R5, R127, 0x1, P5 ;  /* 0x0000007f05097211 */ /* 0x000fe200028f0eff */
[----:B-1----:R-:W-:Y:S01]  /*22d00*/  IMAD R5, R16, 0xb5, RZ ;  /* 0x000000b510057824 */ /* 0x002fe200078e02ff */
[----:B------:R1:W-:Y:S02]  /*22d10*/  STG.E.U8 desc[UR6][R12.64], R94 ;  /* 0x0000005e0c007986 */ /* 0x0003e4000c101106 */
[----:B------:R-:W5:Y:S02]  /*22d20*/  LDC R18, c[0x0][0x278] ;  /* 0x00009e00ff127b82 */ /* 0x000f640000000800 */
[----:B------:R0:W-:Y:S01]  /*22d30*/  STG.E.U8 desc[UR6][R14.64], R102 ;  /* 0x000000660e007986 */ /* 0x0001e2000c101106 */
[----:B---3--:R-:W-:-:S02]  /*22d40*/  IADD3 R10, P4, R7, R126, RZ ;  /* 0x0000007e070a7210 */ /* 0x008fc40007f9e0ff */
[----:B------:R-:W-:-:S03]  /*22d50*/  PRMT R98, R72, 0x7771, RZ ;  /* 0x0000777148627816 */ /* 0x000fc600000000ff */
[----:B------:R-:W3:Y:S01]  /*22d60*/  LDC R24, c[0x0][0x278] ;  /* 0x00009e00ff187b82 */ /* 0x000ee20000000800 */
[-C--:B-1----:R-:W-:Y:S02]  /*22d70*/  IADD3 R12, P6, R17, R126.reuse, RZ ;  /* 0x0000007e110c7210 */ /* 0x082fe40007fde0ff */
[----:B------:R-:W-:Y:S02]  /*22d80*/  LEA.HI.X.SX32 R11, R7, R127, 0x1, P4 ;  /* 0x0000007f070b7211 */ /* 0x000fe400020f0eff */
[-C--:B0-----:R-:W-:Y:S02]  /*22d90*/  IADD3 R14, P5, R19, R126.reuse, RZ ;  /* 0x0000007e130e7210 */ /* 0x081fe40007fbe0ff */
[----:B------:R-:W-:Y:S01]  /*22da0*/  IADD3 R16, P4, R5, R126, RZ ;  /* 0x0000007e05107210 */ /* 0x000fe20007f9e0ff */
[----:B------:R-:W0:Y:S01]  /*22db0*/  LDC R25, c[0x0][0x278] ;  /* 0x00009e00ff197b82 */ /* 0x000e220000000800 */
[C---:B------:R-:W-:Y:S02]  /*22dc0*/  PRMT R104, R73.reuse, 0x7770, RZ ;  /* 0x0000777049687816 */ /* 0x040fe400000000ff */
[----:B------:R-:W-:-:S02]  /*22dd0*/  PRMT R101, R73, 0x7771, RZ ;  /* 0x0000777149657816 */ /* 0x000fc400000000ff */
[-C--:B------:R-:W-:Y:S02]  /*22de0*/  LEA.HI.X.SX32 R13, R17, R127.reuse, 0x1, P6 ;  /* 0x0000007f110d7211 */ /* 0x080fe400030f0eff */
[C---:B------:R-:W-:Y:S02]  /*22df0*/  PRMT R108, R74.reuse, 0x7770, RZ ;  /* 0x000077704a6c7816 */ /* 0x040fe400000000ff */
[-C--:B------:R-:W-:Y:S01]  /*22e00*/  LEA.HI.X.SX32 R15, R19, R127.reuse, 0x1, P5 ;  /* 0x0000007f130f7211 */ /* 0x080fe200028f0eff */
[----:B------:R1:W-:Y:S01]  /*22e10*/  STG.E.U8 desc[UR6][R8.64], R98 ;  /* 0x0000006208007986 */ /* 0x0003e2000c101106 */
[----:B------:R-:W-:Y:S02]  /*22e20*/  PRMT R105, R74, 0x7771, RZ ;  /* 0x000077714a697816 */ /* 0x000fe400000000ff */
[----:B------:R-:W-:Y:S01]  /*22e30*/  LEA.HI.X.SX32 R17, R5, R127, 0x1, P4 ;  /* 0x0000007f05117211 */ /* 0x000fe200020f0eff */
[----:B------:R-:W-:Y:S01]  /*22e40*/  STG.E.U8 desc[UR6][R10.64], R104 ;  /* 0x000000680a007986 */ /* 0x000fe2000c101106 */
[----:B------:R-:W-:-:S02]  /*22e50*/  IMAD R5, R20, 0xb6, RZ ;  /* 0x000000b614057824 */ /* 0x000fc400078e02ff */
[----:B------:R-:W0:Y:S01]  /*22e60*/  LDC R20, c[0x0][0x278] ;  /* 0x00009e00ff147b82 */ /* 0x000e220000000800 */
[----:B------:R-:W-:Y:S01]  /*22e70*/  STG.E.U8 desc[UR6][R12.64], R101 ;  /* 0x000000650c007986 */ /* 0x000fe2000c101106 */
[----:B----4-:R-:W-:-:S03]  /*22e80*/  IMAD R19, R22, 0xb8, RZ ;  /* 0x000000b816137824 */ /* 0x010fc600078e02ff */
[----:B------:R-:W-:Y:S03]  /*22e90*/  STG.E.U8 desc[UR6][R14.64], R108 ;  /* 0x0000006c0e007986 */ /* 0x000fe6000c101106 */
[----:B------:R-:W4:Y:S01]  /*22ea0*/  LDC R22, c[0x0][0x278] ;  /* 0x00009e00ff167b82 */ /* 0x000f220000000800 */
[----:B------:R5:W-:Y:S01]  /*22eb0*/  STG.E.U8 desc[UR6][R16.64], R105 ;  /* 0x0000006910007986 */ /* 0x000be2000c101106 */
[----:B------:R-:W-:Y:S01]  /*22ec0*/  IMAD R7, R21, 0xb7, RZ ;  /* 0x000000b715077824 */ /* 0x000fe200078e02ff */
[----:B-1----:R-:W-:Y:S01]  /*22ed0*/  IADD3 R8, P6, R5, R126, RZ ;  /* 0x0000007e05087210 */ /* 0x002fe20007fde0ff */
[----:B--2---:R-:W-:-:S04]  /*22ee0*/  IMAD R21, R23, 0xb9, RZ ;  /* 0x000000b917157824 */ /* 0x004fc800078e02ff */
[----:B-----5:R-:W1:Y:S01]  /*22ef0*/  LDC R16, c[0x0][0x278] ;  /* 0x00009e00ff107b82 */ /* 0x020e620000000800 */
[-C--:B------:R-:W-:Y:S02]  /*22f00*/  LEA.HI.X.SX32 R9, R5, R127.reuse, 0x1, P6 ;  /* 0x0000007f05097211 */ /* 0x080fe400030f0eff */
[-C--:B------:R-:W-:Y:S01]  /*22f10*/  IADD3 R14, P6, R21, R126.reuse, RZ ;  /* 0x0000007e150e7210 */ /* 0x080fe20007fde0ff */
[----:B------:R-:W-:Y:S01]  /*22f20*/  IMAD R5, R18, 0xba, RZ ;  /* 0x000000ba12057824 */ /* 0x000fe200078e02ff */
[----:B------:R-:W-:Y:S02]  /*22f30*/  IADD3 R10, P5, R7, R126, RZ ;  /* 0x0000007e070a7210 */ /* 0x000fe40007fbe0ff */
[----:B------:R-:W-:Y:S01]  /*22f40*/  LEA.HI.X.SX32 R15, R21, R127, 0x1, P6 ;  /* 0x0000007f150f7211 */ /* 0x000fe200030f0eff */
[----:B------:R-:W2:Y:S01]  /*22f50*/  LDC R18, c[0x0][0x278] ;  /* 0x00009e00ff127b82 */ /* 0x000ea20000000800 */
[----:B------:R-:W-:Y:S02]  /*22f60*/  PRMT R111, R75, 0x7770, RZ ;  /* 0x000077704b6f7816 */ /* 0x000fe400000000ff */
[----:B------:R-:W-:-:S02]  /*22f70*/  PRMT R79, R72, 0x7773, RZ ;  /* 0x00007773484f7816 */ /* 0x000fc400000000ff */
[----:B------:R-:W-:-:S03]  /*22f80*/  PRMT R97, R72, 0x7772, RZ ;  /* 0x0000777248617816 */ /* 0x000fc600000000ff */
[----:B------:R-:W5:Y:S01]  /*22f90*/  LDC R21, c[0x0][0x278] ;  /* 0x00009e00ff157b82 */ /* 0x000f620000000800 */
[C---:B------:R-:W-:Y:S02]  /*22fa0*/  PRMT R72, R73.reuse, 0x7773, RZ ;  /* 0x0000777349487816 */ /* 0x040fe400000000ff */
[----:B------:R-:W-:Y:S02]  /*22fb0*/  PRMT R100, R73, 0x7772, RZ ;  /* 0x0000777249647816 */ /* 0x000fe400000000ff */
[----:B------:R-:W-:Y:S01]  /*22fc0*/  LEA.HI.X.SX32 R11, R7, R127, 0x1, P5 ;  /* 0x0000007f070b7211 */ /* 0x000fe200028f0eff */
[----:B---3--:R-:W-:Y:S01]  /*22fd0*/  IMAD R7, R24, 0xbb, RZ ;  /* 0x000000bb18077824 */ /* 0x008fe200078e02ff */
[C---:B------:R-:W-:Y:S01]  /*22fe0*/  PRMT R73, R74.reuse, 0x7773, RZ ;  /* 0x000077734a497816 */ /* 0x040fe200000000ff */
[----:B------:R3:W-:Y:S01]  /*22ff0*/  STG.E.U8 desc[UR6][R8.64], R111 ;  /* 0x0000006f08007986 */ /* 0x0007e2000c101106 */
[----:B------:R-:W-:Y:S01]  /*23000*/  PRMT R103, R74, 0x7772, RZ ;  /* 0x000077724a677816 */ /* 0x000fe200000000ff */
[----:B------:R-:W2:Y:S01]  /*23010*/  LDC R24, c[0x0][0x278] ;  /* 0x00009e00ff187b82 */ /* 0x000ea20000000800 */
[----:B------:R-:W-:-:S02]  /*23020*/  IADD3 R12, P4, R19, R126, RZ ;  /* 0x0000007e130c7210 */ /* 0x000fc40007f9e0ff */
[----:B------:R-:W-:Y:S01]  /*23030*/  PRMT R74, R75, 0x7771, RZ ;  /* 0x000077714b4a7816 */ /* 0x000fe200000000ff */
[----:B0-----:R-:W-:Y:S01]  /*23040*/  IMAD R17, R20, 0xbc, RZ ;  /* 0x000000bc14117824 */ /* 0x001fe200078e02ff */
[-C--:B------:R-:W-:Y:S01]  /*23050*/  LEA.HI.X.SX32 R13, R19, R127.reuse, 0x1, P4 ;  /* 0x0000007f130d7211 */ /* 0x080fe200020f0eff */
[----:B----4-:R-:W-:Y:S02]  /*23060*/  IMAD R19, R22, 0xbd, RZ ;  /* 0x000000bd16137824 */ /* 0x010fe400078e02ff */
[----:B------:R-:W0:Y:S01]  /*23070*/  LDC R23, c[0x0][0x278] ;  /* 0x00009e00ff177b82 */ /* 0x000e220000000800 */
[CC--:B---3--:R-:W-:Y:S01]  /*23080*/  IADD3 R8, P5, R5.reuse, R126.reuse, RZ ;  /* 0x0000007e05087210 */ /* 0x0c8fe20007fbe0ff */
[----:B------:R3:W-:Y:S03]  /*23090*/  STG.E.U8 desc[UR6][R10.64], R74 ;  /* 0x0000004a0a007986 */ /* 0x0007e6000c101106 */
[----:B------:R-:W-:Y:S01]  /*230a0*/  LEA.HI.X.SX32 R9, R5, R127, 0x1, P5 ;  /* 0x0000007f05097211 */ /* 0x000fe200028f0eff */
[----:B-1----:R-:W-:Y:S01]  /*230b0*/  IMAD R5, R16, 0xbe, RZ ;  /* 0x000000be10057824 */ /* 0x002fe200078e02ff */
[----:B------:R1:W-:Y:S01]  /*230c0*/  STG.E.U8 desc[UR6][R12.64], R97 ;  /* 0x000000610c007986 */ /* 0x0003e2000c101106 */
[----:B------:R-:W4:Y:S03]  /*230d0*/  LDC R20, c[0x0][0x278] ;  /* 0x00009e00ff147b82 */ /* 0x000f260000000800 */
[----:B------:R5:W-:Y:S01]  /*230e0*/  STG.E.U8 desc[UR6][R14.64], R79 ;  /* 0x0000004f0e007986 */ /* 0x000be2000c101106 */
[----:B---3--:R-:W-:-:S04]  /*230f0*/  IADD3 R10, P4, R7, R126, RZ ;  /* 0x0000007e070a7210 */ /* 0x008fc80007f9e0ff */
[----:B------:R-:W3:Y:S01]  /*23100*/  LDC R22, c[0x0][0x278] ;  /* 0x00009e00ff167b82 */ /* 0x000ee20000000800 */
[-C--:B------:R-:W-:Y:S02]  /*23110*/  LEA.HI.X.SX32 R11, R7, R127.reuse, 0x1, P4 ;  /* 0x0000007f070b7211 */ /* 0x080fe400020f0eff */
[-C--:B-1----:R-:W-:Y:S02]  /*23120*/  IADD3 R12, P6, R17, R126.reuse, RZ ;  /* 0x0000007e110c7210 */ /* 0x082fe40007fde0ff */
[-C--:B------:R-:W-:Y:S02]  /*23130*/  IADD3 R16, P4, R5, R126.reuse, RZ ;  /* 0x0000007e05107210 */ /* 0x080fe40007f9e0ff */
[----:B-----5:R-:W-:Y:S02]  /*23140*/  IADD3 R14, P5, R19, R126, RZ ;  /* 0x0000007e130e7210 */ /* 0x020fe40007fbe0ff */
[-C--:B------:R-:W-:Y:S02]  /*23150*/  LEA.HI.X.SX32 R13, R17, R127.reuse, 0x1, P6 ;  /* 0x0000007f110d7211 */ /* 0x080fe400030f0eff */
[----:B------:R-:W-:Y:S01]  /*23160*/  LEA.HI.X.SX32 R15, R19, R127, 0x1, P5 ;  /* 0x0000007f130f7211 */ /* 0x000fe200028f0eff */
[----:B------:R1:W-:Y:S01]  /*23170*/  STG.E.U8 desc[UR6][R8.64], R100 ;  /* 0x0000006408007986 */ /* 0x0003e2000c101106 */
[----:B------:R-:W-:-:S02]  /*23180*/  PRMT R107, R75, 0x7772, RZ ;  /* 0x000077724b6b7816 */ /* 0x000fc400000000ff */
[-C--:B------:R-:W-:Y:S01]  /*23190*/  LEA.HI.X.SX32 R17, R5, R127.reuse, 0x1, P4 ;  /* 0x0000007f05117211 */ /* 0x080fe200020f0eff */
[----:B------:R5:W-:Y:S01]  /*231a0*/  STG.E.U8 desc[UR6][R10.64], R72 ;  /* 0x000000480a007986 */ /* 0x000be2000c101106 */
[----:B------:R-:W-:Y:S02]  /*231b0*/  IMAD R5, R21, 0xbf, RZ ;  /* 0x000000bf15057824 */ /* 0x000fe400078e02ff */
[----:B--2---:R-:W-:Y:S01]  /*231c0*/  IMAD R7, R18, 0xc0, RZ ;  /* 0x000000c012077824 */ /* 0x004fe200078e02ff */
[----:B------:R-:W-:Y:S01]  /*231d0*/  STG.E.U8 desc[UR6][R12.64], R103 ;  /* 0x000000670c007986 */ /* 0x000fe2000c101106 */
[----:B------:R-:W2:Y:S03]  /*231e0*/  LDC R18, c[0x0][0x278] ;  /* 0x00009e00ff127b82 */ /* 0x000ea60000000800 */
[----:B------:R-:W-:Y:S04]  /*231f0*/  STG.E.U8 desc[UR6][R14.64], R73 ;  /* 0x000000490e007986 */ /* 0x000fe8000c101106 */
[----:B------:R4:W-:Y:S01]  /*23200*/  STG.E.U8 desc[UR6][R16.64], R107 ;  /* 0x0000006b10007986 */ /* 0x0009e2000c101106 */
[-C--:B-1----:R-:W-:Y:S01]  /*23210*/  IADD3 R8, P6, R5, R126.reuse, RZ ;  /* 0x0000007e05087210 */ /* 0x082fe20007fde0ff */
[----:B------:R-:W-:Y:S01]  /*23220*/  IMAD R21, R24, 0xc2, RZ ;  /* 0x000000c218157824 */ /* 0x000fe200078e02ff */
[-C--:B-----5:R-:W-:Y:S01]  /*23230*/  IADD3 R10, P5, R7, R126.reuse, RZ ;  /* 0x0000007e070a7210 */ /* 0x0a0fe20007fbe0ff */
[----:B0-----:R-:W-:Y:S01]  /*23240*/  IMAD R19, R23, 0xc1, RZ ;  /* 0x000000c117137824 */ /* 0x001fe200078e02ff */
[----:B------:R-:W-:Y:S01]  /*23250*/  LEA.HI.X.SX32 R9, R5, R127, 0x1, P6 ;  /* 0x0000007f05097211 */ /* 0x000fe200030f0eff */
[----:B------:R-:W0:Y:S08]  /*23260*/  LDC R23, c[0x0][0x278] ;  /* 0x00009e00ff177b82 */ /* 0x000e300000000800 */
[----:B----4-:R-:W1:Y:S01]  /*23270*/  LDC R16, c[0x0][0x278] ;  /* 0x00009e00ff107b82 */ /* 0x010e620000000800 */
[----:B------:R-:W-:Y:S01]  /*23280*/  IADD3 R14, P6, R21, R126, RZ ;  /* 0x0000007e150e7210 */ /* 0x000fe20007fde0ff */
[----:B------:R-:W-:Y:S01]  /*23290*/  IMAD R5, R20, 0xc3, RZ ;  /* 0x000000c314057824 */ /* 0x000fe200078e02ff */
[----:B------:R-:W-:-:S02]  /*232a0*/  PRMT R106, R75, 0x7773, RZ ;  /* 0x000077734b6a7816 */ /* 0x000fc400000000ff */
[----:B------:R-:W-:-:S03]  /*232b0*/  LEA.HI.X.SX32 R15, R21, R127, 0x1, P6 ;  /* 0x0000007f150f7211 */ /* 0x000fc600030f0eff */
[----:B------:R-:W4:Y:S01]  /*232c0*/  LDC R20, c[0x0][0x278] ;  /* 0x00009e00ff147b82 */ /* 0x000f220000000800 */
[----:B------:R-:W-:Y:S01]  /*232d0*/  LEA.HI.X.SX32 R11, R7, R127, 0x1, P5 ;  /* 0x0000007f070b7211 */ /* 0x000fe200028f0eff */
[----:B---3--:R-:W-:Y:S01]  /*232e0*/  IMAD R7, R22, 0xc4, RZ ;  /* 0x000000c416077824 */ /* 0x008fe200078e02ff */
[----:B------:R-:W-:-:S05]  /*232f0*/  PRMT R75, R68, 0x7773, RZ ;  /* 0x00007773444b7816 */ /* 0x000fca00000000ff */
[----:B------:R-:W3:Y:S01]  /*23300*/  LDC R21, c[0x0][0x278] ;  /* 0x00009e00ff157b82 */ /* 0x000ee20000000800 */
[C---:B------:R-:W-:Y:S01]  /*23310*/  PRMT R109, R68.reuse, 0x7772, RZ ;  /* 0x00007772446d7816 */ /* 0x040fe200000000ff */
[----:B------:R5:W-:Y:S01]  /*23320*/  STG.E.U8 desc[UR6][R8.64], R106 ;  /* 0x0000006a08007986 */ /* 0x000be2000c101106 */
[C---:B------:R-:W-:Y:S02]  /*23330*/  PRMT R110, R68.reuse, 0x7771, RZ ;  /* 0x00007771446e7816 */ /* 0x040fe400000000ff */
[C---:B------:R-:W-:Y:S02]  /*23340*/  IADD3 R12, P4, R19.reuse, R126, RZ ;  /* 0x0000007e130c7210 */ /* 0x040fe40007f9e0ff */
[----:B------:R-:W-:Y:S01]  /*23350*/  PRMT R68, R68, 0x7770, RZ ;  /* 0x0000777044447816 */ /* 0x000fe200000000ff */
[----:B------:R-:W0:Y:S01]  /*23360*/  LDC R22, c[0x0][0x278] ;  /* 0x00009e00ff167b82 */ /* 0x000e220000000800 */
[----:B------:R-:W-:Y:S01]  /*23370*/  LEA.HI.X.SX32 R13, R19, R127, 0x1, P4 ;  /* 0x0000007f130d7211 */ /* 0x000fe200020f0eff */
[----:B------:R-:W-:Y:S01]  /*23380*/  IMAD R17, R25, 0xc5, RZ ;  /* 0x000000c519117824 */ /* 0x000fe200078e02ff */
[----:B------:R-:W-:-:S02]  /*23390*/  PRMT R117, R69, 0x7770, RZ ;  /* 0x0000777045757816 */ /* 0x000fc400000000ff */
[----:B-----5:R-:W-:Y:S01]  /*233a0*/  IADD3 R8, P5, R5, R126, RZ ;  /* 0x0000007e05087210 */ /* 0x020fe20007fbe0ff */
[----:B------:R5:W-:Y:S01]  /*233b0*/  STG.E.U8 desc[UR6][R10.64], R68 ;  /* 0x000000440a007986 */ /* 0x000be2000c101106 */
[----:B--2---:R-:W-:Y:S01]  /*233c0*/  IMAD R19, R18, 0xc6, RZ ;  /* 0x000000c612137824 */ /* 0x004fe200078e02ff */
[----:B------:R-:W-:Y:S01]  /*233d0*/  PRMT R114, R69, 0x7771, RZ ;  /* 0x0000777145727816 */ /* 0x000fe200000000ff */
[----:B------:R-:W2:Y:S01]  /*233e0*/  LDC R18, c[0x0][0x278] ;  /* 0x00009e00ff127b82 */ /* 0x000ea20000000800 */
[----:B------:R-:W-:Y:S01]  /*233f0*/  LEA.HI.X.SX32 R9, R5, R127, 0x1, P5 ;  /* 0x0000007f05097211 */ /* 0x000fe200028f0eff */
[----:B-1----:R-:W-:Y:S01]  /*23400*/  IMAD R5, R16, 0xc7, RZ ;  /* 0x000000c710057824 */ /* 0x002fe200078e02ff */
[----:B------:R1:W-:Y:S01]  /*23410*/  STG.E.U8 desc[UR6][R12.64], R110 ;  /* 0x0000006e0c007986 */ /* 0x0003e2000c101106 */
[C---:B------:R-:W-:Y:S02]  /*23420*/  PRMT R119, R70.reuse, 0x7770, RZ ;  /* 0x0000777046777816 */ /* 0x040fe400000000ff */
[----:B------:R-:W-:-:S02]  /*23430*/  PRMT R116, R70, 0x7771, RZ ;  /* 0x0000777146747816 */ /* 0x000fc400000000ff */
[----:B------:R-:W-:Y:S01]  /*23440*/  PRMT R123, R71, 0x7770, RZ ;  /* 0x00007770477b7816 */ /* 0x000fe200000000ff */
[----:B------:R-:W2:Y:S01]  /*23450*/  LDC R24, c[0x0][0x278] ;  /* 0x00009e00ff187b82 */ /* 0x000ea20000000800 */
[CC--:B-----5:R-:W-:Y:S01]  /*23460*/  IADD3 R10, P4, R7.reuse, R126.reuse, RZ ;  /* 0x0000007e070a7210 */ /* 0x0e0fe20007f9e0ff */
[----:B------:R5:W-:Y:S03]  /*23470*/  STG.E.U8 desc[UR6][R14.64], R117 ;  /* 0x000000750e007986 */ /* 0x000be6000c101106 */
[----:B------:R-:W-:Y:S02]  /*23480*/  LEA.HI.X.SX32 R11, R7, R127, 0x1, P4 ;  /* 0x0000007f070b7211 */ /* 0x000fe400020f0eff */
[-C--:B-1----:R-:W-:Y:S01]  /*23490*/  IADD3 R12, P6, R17, R126.reuse, RZ ;  /* 0x0000007e110c7210 */ /* 0x082fe20007fde0ff */
[----:B------:R-:W1:Y:S01]  /*234a0*/  LDC R25, c[0x0][0x278] ;  /* 0x00009e00ff197b82 */ /* 0x000e620000000800 */
[----:B------:R-:W-:-:S02]  /*234b0*/  IADD3 R16, P4, R5, R126, RZ ;  /* 0x0000007e05107210 */ /* 0x000fc40007f9e0ff */
[-C--:B------:R-:W-:Y:S02]  /*234c0*/  LEA.HI.X.SX32 R13, R17, R127.reuse, 0x1, P6 ;  /* 0x0000007f110d7211 */ /* 0x080fe400030f0eff */
[----:B-----5:R-:W-:Y:S01]  /*234d0*/  IADD3 R14, P5, R19, R126, RZ ;  /* 0x0000007e130e7210 */ /* 0x020fe20007fbe0ff */
[----:B------:R5:W-:Y:S01]  /*234e0*/  STG.E.U8 desc[UR6][R8.64], R114 ;  /* 0x0000007208007986 */ /* 0x000be2000c101106 */
[----:B------:R-:W-:Y:S02]  /*234f0*/  PRMT R120, R71, 0x7771, RZ ;  /* 0x0000777147787816 */ /* 0x000fe400000000ff */
[-C--:B------:R-:W-:Y:S02]  /*23500*/  LEA.HI.X.SX32 R15, R19, R127.reuse, 0x1, P5 ;  /* 0x0000007f130f7211 */ /* 0x080fe400028f0eff */
[----:B------:R-:W-:Y:S01]  /*23510*/  LEA.HI.X.SX32 R17, R5, R127, 0x1, P4 ;  /* 0x0000007f05117211 */ /* 0x000fe200020f0eff */
[----:B------:R-:W-:Y:S01]  /*23520*/  STG.E.U8 desc[UR6][R10.64], R119 ;  /* 0x000000770a007986 */ /* 0x000fe2000c101106 */
[----:B----4-:R-:W-:-:S02]  /*23530*/  IMAD R7, R20, 0xc9, RZ ;  /* 0x000000c914077824 */ /* 0x010fc400078e02ff */
[----:B---3--:R-:W-:Y:S01]  /*23540*/  IMAD R5, R21, 0xc8, RZ ;  /* 0x000000c815057824 */ /* 0x008fe200078e02ff */
[----:B------:R-:W-:Y:S01]  /*23550*/  STG.E.U8 desc[UR6][R12.64], R116 ;  /* 0x000000740c007986 */ /* 0x000fe2000c101106 */
[----:B------:R-:W3:Y:S03]  /*23560*/  LDC R20, c[0x0][0x278] ;  /* 0x00009e00ff147b82 */ /* 0x000ee60000000800 */
[----:B------:R-:W-:Y:S04]  /*23570*/  STG.E.U8 desc[UR6][R14.64], R123 ;  /* 0x0000007b0e007986 */ /* 0x000fe8000c101106 */
[----:B------:R4:W-:Y:S01]  /*23580*/  STG.E.U8 desc[UR6][R16.64], R120 ;  /* 0x0000007810007986 */ /* 0x0009e2000c101106 */
[----:B-----5:R-:W-:Y:S01]  /*23590*/  IADD3 R8, P6, R5, R126, RZ ;  /* 0x0000007e05087210 */ /* 0x020fe20007fde0ff */
[----:B0-----:R-:W-:-:S02]  /*235a0*/  IMAD R21, R22, 0xcb, RZ ;  /* 0x000000cb16157824 */ /* 0x001fc400078e02ff */
[----:B------:R-:W-:Y:S01]  /*235b0*/  IMAD R19, R23, 0xca, RZ ;  /* 0x000000ca17137824 */ /* 0x000fe200078e02ff */
[----:B------:R-:W-:Y:S01]  /*235c0*/  LEA.HI.X.SX32 R9, R5, R127, 0x1, P6 ;  /* 0x0000007f05097211 */ /* 0x000fe200030f0eff */
[----:B------:R-:W0:Y:S08]  /*235d0*/  LDC R23, c[0x0][0x278] ;  /* 0x00009e00ff177b82 */ /* 0x000e300000000800 */
[----:B----4-:R-:W4:Y:S01]  /*235e0*/  LDC R16, c[0x0][0x278] ;  /* 0x00009e00ff107b82 */ /* 0x010f220000000800 */
[-C--:B------:R-:W-:Y:S01]  /*235f0*/  IADD3 R14, P6, R21, R126.reuse, RZ ;  /* 0x0000007e150e7210 */ /* 0x080fe20007fde0ff */
[----:B--2---:R-:W-:Y:S01]  /*23600*/  IMAD R5, R18, 0xcc, RZ ;  /* 0x000000cc12057824 */ /* 0x004fe200078e02ff */
[----:B------:R-:W-:-:S02]  /*23610*/  IADD3 R10, P5, R7, R126, RZ ;  /* 0x0000007e070a7210 */ /* 0x000fc40007fbe0ff */
[----:B------:R-:W-:-:S03]  /*23620*/  LEA.HI.X.SX32 R15, R21, R127, 0x1, P6 ;  /* 0x0000007f150f7211 */ /* 0x000fc600030f0eff */
[----:B------:R-:W2:Y:S01]  /*23630*/  LDC R18, c[0x0][0x278] ;  /* 0x00009e00ff127b82 */ /* 0x000ea20000000800 */
[----:B------:R-:W-:Y:S01]  /*23640*/  IADD3 R12, P4, R19, R126, RZ ;  /* 0x0000007e130c7210 */ /* 0x000fe20007f9e0ff */
[----:B------:R5:W-:Y:S01]  /*23650*/  STG.E.U8 desc[UR6][R8.64], R109 ;  /* 0x0000006d08007986 */ /* 0x000be2000c101106 */
[----:B------:R-:W-:-:S05]  /*23660*/  LEA.HI.X.SX32 R11, R7, R127, 0x1, P5 ;  /* 0x0000007f070b7211 */ /* 0x000fca00028f0eff */
[----:B------:R-:W0:Y:S01]  /*23670*/  LDC R21, c[0x0][0x278] ;  /* 0x00009e00ff157b82 */ /* 0x000e220000000800 */
[----:B------:R-:W-:Y:S01]  /*23680*/  IMAD R7, R24, 0xcd, RZ ;  /* 0x000000cd18077824 */ /* 0x000fe200078e02ff */
[----:B------:R-:W-:Y:S01]  /*23690*/  PRMT R113, R69, 0x7772, RZ ;  /* 0x0000777245717816 */ /* 0x000fe200000000ff */
[----:B-1----:R-:W-:Y:S01]  /*236a0*/  IMAD R17, R25, 0xce, RZ ;  /* 0x000000ce19117824 */ /* 0x002fe200078e02ff */
[-C--:B------:R-:W-:Y:S02]  /*236b0*/  LEA.HI.X.SX32 R13, R19, R127.reuse, 0x1, P4 ;  /* 0x0000007f130d7211 */ /* 0x080fe400020f0eff */
[----:B-----5:R-:W-:Y:S01]  /*236c0*/  IADD3 R8, P5, R5, R126, RZ ;  /* 0x0000007e05087210 */ /* 0x020fe20007fbe0ff */
[----:B---3--:R-:W-:Y:S01]  /*236d0*/  IMAD R19, R20, 0xcf, RZ ;  /* 0x000000cf14137824 */ /* 0x008fe200078e02ff */
[----:B------:R-:W-:Y:S01]  /*236e0*/  PRMT R112, R69, 0x7773, RZ ;  /* 0x0000777345707816 */ /* 0x000fe200000000ff */
[----:B------:R1:W-:Y:S01]  /*236f0*/  STG.E.U8 desc[UR6][R10.64], R75 ;  /* 0x0000004b0a007986 */ /* 0x0003e2000c101106 */
[----:B------:R-:W-:Y:S01]  /*23700*/  LEA.HI.X.SX32 R9, R5, R127, 0x1, P5 ;  /* 0x0000007f05097211 */ /* 0x000fe200028f0eff */
[----:B------:R-:W3:Y:S01]  /*23710*/  LDC R20, c[0x0][0x278] ;  /* 0x00009e00ff147b82 */ /* 0x000ee20000000800 */
[----:B----4-:R-:W-:Y:S01]  /*23720*/  IMAD R5, R16, 0xd0, RZ ;  /* 0x000000d010057824 */ /* 0x010fe200078e02ff */
[----:B------:R4:W-:Y:S01]  /*23730*/  STG.E.U8 desc[UR6][R12.64], R113 ;  /* 0x000000710c007986 */ /* 0x0009e2000c101106 */
[----:B------:R-:W-:-:S03]  /*23740*/  PRMT R115, R70, 0x7772, RZ ;  /* 0x0000777246737816 */ /* 0x000fc600000000ff */
[----:B------:R5:W-:Y:S02]  /*23750*/  STG.E.U8 desc[UR6][R14.64], R112 ;  /* 0x000000700e007986 */ /* 0x000be4000c101106 */
[----:B------:R-:W3:Y:S01]  /*23760*/  LDC R22, c[0x0][0x278] ;  /* 0x00009e00ff167b82 */ /* 0x000ee20000000800 */
[-C--:B-1----:R-:W-:Y:S02]  /*23770*/  IADD3 R10, P4, R7, R126.reuse, RZ ;  /* 0x0000007e070a7210 */ /* 0x082fe40007f9e0ff */
[----:B----4-:R-:W-:Y:S02]  /*23780*/  IADD3 R12, P6, R17, R126, RZ ;  /* 0x0000007e110c7210 */ /* 0x010fe40007fde0ff */
[----:B------:R-:W-:-:S03]  /*23790*/  LEA.HI.X.SX32 R11, R7, R127, 0x1, P4 ;  /* 0x0000007f070b7211 */ /* 0x000fc600020f0eff */
[----:B------:R-:W1:Y:S01]  /*237a0*/  LDC R24, c[0x0][0x278] ;  /* 0x00009e00ff187b82 */ /* 0x000e620000000800 */
[-C--:B-----5:R-:W-:Y:S02]  /*237b0*/  IADD3 R14, P5, R19, R126.reuse, RZ ;  /* 0x0000007e130e7210 */ /* 0x0a0fe40007fbe0ff */
[----:B------:R-:W-:Y:S02]  /*237c0*/  IADD3 R16, P4, R5, R126, RZ ;  /* 0x0000007e05107210 */ /* 0x000fe40007f9e0ff */
[----:B------:R-:W-:Y:S02]  /*237d0*/  PRMT R69, R70, 0x7773, RZ ;  /* 0x0000777346457816 */ /* 0x000fe400000000ff */
[----:B------:R-:W-:Y:S01]  /*237e0*/  PRMT R118, R71, 0x7772, RZ ;  /* 0x0000777247767816 */ /* 0x000fe200000000ff */
[----:B------:R-:W4:Y:S01]  /*237f0*/  LDC R25, c[0x0][0x278] ;  /* 0x00009e00ff197b82 */ /* 0x000f220000000800 */
[----:B------:R-:W-:Y:S02]  /*23800*/  LEA.HI.X.SX32 R13, R17, R127, 0x1, P6 ;  /* 0x0000007f110d7211 */ /* 0x000fe400030f0eff */
[----:B------:R-:W-:-:S02]  /*23810*/  PRMT R70, R71, 0x7773, RZ ;  /* 0x0000777347467816 */ /* 0x000fc400000000ff */
[-C--:B------:R-:W-:Y:S01]  /*23820*/  LEA.HI.X.SX32 R15, R19, R127.reuse, 0x1, P5 ;  /* 0x0000007f130f7211 */ /* 0x080fe200028f0eff */
[----:B------:R5:W-:Y:S01]  /*23830*/  STG.E.U8 desc[UR6][R8.64], R115 ;  /* 0x0000007308007986 */ /* 0x000be2000c101106 */
[----:B------:R-:W-:Y:S02]  /*23840*/  PRMT R134, R64, 0x7770, RZ ;  /* 0x0000777040867816 */ /* 0x000fe400000000ff */
[-C--:B------:R-:W-:Y:S01]  /*23850*/  LEA.HI.X.SX32 R17, R5, R127.reuse, 0x1, P4 ;  /* 0x0000007f05117211 */ /* 0x080fe200020f0eff */
[----:B------:R-:W-:Y:S01]  /*23860*/  STG.E.U8 desc[UR6][R10.64], R69 ;  /* 0x000000450a007986 */ /* 0x000fe2000c101106 */
[----:B--2---:R-:W-:Y:S02]  /*23870*/  IMAD R7, R18, 0xd2, RZ ;  /* 0x000000d212077824 */ /* 0x004fe400078e02ff */
[----:B0-----:R-:W-:Y:S01]  /*23880*/  IMAD R5, R21, 0xd1, RZ ;  /* 0x000000d115057824 */ /* 0x001fe200078e02ff */
[----:B------:R-:W-:Y:S01]  /*23890*/  STG.E.U8 desc[UR6][R12.64], R118 ;  /* 0x000000760c007986 */ /* 0x000fe2000c101106 */
[----:B------:R-:W0:Y:S03]  /*238a0*/  LDC R18, c[0x0][0x278] ;  /* 0x00009e00ff127b82 */ /* 0x000e260000000800 */
[----:B------:R-:W-:Y:S04]  /*238b0*/  STG.E.U8 desc[UR6][R14.64], R70 ;  /* 0x000000460e007986 */ /* 0x000fe8000c101106 */
[----:B------:R2:W-:Y:S01]  /*238c0*/  STG.E.U8 desc[UR6][R16.64], R134 ;  /* 0x0000008610007986 */ /* 0x0005e2000c101106 */
[-C--:B-----5:R-:W-:Y:S01]  /*238d0*/  IADD3 R8, P6, R5, R126.reuse, RZ ;  /* 0x0000007e05087210 */ /* 0x0a0fe20007fde0ff */
[----:B------:R-:W-:Y:S01]  /*238e0*/  IMAD R21, R23, 0xd4, RZ ;  /* 0x000000d417157824 */ /* 0x000fe200078e02ff */
[----:B------:R-:W-:Y:S01]  /*238f0*/  PRMT R121, R64, 0x7771, RZ ;  /* 0x0000777140797816 */ /* 0x000fe200000000ff */
[----:B---3--:R-:W-:Y:S01]  /*23900*/  IMAD R19, R22, 0xd3, RZ ;  /* 0x000000d316137824 */ /* 0x008fe200078e02ff */
[----:B------:R-:W-:Y:S01]  /*23910*/  LEA.HI.X.SX32 R9, R5, R127, 0x1, P6 ;  /* 0x0000007f05097211 */ /* 0x000fe200030f0eff */
[----:B--2---:R-:W2:Y:S01]  /*23920*/  LDC R16, c[0x0][0x278] ;  /* 0x00009e00ff107b82 */ /* 0x004ea20000000800 */
[-C--:B------:R-:W-:Y:S01]  /*23930*/  IADD3 R14, P6, R21, R126.reuse, RZ ;  /* 0x0000007e150e7210 */ /* 0x080fe20007fde0ff */
[----:B------:R-:W-:Y:S01]  /*23940*/  IMAD R5, R20, 0xd5, RZ ;  /* 0x000000d514057824 */ /* 0x000fe200078e02ff */
[----:B------:R-:W-:-:S02]  /*23950*/  IADD3 R10, P5, R7, R126, RZ ;  /* 0x0000007e070a7210 */ /* 0x000fc40007fbe0ff */
[----:B------:R-:W-:-:S03]  /*23960*/  LEA.HI.X.SX32 R15, R21, R127, 0x1, P6 ;  /* 0x0000007f150f7211 */ /* 0x000fc600030f0eff */
[----:B------:R-:W3:Y:S01]  /*23970*/  LDC R20, c[0x0][0x278] ;  /* 0x00009e00ff147b82 */ /* 0x000ee20000000800 */
[C---:B------:R-:W-:Y:S02]  /*23980*/  PRMT R71, R64.reuse, 0x7773, RZ ;  /* 0x0000777340477816 */ /* 0x040fe400000000ff */
[----:B------:R-:W-:-:S05]  /*23990*/  PRMT R122, R64, 0x7772, RZ ;  /* 0x00007772407a7816 */ /* 0x000fca00000000ff */
[----:B------:R-:W5:Y:S01]  /*239a0*/  LDC R21, c[0x0][0x278] ;  /* 0x00009e00ff157b82 */ /* 0x000f620000000800 */
[C---:B------:R-:W-:Y:S01]  /*239b0*/  PRMT R124, R65.reuse, 0x7773, RZ ;  /* 0x00007773417c7816 */ /* 0x040fe200000000ff */
[----:B------:R4:W-:Y:S01]  /*239c0*/  STG.E.U8 desc[UR6][R8.64], R121 ;  /* 0x0000007908007986 */ /* 0x0009e2000c101106 */
[C---:B------:R-:W-:Y:S02]  /*239d0*/  PRMT R64, R65.reuse, 0x7772, RZ ;  /* 0x0000777241407816 */ /* 0x040fe400000000ff */
[----:B------:R-:W-:Y:S02]  /*239e0*/  PRMT R125, R65, 0x7771, RZ ;  /* 0x00007771417d7816 */ /* 0x000fe400000000ff */
[-C--:B------:R-:W-:Y:S01]  /*239f0*/  IADD3 R12, P4, R19, R126.reuse, RZ ;  /* 0x0000007e130c7210 */ /* 0x080fe20007f9e0ff */
[----:B------:R-:W5:Y:S01]  /*23a00*/  LDC R22, c[0x0][0x278] ;  /* 0x00009e00ff167b82 */ /* 0x000f620000000800 */
[----:B------:R-:W-:Y:S02]  /*23a10*/  PRMT R65, R65, 0x7770, RZ ;  /* 0x0000777041417816 */ /* 0x000fe400000000ff */
[----:B------:R-:W-:Y:S01]  /*23a20*/  LEA.HI.X.SX32 R11, R7, R127, 0x1, P5 ;  /* 0x0000007f070b7211 */ /* 0x000fe200028f0eff */
[----:B-1----:R-:W-:Y:S01]  /*23a30*/  IMAD R7, R24, 0xd6, RZ ;  /* 0x000000d618077824 */ /* 0x002fe200078e02ff */
[----:B----4-:R-:W-:-:S03]  /*23a40*/  IADD3 R8, P5, R5, R126, RZ ;  /* 0x0000007e05087210 */ /* 0x010fc60007fbe0ff */
[----:B------:R-:W1:Y:S01]  /*23a50*/  LDC R23, c[0x0][0x278] ;  /* 0x00009e00ff177b82 */ /* 0x000e620000000800 */
[-C--:B------:R-:W-:Y:S01]  /*23a60*/  LEA.HI.X.SX32 R13, R19, R127.reuse, 0x1, P4 ;  /* 0x0000007f130d7211 */ /* 0x080fe200020f0eff */
[----:B------:R-:W-:Y:S01]  /*23a70*/  IMAD R17, R25, 0xd7, RZ ;  /* 0x000000d719117824 */ /* 0x000fe200078e02ff */
[----:B------:R4:W-:Y:S01]  /*23a80*/  STG.E.U8 desc[UR6][R10.64], R65 ;  /* 0x000000410a007986 */ /* 0x0009e2000c101106 */
[----:B0-----:R-:W-:Y:S01]  /*23a90*/  IMAD R19, R18, 0xd8, RZ ;  /* 0x000000d812137824 */ /* 0x001fe200078e02ff */
[----:B------:R-:W-:Y:S01]  /*23aa0*/  LEA.HI.X.SX32 R9, R5, R127, 0x1, P5 ;  /* 0x0000007f05097211 */ /* 0x000fe200028f0eff */
[----:B--2---:R-:W-:Y:S02]  /*23ab0*/  IMAD R5, R16, 0xd9, RZ ;  /* 0x000000d910057824 */ /* 0x004fe400078e02ff */
[----:B------:R-:W0:Y:S01]  /*23ac0*/  LDC R18, c[0x0][0x278] ;  /* 0x00009e00ff127b82 */ /* 0x000e220000000800 */
[----:B------:R2:W-:Y:S01]  /*23ad0*/  STG.E.U8 desc[UR6][R12.64], R125 ;  /* 0x0000007d0c007986 */ /* 0x0005e2000c101106 */
[----:B----4-:R-:W-:-:S03]  /*23ae0*/  IADD3 R10, P4, R7, R126, RZ ;  /* 0x0000007e070a7210 */ /* 0x010fc60007f9e0ff */
[----:B------:R4:W-:Y:S03]  /*23af0*/  STG.E.U8 desc[UR6][R14.64], R141 ;  /* 0x0000008d0e007986 */ /* 0x0009e6000c101106 */
[----:B------:R-:W0:Y:S01]  /*23b00*/  LDC R24, c[0x0][0x278] ;  /* 0x00009e00ff187b82 */ /* 0x000e220000000800 */
[-C--:B------:R-:W-:Y:S02]  /*23b10*/  LEA.HI.X.SX32 R11, R7, R127.reuse, 0x1, P4 ;  /* 0x0000007f070b7211 */ /* 0x080fe400020f0eff */
[-C--:B--2---:R-:W-:Y:S02]  /*23b20*/  IADD3 R12, P6, R17, R126.reuse, RZ ;  /* 0x0000007e110c7210 */ /* 0x084fe40007fde0ff */
[-C--:B------:R-:W-:Y:S02]  /*23b30*/  IADD3 R16, P4, R5, R126.reuse, RZ ;  /* 0x0000007e05107210 */ /* 0x080fe40007f9e0ff */
[-C--:B------:R-:W-:Y:S01]  /*23b40*/  LEA.HI.X.SX32 R13, R17, R127.reuse, 0x1, P6 ;  /* 0x0000007f110d7211 */ /* 0x080fe200030f0eff */
[----:B------:R-:W2:Y:S01]  /*23b50*/  LDC R25, c[0x0][0x278] ;  /* 0x00009e00ff197b82 */ /* 0x000ea20000000800 */
[----:B----4-:R-:W-:Y:S01]  /*23b60*/  IADD3 R14, P5, R19, R126, RZ ;  /* 0x0000007e130e7210 */ /* 0x010fe20007fbe0ff */
[----:B---3--:R-:W-:Y:S01]  /*23b70*/  IMAD R7, R20, 0xdb, RZ ;  /* 0x000000db14077824 */ /* 0x008fe200078e02ff */
[----:B------:R-:W-:-:S02]  /*23b80*/  LEA.HI.X.SX32 R17, R5, R127, 0x1, P4 ;  /* 0x0000007f05117211 */ /* 0x000fc400020f0eff */
[----:B------:R-:W-:Y:S01]  /*23b90*/  LEA.HI.X.SX32 R15, R19, R127, 0x1, P5 ;  /* 0x0000007f130f7211 */ /* 0x000fe200028f0eff */
[----:B------:R3:W-:Y:S02]  /*23ba0*/  STG.E.U8 desc[UR6][R8.64], R137 ;  /* 0x0000008908007986 */ /* 0x0007e4000c101106 */
[----:B------:R-:W4:Y:S01]  /*23bb0*/  LDC R20, c[0x0][0x278] ;  /* 0x00009e00ff147b82 */ /* 0x000f220000000800 */
[----:B-----5:R-:W-:Y:S01]  /*23bc0*/  IMAD R5, R21, 0xda, RZ ;  /* 0x000000da15057824 */ /* 0x020fe200078e02ff */
[----:B------:R-:W-:Y:S04]  /*23bd0*/  STG.E.U8 desc[UR6][R10.64], R142 ;  /* 0x0000008e0a007986 */ /* 0x000fe8000c101106 */
[----:B------:R-:W-:Y:S04]  /*23be0*/  STG.E.U8 desc[UR6][R12.64], R140 ;  /* 0x0000008c0c007986 */ /* 0x000fe8000c101106 */
[----:B------:R-:W-:Y:S04]  /*23bf0*/  STG.E.U8 desc[UR6][R14.64], R122 ;  /* 0x0000007a0e007986 */ /* 0x000fe8000c101106 */
[----:B------:R5:W-:Y:S01]  /*23c00*/  STG.E.U8 desc[UR6][R16.64], R71 ;  /* 0x0000004710007986 */ /* 0x000be2000c101106 */
[----:B---3--:R-:W-:Y:S01]  /*23c10*/  IADD3 R8, P6, R5, R126, RZ ;  /* 0x0000007e05087210 */ /* 0x008fe20007fde0ff */
[----:B------:R-:W-:-:S02]  /*23c20*/  IMAD R19, R22, 0xdc, RZ ;  /* 0x000000dc16137824 */ /* 0x000fc400078e02ff */
[----:B-1----:R-:W-:Y:S01]  /*23c30*/  IMAD R21, R23, 0xdd, RZ ;  /* 0x000000dd17157824 */ /* 0x002fe200078e02ff */
[----:B------:R-:W1:Y:S01]  /*23c40*/  LDC R22, c[0x0][0x278] ;  /* 0x00009e00ff167b82 */ /* 0x000e620000000800 */
[----:B------:R-:W-:-:S07]  /*23c50*/  LEA.HI.X.SX32 R9, R5, R127, 0x1, P6 ;  /* 0x0000007f05097211 */ /* 0x000fce00030f0eff */
[----:B-----5:R-:W3:Y:S01]  /*23c60*/  LDC R16, c[0x0][0x278] ;  /* 0x00009e00ff107b82 */ /* 0x020ee20000000800 */
[----:B0-----:R-:W-:Y:S01]  /*23c70*/  IMAD R5, R18, 0xde, RZ ;  /* 0x000000de12057824 */ /* 0x001fe200078e02ff */
[-C--:B------:R-:W-:Y:S02]  /*23c80*/  IADD3 R14, P6, R21, R126.reuse, RZ ;  /* 0x0000007e150e7210 */ /* 0x080fe40007fde0ff */
[----:B------:R-:W-:-:S04]  /*23c90*/  IADD3 R10, P5, R7, R126, RZ ;  /* 0x0000007e070a7210 */ /* 0x000fc80007fbe0ff */
[----:B------:R-:W0:Y:S01]  /*23ca0*/  LDC R18, c[0x0][0x278] ;  /* 0x00009e00ff127b82 */ /* 0x000e220000000800 */
[----:B------:R-:W-:Y:S02]  /*23cb0*/  IADD3 R12, P4, R19, R126, RZ ;  /* 0x0000007e130c7210 */ /* 0x000fe40007f9e0ff */
[-C--:B------:R-:W-:Y:S02]  /*23cc0*/  LEA.HI.X.SX32 R15, R21, R127.reuse, 0x1, P6 ;  /* 0x0000007f150f7211 */ /* 0x080fe400030f0eff */
[----:B------:R-:W-:-:S03]  /*23cd0*/  LEA.HI.X.SX32 R11, R7, R127, 0x1, P5 ;  /* 0x0000007f070b7211 */ /* 0x000fc600028f0eff */
[----:B------:R-:W5:Y:S01]  /*23ce0*/  LDC R21, c[0x0][0x278] ;  /* 0x00009e00ff157b82 */ /* 0x000f620000000800 */
[----:B------:R-:W-:Y:S01]  /*23cf0*/  LEA.HI.X.SX32 R13, R19, R127, 0x1, P4 ;  /* 0x0000007f130d7211 */ /* 0x000fe200020f0eff */
[----:B------:R4:W-:Y:S01]  /*23d00*/  STG.E.U8 desc[UR6][R8.64], R64 ;  /* 0x0000004008007986 */ /* 0x0009e2000c101106 */
[----:B------:R-:W-:Y:S02]  /*23d10*/  IMAD R7, R24, 0xdf, RZ ;  /* 0x000000df18077824 */ /* 0x000fe400078e02ff */
[----:B--2---:R-:W-:Y:S02]  /*23d20*/  IMAD R17, R25, 0xe0, RZ ;  /* 0x000000e019117824 */ /* 0x004fe400078e02ff */
[----:B----4-:R-:W-:Y:S01]  /*23d30*/  IMAD R19, R20, 0xe1, RZ ;  /* 0x000000e114137824 */ /* 0x010fe200078e02ff */
[----:B------:R2:W-:Y:S01]  /*23d40*/  STG.E.U8 desc[UR6][R10.64], R124 ;  /* 0x0000007c0a007986 */ /* 0x0005e2000c101106 */
[----:B------:R-:W4:Y:S01]  /*23d50*/  LDC R23, c[0x0][0x278] ;  /* 0x00009e00ff177b82 */ /* 0x000f220000000800 */
[----:B------:R-:W-:-:S02]  /*23d60*/  IADD3 R8, P5, R5, R126, RZ ;  /* 0x0000007e05087210 */ /* 0x000fc40007fbe0ff */
[----:B------:R1:W-:Y:S05]  /*23d70*/  STG.E.U8 desc[UR6][R12.64], R136 ;  /* 0x000000880c007986 */ /* 0x0003ea000c101106 */
[----:B------:R-:W4:Y:S01]  /*23d80*/  LDC R20, c[0x0][0x278] ;  /* 0x00009e00ff147b82 */ /* 0x000f220000000800 */
[----:B------:R-:W-:Y:S01]  /*23d90*/  LEA.HI.X.SX32 R9, R5, R127, 0x1, P5 ;  /* 0x0000007f05097211 */ /* 0x000fe200028f0eff */
[----:B------:R1:W-:Y:S01]  /*23da0*/  STG.E.U8 desc[UR6][R14.64], R135 ;  /* 0x000000870e007986 */ /* 0x0003e2000c101106 */
[----:B--2---:R-:W-:Y:S01]  /*23db0*/  IADD3 R10, P4, R7, R126, RZ ;  /* 0x0000007e070a7210 */ /* 0x004fe20007f9e0ff */
[----:B---3--:R-:W-:-:S03]  /*23dc0*/  IMAD R5, R16, 0xe2, RZ ;  /* 0x000000e210057824 */ /* 0x008fc600078e02ff */
[-C--:B------:R-:W-:Y:S01]  /*23dd0*/  LEA.HI.X.SX32 R11, R7, R127.reuse, 0x1, P4 ;  /* 0x0000007f070b7211 */ /* 0x080fe200020f0eff */
[----:B------:R-:W2:Y:S01]  /*23de0*/  LDC R24, c[0x0][0x278] ;  /* 0x00009e00ff187b82 */ /* 0x000ea20000000800 */
[-C--:B-1----:R-:W-:Y:S02]  /*23df0*/  IADD3 R12, P6, R17, R126.reuse, RZ ;  /* 0x0000007e110c7210 */ /* 0x082fe40007fde0ff */
[-C--:B------:R-:W-:Y:S02]  /*23e00*/  IADD3 R14, P5, R19, R126.reuse, RZ ;  /* 0x0000007e130e7210 */ /* 0x080fe40007fbe0ff */
[-C--:B------:R-:W-:Y:S02]  /*23e10*/  LEA.HI.X.SX32 R13, R17, R127.reuse, 0x1, P6 ;  /* 0x0000007f110d7211 */ /* 0x080fe400030f0eff */
[-C--:B------:R-:W-:Y:S01]  /*23e20*/  LEA.HI.X.SX32 R15, R19, R127.reuse, 0x1, P5 ;  /* 0x0000007f130f7211 */ /* 0x080fe200028f0eff */
[----:B------:R-:W-:Y:S01]  /*23e30*/  IMAD R19, R22, 0xe5, RZ ;  /* 0x000000e516137824 */ /* 0x000fe200078e02ff */
[CC--:B------:R-:W-:Y:S01]  /*23e40*/  IADD3 R16, P4, R5.reuse, R126.reuse, RZ ;  /* 0x0000007e05107210 */ /* 0x0c0fe20007f9e0ff */
[----:B------:R-:W-:Y:S01]  /*23e50*/  STG.E.U8 desc[UR6][R8.64], R139 ;  /* 0x0000008b08007986 */ /* 0x000fe2000c101106 */
[----:B0-----:R-:W-:Y:S01]  /*23e60*/  IMAD R7, R18, 0xe4, RZ ;  /* 0x000000e412077824 */ /* 0x001fe200078e02ff */
[----:B------:R-:W0:Y:S01]  /*23e70*/  LDC R22, c[0x0][0x278] ;  /* 0x00009e00ff167b82 */ /* 0x000e220000000800 */
[----:B------:R-:W-:Y:S01]  /*23e80*/  LEA.HI.X.SX32 R17, R5, R127, 0x1, P4 ;  /* 0x0000007f05117211 */ /* 0x000fe200020f0eff */
[----:B------:R-:W-:Y:S04]  /*23e90*/  STG.E.U8 desc[UR6][R10.64], R138 ;  /* 0x0000008a0a007986 */ /* 0x000fe8000c101106 */
[----:B------:R1:W-:Y:S02]  /*23ea0*/  STG.E.U8 desc[UR6][R12.64], R145 ;  /* 0x000000910c007986 */ /* 0x0003e4000c101106 */
[----:B------:R-:W3:Y:S01]  /*23eb0*/  LDC R18, c[0x0][0x278] ;  /* 0x00009e00ff127b82 */ /* 0x000ee20000000800 */
[----:B-----5:R-:W-:Y:S01]  /*23ec0*/  IMAD R5, R21, 0xe3, RZ ;  /* 0x000000e315057824 */ /* 0x020fe200078e02ff */
[----:B-1----:R-:W-:-:S04]  /*23ed0*/  IADD3 R12, P4, R19, R126, RZ ;  /* 0x0000007e130c7210 */ /* 0x002fc80007f9e0ff */
[-C--:B------:R-:W-:Y:S02]  /*23ee0*/  LEA.HI.X.SX32 R13, R19, R127.reuse, 0x1, P4 ;  /* 0x0000007f130d7211 */ /* 0x080fe400020f0eff */
[----:B------:R-:W1:Y:S01]  /*23ef0*/  LDC R19, c[0x0][0x278] ;  /* 0x00009e00ff137b82 */ /* 0x000e620000000800 */
[-C--:B------:R-:W-:Y:S01]  /*23f00*/  IADD3 R8, P5, R5, R126.reuse, RZ ;  /* 0x0000007e05087210 */ /* 0x080fe20007fbe0ff */
[----:B----4-:R-:W-:Y:S01]  /*23f10*/  IMAD R21, R23, 0xe6, RZ ;  /* 0x000000e617157824 */ /* 0x010fe200078e02ff */
[----:B------:R-:W-:Y:S02]  /*23f20*/  IADD3 R10, P6, R7, R126, RZ ;  /* 0x0000007e070a7210 */ /* 0x000fe40007fde0ff */
[-C--:B------:R-:W-:Y:S01]  /*23f30*/  LEA.HI.X.SX32 R9, R5, R127.reuse, 0x1, P5 ;  /* 0x0000007f05097211 */ /* 0x080fe200028f0eff */
[----:B------:R-:W-:Y:S02]  /*23f40*/  IMAD R5, R20, 0xe7, RZ ;  /* 0x000000e714057824 */ /* 0x000fe400078e02ff */
[----:B------:R-:W4:Y:S01]  /*23f50*/  LDC R20, c[0x0][0x278] ;  /* 0x00009e00ff147b82 */ /* 0x000f220000000800 */
[----:B------:R5:W-:Y:S01]  /*23f60*/  STG.E.U8 desc[UR6][R14.64], R132 ;  /* 0x000000840e007986 */ /* 0x000be2000c101106 */
[----:B------:R-:W-:Y:S01]  /*23f70*/  LEA.HI.X.SX32 R11, R7, R127, 0x1, P6 ;  /* 0x0000007f070b7211 */ /* 0x000fe200030f0eff */
[----:B--2---:R-:W-:-:S02]  /*23f80*/  IMAD R7, R24, 0xe8, RZ ;  /* 0x000000e818077824 */ /* 0x004fc400078e02ff */
[----:B------:R2:W-:Y:S03]  /*23f90*/  STG.E.U8 desc[UR6][R16.64], R146 ;  /* 0x0000009210007986 */ /* 0x0005e6000c101106 */
[----:B------:R-:W4:Y:S01]  /*23fa0*/  LDC R23, c[0x0][0x278] ;  /* 0x00009e00ff177b82 */ /* 0x000f220000000800 */
[----:B------:R0:W-:Y:S01]  /*23fb0*/  STG.E.U8 desc[UR6][R8.64], R144 ;  /* 0x0000009008007986 */ /* 0x0001e2000c101106 */
[----:B-----5:R-:W-:-:S03]  /*23fc0*/  IADD3 R14, P5, R21, R126, RZ ;  /* 0x0000007e150e7210 */ /* 0x020fc60007fbe0ff */
[----:B------:R3:W-:Y:S01]  /*23fd0*/  STG.E.U8 desc[UR6][R10.64], R150 ;  /* 0x000000960a007986 */ /* 0x0007e2000c101106 */
[----:B------:R-:W-:-:S03]  /*23fe0*/  LEA.HI.X.SX32 R15, R21, R127, 0x1, P5 ;  /* 0x0000007f150f7211 */ /* 0x000fc600028f0eff */
[----:B------:R-:W5:Y:S01]  /*23ff0*/  LDS.128 R24, [R6] ;  /* 0x0000000006187984 */ /* 0x000f620000000c00 */
[-C--:B--2---:R-:W-:Y:S01]  /*24000*/  IADD3 R16, P4, R5, R126.reuse, RZ ;  /* 0x0000007e05107210 */ /* 0x084fe20007f9e0ff */
[----:B------:R-:W2:Y:S01]  /*24010*/  LDC R21, c[0x0][0x278] ;  /* 0x00009e00ff157b82 */ /* 0x000ea20000000800 */
[----:B0-----:R-:W-:Y:S02]  /*24020*/  IADD3 R8, P5, R7, R126, RZ ;  /* 0x0000007e07087210 */ /* 0x001fe40007fbe0ff */
[----:B------:R-:W-:Y:S01]  /*24030*/  LEA.HI.X.SX32 R17, R5, R127, 0x1, P4 ;  /* 0x0000007f05117211 */ /* 0x000fe200020f0eff */
[----:B---3--:R-:W-:-:S04]  /*24040*/  IMAD R11, R18, 0xe9, RZ ;  /* 0x000000e9120b7824 */ /* 0x008fc800078e02ff */
[----:B------:R-:W0:Y:S01]  /*24050*/  LDC R18, c[0x0][0x278] ;  /* 0x00009e00ff127b82 */ /* 0x000e220000000800 */
[----:B------:R-:W-:Y:S01]  /*24060*/  IMAD R5, R22, 0xea, RZ ;  /* 0x000000ea16057824 */ /* 0x000fe200078e02ff */
[-C--:B------:R-:W-:Y:S01]  /*24070*/  LEA.HI.X.SX32 R9, R7, R127.reuse, 0x1, P5 ;  /* 0x0000007f07097211 */ /* 0x080fe200028f0eff */
[----:B-1----:R-:W-:Y:S01]  /*24080*/  IMAD R7, R19, 0xeb, RZ ;  /* 0x000000eb13077824 */ /* 0x002fe200078e02ff */
[CC--:B------:R-:W-:Y:S01]  /*24090*/  IADD3 R10, P4, R11.reuse, R126.reuse, RZ ;  /* 0x0000007e0b0a7210 */ /* 0x0c0fe20007f9e0ff */
[----:B------:R1:W-:Y:S03]  /*240a0*/  STG.E.U8 desc[UR6][R12.64], R149 ;  /* 0x000000950c007986 */ /* 0x0003e6000c101106 */
[----:B------:R-:W-:Y:S01]  /*240b0*/  LEA.HI.X.SX32 R11, R11, R127, 0x1, P4 ;  /* 0x0000007f0b0b7211 */ /* 0x000fe200020f0eff */
[----:B------:R3:W-:Y:S01]  /*240c0*/  STG.E.U8 desc[UR6][R14.64], R154 ;  /* 0x0000009a0e007986 */ /* 0x0007e2000c101106 */
[----:B------:R-:W5:Y:S01]  /*240d0*/  LDC R22, c[0x0][0x278] ;  /* 0x00009e00ff167b82 */ /* 0x000f620000000800 */
[----:B-1----:R-:W-:-:S02]  /*240e0*/  IADD3 R12, P5, R5, R126, RZ ;  /* 0x0000007e050c7210 */ /* 0x002fc40007fbe0ff */
[-C--:B---3--:R-:W-:Y:S02]  /*240f0*/  IADD3 R14, P4, R7, R126.reuse, RZ ;  /* 0x0000007e070e7210 */ /* 0x088fe40007f9e0ff */
[-C--:B------:R-:W-:Y:S01]  /*24100*/  LEA.HI.X.SX32 R13, R5, R127.reuse, 0x1, P5 ;  /* 0x0000007f050d7211 */ /* 0x080fe200028f0eff */
[----:B------:R1:W-:Y:S01]  /*24110*/  STG.E.U8 desc[UR6][R16.64], R153 ;  /* 0x0000009910007986 */ /* 0x0003e2000c101106 */
[----:B------:R-:W-:Y:S01]  /*24120*/  LEA.HI.X.SX32 R15, R7, R127, 0x1, P4 ;  /* 0x0000007f070f7211 */ /* 0x000fe200020f0eff */
[----:B----4-:R-:W-:Y:S02]  /*24130*/  IMAD R5, R20, 0xec, RZ ;  /* 0x000000ec14057824 */ /* 0x010fe400078e02ff */
[----:B------:R-:W-:Y:S01]  /*24140*/  STG.E.U8 desc[UR6][R8.64], R131 ;  /* 0x0000008308007986 */ /* 0x000fe2000c101106 */
[----:B--2---:R-:W-:Y:S01]  /*24150*/  IMAD R19, R21, 0xed, RZ ;  /* 0x000000ed15137824 */ /* 0x004fe200078e02ff */
[----:B------:R-:W2:Y:S02]  /*24160*/  LDC R20, c[0x0][0x278] ;  /* 0x00009e00ff147b82 */ /* 0x000ea40000000800 */
[----:B------:R-:W-:Y:S04]  /*24170*/  STG.E.U8 desc[UR6][R10.64], R130 ;  /* 0x000000820a007986 */ /* 0x000fe8000c101106 */
[----:B------:R-:W-:Y:S01]  /*24180*/  STG.E.U8 desc[UR6][R12.64], R133 ;  /* 0x000000850c007986 */ /* 0x000fe2000c101106 */
[----:B-1----:R-:W-:-:S03]  /*24190*/  IADD3 R16, P5, R5, R126, RZ ;  /* 0x0000007e05107210 */ /* 0x002fc60007fbe0ff */
[----:B------:R1:W-:Y:S01]  /*241a0*/  STG.E.U8 desc[UR6][R14.64], R143 ;  /* 0x0000008f0e007986 */ /* 0x0003e2000c101106 */
[----:B------:R-:W-:Y:S01]  /*241b0*/  LEA.HI.X.SX32 R17, R5, R127, 0x1, P5 ;  /* 0x0000007f05117211 */ /* 0x000fe200028f0eff */
[----:B0-----:R-:W-:Y:S02]  /*241c0*/  IMAD R21, R18, 0xef, RZ ;  /* 0x000000ef12157824 */ /* 0x001fe400078e02ff */
[----:B------:R-:W0:Y:S08]  /*241d0*/  LDC R18, c[0x0][0x278] ;  /* 0x00009e00ff127b82 */ /* 0x000e300000000800 */
[----:B-1----:R-:W1:Y:S01]  /*241e0*/  LDC R14, c[0x0][0x278] ;  /* 0x00009e00ff0e7b82 */ /* 0x002e620000000800 */
[----:B------:R3:W-:Y:S01]  /*241f0*/  STG.E.U8 desc[UR6][R16.64], R148 ;  /* 0x0000009410007986 */ /* 0x0007e2000c101106 */
[----:B------:R-:W-:Y:S01]  /*24200*/  IADD3 R6, P4, R19, R126, RZ ;  /* 0x0000007e13067210 */ /* 0x000fe20007f9e0ff */
[----:B-----5:R-:W-:-:S05]  /*24210*/  IMAD R5, R22, 0xf0, RZ ;  /* 0x000000f016057824 */ /* 0x020fca00078e02ff */
[----:B------:R-:W4:Y:S01]  /*24220*/  LDC R15, c[0x0][0x278] ;  /* 0x00009e00ff0f7b82 */ /* 0x000f220000000800 */
[----:B------:R-:W-:-:S07]  /*24230*/  IMAD R9, R23, 0xee, RZ ;  /* 0x000000ee17097824 */ /* 0x000fce00078e02ff */
[----:B---3--:R-:W3:Y:S01]  /*24240*/  LDC R16, c[0x0][0x278] ;  /* 0x00009e00ff107b82 */ /* 0x008ee20000000800 */
[-C--:B------:R-:W-:Y:S02]  /*24250*/  LEA.HI.X.SX32 R7, R19, R127.reuse, 0x1, P4 ;  /* 0x0000007f13077211 */ /* 0x080fe400020f0eff */
[-C--:B------:R-:W-:Y:S02]  /*24260*/  IADD3 R12, P4, R5, R126.reuse, RZ ;  /* 0x0000007e050c7210 */ /* 0x080fe40007f9e0ff */
[-C--:B------:R-:W-:Y:S02]  /*24270*/  IADD3 R8, P5, R9, R126.reuse, RZ ;  /* 0x0000007e09087210 */ /* 0x080fe40007fbe0ff */
[----:B------:R-:W-:Y:S01]  /*24280*/  IADD3 R10, P6, R21, R126, RZ ;  /* 0x0000007e150a7210 */ /* 0x000fe20007fde0ff */
[----:B------:R-:W5:Y:S01]  /*24290*/  LDC R22, c[0x0][0x278] ;  /* 0x00009e00ff167b82 */ /* 0x000f620000000800 */
[-C--:B------:R-:W-:Y:S01]  /*242a0*/  LEA.HI.X.SX32 R13, R5, R127.reuse, 0x1, P4 ;  /* 0x0000007f050d7211 */ /* 0x080fe200020f0eff */
[----:B-1----:R-:W-:Y:S01]  /*242b0*/  IMAD R5, R14, 0xf1, RZ ;  /* 0x000000f10e057824 */ /* 0x002fe200078e02ff */
[----:B------:R-:W-:-:S02]  /*242c0*/  LEA.HI.X.SX32 R9, R9, R127, 0x1, P5 ;  /* 0x0000007f09097211 */ /* 0x000fc400028f0eff */
[----:B------:R-:W-:-:S03]  /*242d0*/  LEA.HI.X.SX32 R11, R21, R127, 0x1, P6 ;  /* 0x0000007f150b7211 */ /* 0x000fc600030f0eff */
[----:B------:R-:W1:Y:S01]  /*242e0*/  LDC R14, c[0x0][0x278] ;  /* 0x00009e00ff0e7b82 */ /* 0x000e620000000800 */
[----:B------:R-:W-:Y:S04]  /*242f0*/  STG.E.U8 desc[UR6][R6.64], R147 ;  /* 0x0000009306007986 */ /* 0x000fe8000c101106 */
[----:B------:R4:W-:Y:S04]  /*24300*/  STG.E.U8 desc[UR6][R8.64], R152 ;  /* 0x0000009808007986 */ /* 0x0009e8000c101106 */
[----:B------:R0:W-:Y:S01]  /*24310*/  STG.E.U8 desc[UR6][R10.64], R151 ;  /* 0x000000970a007986 */ /* 0x0001e2000c101106 */
[----:B------:R-:W-:Y:S01]  /*24320*/  PRMT R47, R24, 0x7770, RZ ;  /* 0x00007770182f7816 */ /* 0x000fe200000000ff */
[----:B----4-:R-:W-:-:S02]  /*24330*/  IMAD R9, R15, 0xf2, RZ ;  /* 0x000000f20f097824 */ /* 0x010fc400078e02ff */
[----:B0-----:R-:W-:Y:S02]  /*24340*/  IMAD R11, R18, 0xf3, RZ ;  /* 0x000000f3120b7824 */ /* 0x001fe400078e02ff */
[----:B------:R-:W0:Y:S01]  /*24350*/  LDC R18, c[0x0][0x278] ;  /* 0x00009e00ff127b82 */ /* 0x000e220000000800 */
[----:B---3--:R-:W-:Y:S01]  /*24360*/  IMAD R15, R16, 0xf4, RZ ;  /* 0x000000f4100f7824 */ /* 0x008fe200078e02ff */
[----:B------:R3:W-:Y:S01]  /*24370*/  STG.E.U8 desc[UR6][R12.64], R47 ;  /* 0x0000002f0c007986 */ /* 0x0007e2000c101106 */
[----:B------:R-:W-:-:S05]  /*24380*/  IADD3 R6, P5, R5, R126, RZ ;  /* 0x0000007e05067210 */ /* 0x000fca0007fbe0ff */
[----:B------:R-:W4:Y:S01]  /*24390*/  LDC R16, c[0x0][0x278] ;  /* 0x00009e00ff107b82 */ /* 0x000f220000000800 */
[-C--:B------:R-:W-:Y:S02]  /*243a0*/  IADD3 R8, P4, R9, R126.reuse, RZ ;  /* 0x0000007e09087210 */ /* 0x080fe40007f9e0ff */
[C---:B------:R-:W-:Y:S02]  /*243b0*/  PRMT R37, R24.reuse, 0x7773, RZ ;  /* 0x0000777318257816 */ /* 0x040fe400000000ff */
[----:B---3--:R-:W-:Y:S02]  /*243c0*/  IADD3 R12, P6, R15, R126, RZ ;  /* 0x0000007e0f0c7210 */ /* 0x008fe40007fde0ff */
[C---:B------:R-:W-:Y:S02]  /*243d0*/  PRMT R39, R24.reuse, 0x7772, RZ ;  /* 0x0000777218277816 */ /* 0x040fe400000000ff */
[----:B------:R-:W-:Y:S02]  /*243e0*/  PRMT R17, R24, 0x7771, RZ ;  /* 0x0000777118117816 */ /* 0x000fe400000000ff */
[----:B------:R-:W-:Y:S01]  /*243f0*/  LEA.HI.X.SX32 R7, R5, R127, 0x1, P5 ;  /* 0x0000007f05077211 */ /* 0x000fe200028f0eff */
[----:B------:R-:W3:Y:S01]  /*24400*/  LDC R24, c[0x0][0x278] ;  /* 0x00009e00ff187b82 */ /* 0x000ee20000000800 */
[----:B------:R-:W-:-:S02]  /*24410*/  PRMT R45, R25, 0x7770, RZ ;  /* 0x00007770192d7816 */ /* 0x000fc400000000ff */
[-C--:B------:R-:W-:Y:S02]  /*24420*/  LEA.HI.X.SX32 R9, R9, R127.reuse, 0x1, P4 ;  /* 0x0000007f09097211 */ /* 0x080fe400020f0eff */
[----:B------:R-:W-:Y:S01]  /*24430*/  LEA.HI.X.SX32 R13, R15, R127, 0x1, P6 ;  /* 0x0000007f0f0d7211 */ /* 0x000fe200030f0eff */
[----:B--2---:R-:W-:Y:S01]  /*24440*/  IMAD R15, R20, 0xf6, RZ ;  /* 0x000000f6140f7824 */ /* 0x004fe200078e02ff */
[----:B------:R-:W-:Y:S01]  /*24450*/  IADD3 R10, P5, R11, R126, RZ ;  /* 0x0000007e0b0a7210 */ /* 0x000fe20007fbe0ff */
[----:B------:R-:W-:Y:S01]  /*24460*/  STG.E.U8 desc[UR6][R6.64], R17 ;  /* 0x0000001106007986 */ /* 0x000fe2000c101106 */
[----:B------:R-:W-:Y:S01]  /*24470*/  PRMT R29, R26, 0x7773, RZ ;  /* 0x000077731a1d7816 */ /* 0x000fe200000000ff */
[----:B-1----:R-:W-:Y:S01]  /*24480*/  IMAD R5, R14, 0xf5, RZ ;  /* 0x000000f50e057824 */ /* 0x002fe200078e02ff */
[C---:B------:R-:W-:Y:S01]  /*24490*/  PRMT R31, R26.reuse, 0x7772, RZ ;  /* 0x000077721a1f7816 */ /* 0x040fe200000000ff */
[----:B------:R1:W-:Y:S01]  /*244a0*/  STG.E.U8 desc[UR6][R8.64], R45 ;  /* 0x0000002d08007986 */ /* 0x0003e2000c101106 */
[C---:B------:R-:W-:Y:S01]  /*244b0*/  PRMT R19, R26.reuse, 0x7771, RZ ;  /* 0x000077711a137816 */ /* 0x040fe200000000ff */
[----:B------:R-:W2:Y:S01]  /*244c0*/  LDC R20, c[0x0][0x278] ;  /* 0x00009e00ff147b82 */ /* 0x000ea20000000800 */
[----:B------:R-:W-:-:S02]  /*244d0*/  PRMT R41, R26, 0x7770, RZ ;  /* 0x000077701a297816 */ /* 0x000fc400000000ff */
[----:B------:R-:W-:-:S05]  /*244e0*/  LEA.HI.X.SX32 R11, R11, R127, 0x1, P5 ;  /* 0x0000007f0b0b7211 */ /* 0x000fca00028f0eff */
[----:B------:R-:W2:Y:S01]  /*244f0*/  LDC R26, c[0x0][0x278] ;  /* 0x00009e00ff1a7b82 */ /* 0x000ea20000000800 */
[-C--:B-1----:R-:W-:Y:S01]  /*24500*/  IADD3 R8, P5, R15, R126.reuse, RZ ;  /* 0x0000007e0f087210 */ /* 0x082fe20007fbe0ff */
[----:B-----5:R-:W-:Y:S01]  /*24510*/  IMAD R17, R22, 0xf7, RZ ;  /* 0x000000f716117824 */ /* 0x020fe200078e02ff */
[----:B------:R-:W-:Y:S02]  /*24520*/  IADD3 R6, P4, R5, R126, RZ ;  /* 0x0000007e05067210 */ /* 0x000fe40007f9e0ff */
[-C--:B------:R-:W-:Y:S01]  /*24530*/  LEA.HI.X.SX32 R9, R15, R127.reuse, 0x1, P5 ;  /* 0x0000007f0f097211 */ /* 0x080fe200028f0eff */
[----:B0-----:R-:W-:Y:S02]  /*24540*/  IMAD R15, R18, 0xf9, RZ ;  /* 0x000000f9120f7824 */ /* 0x001fe400078e02ff */
[----:B------:R-:W0:Y:S01]  /*24550*/  LDC R22, c[0x0][0x278] ;  /* 0x00009e00ff167b82 */ /* 0x000e220000000800 */
[----:B------:R-:W-:Y:S02]  /*24560*/  PRMT R43, R25, 0x7771, RZ ;  /* 0x00007771192b7816 */ /* 0x000fe400000000ff */
[----:B------:R-:W-:Y:S01]  /*24570*/  LEA.HI.X.SX32 R7, R5, R127, 0x1, P4 ;  /* 0x0000007f05077211 */ /* 0x000fe200020f0eff */
[----:B----4-:R-:W-:-:S04]  /*24580*/  IMAD R5, R16, 0xf8, RZ ;  /* 0x000000f810057824 */ /* 0x010fc800078e02ff */
[----:B------:R-:W1:Y:S01]  /*24590*/  LDC R18, c[0x0][0x278] ;  /* 0x00009e00ff127b82 */ /* 0x000e620000000800 */
[----:B------:R4:W-:Y:S04]  /*245a0*/  STG.E.U8 desc[UR6][R10.64], R43 ;  /* 0x0000002b0a007986 */ /* 0x0009e8000c101106 */
[----:B------:R5:W-:Y:S01]  /*245b0*/  STG.E.U8 desc[UR6][R12.64], R41 ;  /* 0x000000290c007986 */ /* 0x000be2000c101106 */
[----:B------:R-:W-:Y:S02]  /*245c0*/  PRMT R33, R25, 0x7773, RZ ;  /* 0x0000777319217816 */ /* 0x000fe400000000ff */
[-C--:B----4-:R-:W-:Y:S02]  /*245d0*/  IADD3 R10, P4, R17, R126.reuse, RZ ;  /* 0x0000007e110a7210 */ /* 0x090fe40007f9e0ff */
[----:B-----5:R-:W-:-:S02]  /*245e0*/  IADD3 R12, P5, R5, R126, RZ ;  /* 0x0000007e050c7210 */ /* 0x020fc40007fbe0ff */
[-C--:B------:R-:W-:Y:S02]  /*245f0*/  LEA.HI.X.SX32 R11, R17, R127.reuse, 0x1, P4 ;  /* 0x0000007f110b7211 */ /* 0x080fe400020f0eff */
[----:B------:R-:W-:Y:S01]  /*24600*/  LEA.HI.X.SX32 R13, R5, R127, 0x1, P5 ;  /* 0x0000007f050d7211 */ /* 0x000fe200028f0eff */
[----:B---3--:R-:W-:Y:S01]  /*24610*/  IMAD R5, R24, 0xfa, RZ ;  /* 0x000000fa18057824 */ /* 0x008fe200078e02ff */
[----:B------:R-:W-:Y:S02]  /*24620*/  IADD3 R14, P4, R15, R126, RZ ;  /* 0x0000007e0f0e7210 */ /* 0x000fe40007f9e0ff */
[----:B------:R-:W-:Y:S02]  /*24630*/  PRMT R35, R25, 0x7772, RZ ;  /* 0x0000777219237816 */ /* 0x000fe400000000ff */
[C---:B------:R-:W-:Y:S02]  /*24640*/  PRMT R23, R27.reuse, 0x7773, RZ ;  /* 0x000077731b177816 */ /* 0x040fe400000000ff */
[----:B------:R-:W-:-:S02]  /*24650*/  PRMT R25, R27, 0x7772, RZ ;  /* 0x000077721b197816 */ /* 0x000fc400000000ff */
[C---:B------:R-:W-:Y:S01]  /*24660*/  PRMT R21, R27.reuse, 0x7771, RZ ;  /* 0x000077711b157816 */ /* 0x040fe200000000ff */
[----:B------:R3:W-:Y:S01]  /*24670*/  STG.E.U8 desc[UR6][R6.64], R19 ;  /* 0x0000001306007986 */ /* 0x0007e2000c101106 */
[----:B------:R-:W-:Y:S01]  /*24680*/  PRMT R27, R27, 0x7770, RZ ;  /* 0x000077701b1b7816 */ /* 0x000fe200000000ff */
[----:B--2---:R-:W-:Y:S01]  /*24690*/  IMAD R17, R26, 0xfb, RZ ;  /* 0x000000fb1a117824 */ /* 0x004fe200078e02ff */
[-C--:B------:R-:W-:Y:S01]  /*246a0*/  LEA.HI.X.SX32 R15, R15, R127.reuse, 0x1, P4 ;  /* 0x0000007f0f0f7211 */ /* 0x080fe200020f0eff */
[----:B------:R-:W2:Y:S02]  /*246b0*/  S2R R246, SR_TID.X ;  /* 0x0000000000f67919 */ /* 0x000ea40000002100 */
[----:B------:R4:W-:Y:S01]  /*246c0*/  STG.E.U8 desc[UR6][R8.64], R27 ;  /* 0x0000001b08007986 */ /* 0x0009e2000c101106 */
[C---:B---3--:R-:W-:Y:S01]  /*246d0*/  IADD3 R6, P4, R5.reuse, R126, RZ ;  /* 0x0000007e05067210 */ /* 0x048fe20007f9e0ff */
[----:B------:R-:W-:Y:S02]  /*246e0*/  IMAD R19, R20, 0xfc, RZ ;  /* 0x000000fc14137824 */ /* 0x000fe400078e02ff */
[----:B------:R0:W-:Y:S01]  /*246f0*/  STG.E.U8 desc[UR6][R10.64], R21 ;  /* 0x000000150a007986 */ /* 0x0001e2000c101106 */
[----:B------:R-:W-:Y:S01]  /*24700*/  LEA.HI.X.SX32 R7, R5, R127, 0x1, P4 ;  /* 0x0000007f05077211 */ /* 0x000fe200020f0eff */
[----:B------:R-:W-:-:S02]  /*24710*/  IMAD R5, R28, 0xfd, RZ ;  /* 0x000000fd1c057824 */ /* 0x000fc400078e02ff */
[----:B------:R3:W-:Y:S01]  /*24720*/  STG.E.U8 desc[UR6][R12.64], R39 ;  /* 0x000000270c007986 */ /* 0x0007e2000c101106 */
[----:B----4-:R-:W-:-:S03]  /*24730*/  IADD3 R8, P5, R17, R126, RZ ;  /* 0x0000007e11087210 */ /* 0x010fc60007fbe0ff */
[----:B------:R1:W-:Y:S01]  /*24740*/  STG.E.U8 desc[UR6][R14.64], R37 ;  /* 0x000000250e007986 */ /* 0x0003e2000c101106 */
[----:B0-----:R-:W-:Y:S01]  /*24750*/  IMAD R21, R22, 0xfe, RZ ;  /* 0x000000fe16157824 */ /* 0x001fe200078e02ff */
[-C--:B------:R-:W-:Y:S02]  /*24760*/  IADD3 R10, P4, R19, R126.reuse, RZ ;  /* 0x0000007e130a7210 */ /* 0x080fe40007f9e0ff */
[-C--:B------:R-:W-:Y:S02]  /*24770*/  LEA.HI.X.SX32 R9, R17, R127.reuse, 0x1, P5 ;  /* 0x0000007f11097211 */ /* 0x080fe400028f0eff */
[-C--:B---3--:R-:W-:Y:S01]  /*24780*/  IADD3 R12, P5, R5, R126.reuse, RZ ;  /* 0x0000007e050c7210 */ /* 0x088fe20007fbe0ff */
[----:B-1----:R-:W-:Y:S01]  /*24790*/  IMAD R15, R18, 0xff, RZ ;  /* 0x000000ff120f7824 */ /* 0x002fe200078e02ff */
[----:B------:R-:W-:Y:S02]  /*247a0*/  IADD3 R16, P6, R21, R126, RZ ;  /* 0x0000007e15107210 */ /* 0x000fe40007fde0ff */
[----:B------:R-:W-:-:S02]  /*247b0*/  LEA.HI.X.SX32 R11, R19, R127, 0x1, P4 ;  /* 0x0000007f130b7211 */ /* 0x000fc400020f0eff */
[----:B------:R-:W-:Y:S02]  /*247c0*/  IADD3 R14, P4, R15, R126, RZ ;  /* 0x0000007e0f0e7210 */ /* 0x000fe40007f9e0ff */
[-C--:B------:R-:W-:Y:S01]  /*247d0*/  LEA.HI.X.SX32 R13, R5, R127.reuse, 0x1, P5 ;  /* 0x0000007f050d7211 */ /* 0x080fe200028f0eff */
[----:B------:R0:W-:Y:S01]  /*247e0*/  STG.E.U8 desc[UR6][R6.64], R35 ;  /* 0x0000002306007986 */ /* 0x0001e2000c101106 */
[-C--:B------:R-:W-:Y:S02]  /*247f0*/  LEA.HI.X.SX32 R17, R21, R127.reuse, 0x1, P6 ;  /* 0x0000007f15117211 */ /* 0x080fe400030f0eff */
[----:B------:R-:W-:Y:S01]  /*24800*/  LEA.HI.X.SX32 R15, R15, R127, 0x1, P4 ;  /* 0x0000007f0f0f7211 */ /* 0x000fe200020f0eff */
[----:B------:R1:W-:Y:S04]  /*24810*/  STG.E.U8 desc[UR6][R8.64], R33 ;  /* 0x0000002108007986 */ /* 0x0003e8000c101106 */
[----:B------:R-:W-:Y:S04]  /*24820*/  STG.E.U8 desc[UR6][R10.64], R31 ;  /* 0x0000001f0a007986 */ /* 0x000fe8000c101106 */
[----:B------:R-:W-:Y:S04]  /*24830*/  STG.E.U8 desc[UR6][R12.64], R29 ;  /* 0x0000001d0c007986 */ /* 0x000fe8000c101106 */
[----:B------:R-:W-:Y:S04]  /*24840*/  STG.E.U8 desc[UR6][R16.64], R25 ;  /* 0x0000001910007986 */ /* 0x000fe8000c101106 */
[----:B------:R-:W-:Y:S01]  /*24850*/  STG.E.U8 desc[UR6][R14.64], R23 ;  /* 0x000000170e007986 */ /* 0x000fe2000c101106 */
[----:B0-----:R-:W-:Y:S01]  /*24860*/  FSEL R7, R249, -INF , P2 ;  /* 0xff800000f9077808 */ /* 0x001fe20001000000 */
[----:B--2---:R-:W-:Y:S01]  /*24870*/  IMAD.SHL.U32 R20, R246, 0x2, RZ ;  /* 0x00000002f6147824 */ /* 0x004fe200078e00ff */
[----:B------:R-:W-:-:S02]  /*24880*/  FSEL R6, R247, -INF , P1 ;  /* 0xff800000f7067808 */ /* 0x000fc40000800000 */
[----:B------:R-:W-:Y:S02]  /*24890*/  FSEL R5, R248, -INF , P0 ;  /* 0xff800000f8057808 */ /* 0x000fe40000000000 */
[----:B-1----:R-:W-:Y:S01]  /*248a0*/  FSEL R9, R244, -INF , P3 ;  /* 0xff800000f4097808 */ /* 0x002fe20001800000 */
[----:B------:R-:W-:Y:S01]  /*248b0*/  FFMA R18, R7, 0.69314718246459960938, R4 ;  /* 0x3f31721807127823 */ /* 0x000fe20000000004 */
[----:B------:R-:W-:Y:S01]  /*248c0*/  FFMA R19, R6, 0.69314718246459960938, R3 ;  /* 0x3f31721806137823 */ /* 0x000fe20000000003 */
[----:B------:R-:W-:Y:S01]  /*248d0*/  FFMA R8, R5, 0.69314718246459960938, R2 ;  /* 0x3f31721805087823 */ /* 0x000fe20000000002 */
[----:B------:R-:W-:Y:S01]  /*248e0*/  BAR.SYNC.DEFER_BLOCKING 0x0 ;  /* 0x0000000000007b1d */ /* 0x000fe20000010000 */
[----:B------:R-:W-:Y:S01]  /*248f0*/  LOP3.LUT R20, R20, 0xf8, RZ, 0xc0, !PT ;  /* 0x000000f814147812 */ /* 0x000fe200078ec0ff */
[----:B------:R-:W-:-:S06]  /*24900*/  FFMA R9, R9, 0.69314718246459960938, R0 ;  /* 0x3f31721809097823 */ /* 0x000fcc0000000000 */
[----:B------:R-:W0:Y:S01]  /*24910*/  LDC.64 R6, c[0x0][0x230] ;  /* 0x00008c00ff067b82 */ /* 0x000e220000000a00 */
[----:B------:R-:W-:Y:S04]  /*24920*/  STS.64 [R20+UR60], R18 ;  /* 0x0000001214007988 */ /* 0x000fe80008000a3c */
[----:B------:R-:W-:Y:S03]  /*24930*/  STS.64 [R20+UR60+0x100], R8 ;  /* 0x0001000814007988 */ /* 0x000fe60008000a3c */
[----:B------:R-:W-:Y:S01]  /*24940*/  BAR.SYNC.DEFER_BLOCKING 0x0 ;  /* 0x0000000000007b1d */ /* 0x000fe20000010000 */
[----:B------:R-:W-:-:S05]  /*24950*/  UIMAD UR4, UR8, UR4, URZ ;  /* 0x00000004080472a4 */ /* 0x000fca000f8e023f */
[----:B------:R-:W1:Y:S01]  /*24960*/  LDS R5, [R252] ;  /* 0x00000000fc057984 */ /* 0x000e620000000800 */
[----:B------:R-:W-:Y:S01]  /*24970*/  USHF.L.U32 UR8, UR4, 0x2, URZ ;  /* 0x0000000204087899 */ /* 0x000fe2000800063f */
[C---:B------:R-:W-:Y:S01]  /*24980*/  IMAD.SHL.U32 R3, R250.reuse, 0x4, RZ ;  /* 0x00000004fa037824 */ /* 0x040fe200078e00ff */
[----:B------:R-:W-:Y:S01]  /*24990*/  UIMAD.WIDE UR4, UR4, 0x4, URZ ;  /* 0x00000004040478a5 */ /* 0x000fe2000f8e023f */
[----:B------:R-:W-:-:S03]  /*249a0*/  IMAD.HI R0, R250, 0x4, RZ ;  /* 0x00000004fa007827 */ /* 0x000fc600078e02ff */
[----:B0-----:R-:W-:-:S04]  /*249b0*/  IADD3 R2, P0, P1, R3, UR8, R6 ;  /* 0x0000000803027c10 */ /* 0x001fc8000f91e006 */
[----:B------:R-:W-:-:S05]  /*249c0*/  IADD3.X R3, R0, UR5, R7, P0, P1 ;  /* 0x0000000500037c10 */ /* 0x000fca00087e2407 */
[----:B-1----:R-:W-:Y:S01]  /*249d0*/  STG.E desc[UR6][R2.64], R5 ;  /* 0x0000000502007986 */ /* 0x002fe2000c101906 */
[----:B------:R-:W-:Y:S05]  /*249e0*/  EXIT ;  /* 0x000000000000794d */ /* 0x000fea0003800000 */
.L_x_2:
[----:B------:R-:W-:-:S00]  /*249f0*/  BRA `(.L_x_2) ;  /* 0xfffffffc00fc7947 */ /* 0x000fc0000383ffff */
[----:B------:R-:W-:-:S00]  /*24a00*/  NOP ;  /* 0x0000000000007918 */ /* 0x000fc00000000000 */
[----:B------:R-:W-:-:S00]  /*24a10*/  NOP ;  /* 0x0000000000007918 */ /* 0x000fc00000000000 */
[----:B------:R-:W-:-:S00]  /*24a20*/  NOP ;  /* 0x0000000000007918 */ /* 0x000fc00000000000 */
[----:B------:R-:W-:-:S00]  /*24a30*/  NOP ;  /* 0x0000000000007918 */ /* 0x000fc00000000000 */
[----:B------:R-:W-:-:S00]  /*24a40*/  NOP ;  /* 0x0000000000007918 */ /* 0x000fc00000000000 */
[----:B------:R-:W-:-:S00]  /*24a50*/  NOP ;  /* 0x0000000000007918 */ /* 0x000fc00000000000 */
[----:B------:R-:W-:-:S00]  /*24a60*/  NOP ;  /* 0x0000000000007918 */ /* 0x000fc00000000000 */
[----:B------:R-:W-:-:S00]  /*24a70*/  NOP ;  /* 0x0000000000007918 */ /* 0x000fc00000000000 */
.L_x_3:


//--------------------- .nv.global.init           --------------------------
	.section	.nv.global.init,"aw",@progbits
.nv.global.init:
	.type		_$_str,@object
	.size		_$_str,(.L_0 - _$_str)
_$_str:
        /*0000*/ 	.byte	0x5f, 0x5f, 0x43, 0x55, 0x44, 0x41, 0x5f, 0x46, 0x54, 0x5a, 0x00
.L_0:


//--------------------- .nv.shared.attn_fwd       --------------------------
	.section	.nv.shared.attn_fwd,"aw",@nobits
	.sectionflags	@""
	.align	16
	.zero		1024


//--------------------- .nv.shared.reserved.0     --------------------------
	.section	.nv.shared.reserved.0,"aw",@nobits
	.weak		__nv_reservedSMEM_offset_0_alias
	.size		__nv_reservedSMEM_offset_0_alias, 0, 0
	.other		__nv_reservedSMEM_offset_0_alias,@"STO_CUDA_RESERVED_SHARED STV_DEFAULT"
__nv_reservedSMEM_offset_0_alias:
	.zero		0


//--------------------- .nv.constant0.attn_fwd    --------------------------
	.section	.nv.constant0.attn_fwd,"a",@progbits
	.sectionflags	@""
	.align	4
.nv.constant0.attn_fwd:
	.zero		664


//--------------------- SYMBOLS --------------------------

	.type		.nv.reservedSmem.offset0,@object
	.size		.nv.reservedSmem.offset0,0x4
